// auto-generated by cutlass_sweep.epilogue — config: {"arch": "sm_90", "cluster_m": 2, "cluster_n": 1, "dtype": "e4m3", "fusion": "lincomb", "tile_k": 64, "tile_m": 256, "tile_n": 256}
#include "cutlass/cutlass.h"
#include "cutlass/gemm/collective/collective_builder.hpp"
#include "cutlass/gemm/device/gemm_universal_adapter.h"
#include "cutlass/gemm/kernel/gemm_universal.hpp"
#include "cutlass/epilogue/collective/collective_builder.hpp"
#include "cutlass/epilogue/fusion/operations.hpp"
#include "cutlass/epilogue/thread/activation.h"

using Elem = cutlass::float_e4m3_t;
using Acc  = float;
using TileShape    = cute::Shape<cute::_256, cute::_256, cute::_64>;
using ClusterShape = cute::Shape<cute::_2, cute::_1, cute::_1>;
using FusionOp     = cutlass::epilogue::fusion::LinearCombination<Elem, Acc>;

using CollectiveEpilogue = typename cutlass::epilogue::collective::CollectiveBuilder<
    cutlass::arch::Sm90, cutlass::arch::OpClassTensorOp,
    TileShape, ClusterShape,
    cutlass::epilogue::collective::EpilogueTileAuto,
    Acc, Acc,
    Elem, cutlass::layout::RowMajor, 128 / cutlass::sizeof_bits<Elem>::value,
    Elem, cutlass::layout::RowMajor, 128 / cutlass::sizeof_bits<Elem>::value,
    cutlass::epilogue::TmaWarpSpecializedCooperative,
    FusionOp
  >::CollectiveOp;

using CollectiveMainloop = typename cutlass::gemm::collective::CollectiveBuilder<
    cutlass::arch::Sm90, cutlass::arch::OpClassTensorOp,
    Elem, cutlass::layout::RowMajor, 128 / cutlass::sizeof_bits<Elem>::value,
    Elem, cutlass::layout::ColumnMajor, 128 / cutlass::sizeof_bits<Elem>::value,
    Acc,
    TileShape, ClusterShape,
    cutlass::gemm::collective::StageCountAutoCarveout<
        static_cast<int>(sizeof(typename CollectiveEpilogue::SharedStorage))>,
    cutlass::gemm::KernelTmaWarpSpecializedCooperative
  >::CollectiveOp;

using GemmKernel = cutlass::gemm::kernel::GemmUniversal<
    cute::Shape<int,int,int,int>, CollectiveMainloop, CollectiveEpilogue>;
using Gemm = cutlass::gemm::device::GemmUniversalAdapter<GemmKernel>;

auto* _anchor = &cutlass::device_kernel<GemmKernel>;


// ===== COMPILED SASS (sm_90a) =====

	.target	sm_90a

	.elftype	@"ET_EXEC"


//--------------------- .note.nv.tkinfo           --------------------------
	.section	.note.nv.tkinfo,"",@"SHT_NOTE"
	.sectionflags	@"SHF_NOTE_NV_TKINFO"
	.tkinfo
        /*0018*/ 	.word	0x00000002
        /*0030*/ 	.string	""
        /*0030*/ 	.string	"ptxas"
        /*0030*/ 	.string	"Cuda compilation tools, release 13.0, V13.0.88"
        /*0030*/ 	.string	"Build cuda_13.0.r13.0/compiler.36424714_0"
        /*0030*/ 	.string	"-arch sm_90a -m 64 "



//--------------------- .note.nv.cuinfo           --------------------------
	.section	.note.nv.cuinfo,"",@"SHT_NOTE"
	.sectionflags	@"SHF_NOTE_NV_CUINFO"
        /*0018*/ 	.short	0x0002
        /*001a*/ 	.short	0x005a
        /*001c*/ 	.short	0x0082
	.zero		2


//--------------------- .nv.info                  --------------------------
	.section	.nv.info,"",@"SHT_CUDA_INFO"
	.align	4


	//----- nvinfo : EIATTR_REGCOUNT
	.align		4
        /*0000*/ 	.byte	0x04, 0x2f
        /*0002*/ 	.short	(.L_16 - .L_15)
	.align		4
.L_15:
        /*0004*/ 	.word	index@(_ZN7cutlass13device_kernelINS_4gemm6kernel13GemmUniversalIN4cute5tupleIJiiiiEEENS1_10collective13CollectiveMmaINS1_37MainloopSm90TmaGmmaWarpSpecializedFP8ILi6ENS5_IJNS4_1CILi2EEENSA_ILi1EEESC_EEENS1_35KernelTmaWarpSpecializedCooperativeEEENS5_IJNSA_ILi256EEESG_NSA_ILi64EEEEEENS_12float_e4m3_tENS5_IJlSC_lEEESJ_SK_NS4_8TiledMMAINS4_8MMA_AtomIJNS4_4SM904GMMA31MMA_64x256x32_F32E4M3E4M3_SS_TNILNSO_7ScaleInE1ELSQ_1EEEEEENS4_6LayoutISD_NS5_IJSC_NSA_ILi0EEESU_EEEEENS5_IJNS4_10UnderscoreESX_SX_EEEEENS4_13SM90_TMA_LOADENS4_14ComposedLayoutINS4_7SwizzleILi2ELi4ELi3EEENS4_18smem_ptr_flag_bitsILi8EEENST_INS5_IJNSA_ILi8EEESH_EEENS5_IJSH_SC_EEEEEEEvNS4_8identityENS4_23SM90_TMA_LOAD_MULTICASTES1A_vS1B_EENS_8epilogue10collective18CollectiveEpilogueINS1E_22Sm90TmaWarpSpecializedILi4ELi2ELi16ELb0ELb0EEEJSI_NS5_IJNSA_ILi128EEENSA_ILi32EEEEEESJ_SK_SJ_SK_NS1E_6fusion15FusionCallbacksIS1I_NS1M_17LinearCombinationISJ_fSJ_fLNS_15FloatRoundStyleE2EEESI_S1L_JEEES10_NS11_INS12_ILi1ELi4ELi3EEES15_NST_INS5_IJS16_S1K_EEENS5_IJS1K_SC_EEEEEEENS4_39AutoVectorizingCopyWithAssumedAlignmentILi128EEENS4_14SM90_TMA_STOREES1W_S1Y_NS4_9Copy_AtomIJNS4_17SM90_U32x4_STSM_NENS_6half_tEEEEvEEEvvEEEEvNT_6ParamsE)
        /*0008*/ 	.word	0x000000a8


	//----- nvinfo : EIATTR_FRAME_SIZE
	.align		4
.L_16:
        /*000c*/ 	.byte	0x04, 0x11
        /*000e*/ 	.short	(.L_18 - .L_17)
	.align		4
.L_17:
        /*0010*/ 	.word	index@(_ZN7cutlass13device_kernelINS_4gemm6kernel13GemmUniversalIN4cute5tupleIJiiiiEEENS1_10collective13CollectiveMmaINS1_37MainloopSm90TmaGmmaWarpSpecializedFP8ILi6ENS5_IJNS4_1CILi2EEENSA_ILi1EEESC_EEENS1_35KernelTmaWarpSpecializedCooperativeEEENS5_IJNSA_ILi256EEESG_NSA_ILi64EEEEEENS_12float_e4m3_tENS5_IJlSC_lEEESJ_SK_NS4_8TiledMMAINS4_8MMA_AtomIJNS4_4SM904GMMA31MMA_64x256x32_F32E4M3E4M3_SS_TNILNSO_7ScaleInE1ELSQ_1EEEEEENS4_6LayoutISD_NS5_IJSC_NSA_ILi0EEESU_EEEEENS5_IJNS4_10UnderscoreESX_SX_EEEEENS4_13SM90_TMA_LOADENS4_14ComposedLayoutINS4_7SwizzleILi2ELi4ELi3EEENS4_18smem_ptr_flag_bitsILi8EEENST_INS5_IJNSA_ILi8EEESH_EEENS5_IJSH_SC_EEEEEEEvNS4_8identityENS4_23SM90_TMA_LOAD_MULTICASTES1A_vS1B_EENS_8epilogue10collective18CollectiveEpilogueINS1E_22Sm90TmaWarpSpecializedILi4ELi2ELi16ELb0ELb0EEEJSI_NS5_IJNSA_ILi128EEENSA_ILi32EEEEEESJ_SK_SJ_SK_NS1E_6fusion15FusionCallbacksIS1I_NS1M_17LinearCombinationISJ_fSJ_fLNS_15FloatRoundStyleE2EEESI_S1L_JEEES10_NS11_INS12_ILi1ELi4ELi3EEES15_NST_INS5_IJS16_S1K_EEENS5_IJS1K_SC_EEEEEEENS4_39AutoVectorizingCopyWithAssumedAlignmentILi128EEENS4_14SM90_TMA_STOREES1W_S1Y_NS4_9Copy_AtomIJNS4_17SM90_U32x4_STSM_NENS_6half_tEEEEvEEEvvEEEEvNT_6ParamsE)
        /*0014*/ 	.word	0x000008c0


	//----- nvinfo : EIATTR_MIN_STACK_SIZE
	.align		4
.L_18:
        /*0018*/ 	.byte	0x04, 0x12
        /*001a*/ 	.short	(.L_20 - .L_19)
	.align		4
.L_19:
        /*001c*/ 	.word	index@(_ZN7cutlass13device_kernelINS_4gemm6kernel13GemmUniversalIN4cute5tupleIJiiiiEEENS1_10collective13CollectiveMmaINS1_37MainloopSm90TmaGmmaWarpSpecializedFP8ILi6ENS5_IJNS4_1CILi2EEENSA_ILi1EEESC_EEENS1_35KernelTmaWarpSpecializedCooperativeEEENS5_IJNSA_ILi256EEESG_NSA_ILi64EEEEEENS_12float_e4m3_tENS5_IJlSC_lEEESJ_SK_NS4_8TiledMMAINS4_8MMA_AtomIJNS4_4SM904GMMA31MMA_64x256x32_F32E4M3E4M3_SS_TNILNSO_7ScaleInE1ELSQ_1EEEEEENS4_6LayoutISD_NS5_IJSC_NSA_ILi0EEESU_EEEEENS5_IJNS4_10UnderscoreESX_SX_EEEEENS4_13SM90_TMA_LOADENS4_14ComposedLayoutINS4_7SwizzleILi2ELi4ELi3EEENS4_18smem_ptr_flag_bitsILi8EEENST_INS5_IJNSA_ILi8EEESH_EEENS5_IJSH_SC_EEEEEEEvNS4_8identityENS4_23SM90_TMA_LOAD_MULTICASTES1A_vS1B_EENS_8epilogue10collective18CollectiveEpilogueINS1E_22Sm90TmaWarpSpecializedILi4ELi2ELi16ELb0ELb0EEEJSI_NS5_IJNSA_ILi128EEENSA_ILi32EEEEEESJ_SK_SJ_SK_NS1E_6fusion15FusionCallbacksIS1I_NS1M_17LinearCombinationISJ_fSJ_fLNS_15FloatRoundStyleE2EEESI_S1L_JEEES10_NS11_INS12_ILi1ELi4ELi3EEES15_NST_INS5_IJS16_S1K_EEENS5_IJS1K_SC_EEEEEEENS4_39AutoVectorizingCopyWithAssumedAlignmentILi128EEENS4_14SM90_TMA_STOREES1W_S1Y_NS4_9Copy_AtomIJNS4_17SM90_U32x4_STSM_NENS_6half_tEEEEvEEEvvEEEEvNT_6ParamsE)
        /*0020*/ 	.word	0x000008c0
.L_20:


//--------------------- .nv.compat                --------------------------
	.section	.nv.compat,"",@"SHT_CUDA_COMPAT_INFO"
	.align	4
        /*0000*/ 	.byte	0x02, 0x09, 0x01, 0x00, 0x02, 0x02, 0x04, 0x00, 0x02, 0x05, 0x05, 0x00, 0x03, 0x07, 0x01, 0x01
        /*0010*/ 	.byte	0x02, 0x03, 0x01, 0x00, 0x02, 0x06, 0x01, 0x00, 0x04, 0x0b, 0x08, 0x00, 0x00, 0x00, 0x00, 0x00
        /*0020*/ 	.byte	0x00, 0x00, 0x00, 0x00


//--------------------- .nv.info._ZN7cutlass13device_kernelINS_4gemm6kernel13GemmUniversalIN4cute5tupleIJiiiiEEENS1_10collective13CollectiveMmaINS1_37MainloopSm90TmaGmmaWarpSpecializedFP8ILi6ENS5_IJNS4_1CILi2EEENSA_ILi1EEESC_EEENS1_35KernelTmaWarpSpecializedCooperativeEEENS5_IJNSA_ILi256EEESG_NSA_ILi64EEEEEENS_12float_e4m3_tENS5_IJlSC_lEEESJ_SK_NS4_8TiledMMAINS4_8MMA_AtomIJNS4_4SM904GMMA31MMA_64x256x32_F32E4M3E4M3_SS_TNILNSO_7ScaleInE1ELSQ_1EEEEEENS4_6LayoutISD_NS5_IJSC_NSA_ILi0EEESU_EEEEENS5_IJNS4_10UnderscoreESX_SX_EEEEENS4_13SM90_TMA_LOADENS4_14ComposedLayoutINS4_7SwizzleILi2ELi4ELi3EEENS4_18smem_ptr_flag_bitsILi8EEENST_INS5_IJNSA_ILi8EEESH_EEENS5_IJSH_SC_EEEEEEEvNS4_8identityENS4_23SM90_TMA_LOAD_MULTICASTES1A_vS1B_EENS_8epilogue10collective18CollectiveEpilogueINS1E_22Sm90TmaWarpSpecializedILi4ELi2ELi16ELb0ELb0EEEJSI_NS5_IJNSA_ILi128EEENSA_ILi32EEEEEESJ_SK_SJ_SK_NS1E_6fusion15FusionCallbacksIS1I_NS1M_17LinearCombinationISJ_fSJ_fLNS_15FloatRoundStyleE2EEESI_S1L_JEEES10_NS11_INS12_ILi1ELi4ELi3EEES15_NST_INS5_IJS16_S1K_EEENS5_IJS1K_SC_EEEEEEENS4_39AutoVectorizingCopyWithAssumedAlignmentILi128EEENS4_14SM90_TMA_STOREES1W_S1Y_NS4_9Copy_AtomIJNS4_17SM90_U32x4_STSM_NENS_6half_tEEEEvEEEvvEEEEvNT_6ParamsE --------------------------
	.section	.nv.info._ZN7cutlass13device_kernelINS_4gemm6kernel13GemmUniversalIN4cute5tupleIJiiiiEEENS1_10collective13CollectiveMmaINS1_37MainloopSm90TmaGmmaWarpSpecializedFP8ILi6ENS5_IJNS4_1CILi2EEENSA_ILi1EEESC_EEENS1_35KernelTmaWarpSpecializedCooperativeEEENS5_IJNSA_ILi256EEESG_NSA_ILi64EEEEEENS_12float_e4m3_tENS5_IJlSC_lEEESJ_SK_NS4_8TiledMMAINS4_8MMA_AtomIJNS4_4SM904GMMA31MMA_64x256x32_F32E4M3E4M3_SS_TNILNSO_7ScaleInE1ELSQ_1EEEEEENS4_6LayoutISD_NS5_IJSC_NSA_ILi0EEESU_EEEEENS5_IJNS4_10UnderscoreESX_SX_EEEEENS4_13SM90_TMA_LOADENS4_14ComposedLayoutINS4_7SwizzleILi2ELi4ELi3EEENS4_18smem_ptr_flag_bitsILi8EEENST_INS5_IJNSA_ILi8EEESH_EEENS5_IJSH_SC_EEEEEEEvNS4_8identityENS4_23SM90_TMA_LOAD_MULTICASTES1A_vS1B_EENS_8epilogue10collective18CollectiveEpilogueINS1E_22Sm90TmaWarpSpecializedILi4ELi2ELi16ELb0ELb0EEEJSI_NS5_IJNSA_ILi128EEENSA_ILi32EEEEEESJ_SK_SJ_SK_NS1E_6fusion15FusionCallbacksIS1I_NS1M_17LinearCombinationISJ_fSJ_fLNS_15FloatRoundStyleE2EEESI_S1L_JEEES10_NS11_INS12_ILi1ELi4ELi3EEES15_NST_INS5_IJS16_S1K_EEENS5_IJS1K_SC_EEEEEEENS4_39AutoVectorizingCopyWithAssumedAlignmentILi128EEENS4_14SM90_TMA_STOREES1W_S1Y_NS4_9Copy_AtomIJNS4_17SM90_U32x4_STSM_NENS_6half_tEEEEvEEEvvEEEEvNT_6ParamsE,"",@"SHT_CUDA_INFO"
	.sectionflags	@""
	.align	4


	//----- nvinfo : EIATTR_CUDA_API_VERSION
	.align		4
        /*0000*/ 	.byte	0x04, 0x37
        /*0002*/ 	.short	(.L_22 - .L_21)
.L_21:
        /*0004*/ 	.word	0x00000082


	//----- nvinfo : EIATTR_KPARAM_INFO
	.align		4
.L_22:
        /*0008*/ 	.byte	0x04, 0x17
        /*000a*/ 	.short	(.L_24 - .L_23)
.L_23:
        /*000c*/ 	.word	0x00000000
        /*0010*/ 	.short	0x0000
        /*0012*/ 	.short	0x0070
        /*0014*/ 	.byte	0x00, 0xf0, 0x01, 0x1c


	//----- nvinfo : EIATTR_SPARSE_MMA_MASK
	.align		4
.L_24:
        /*0018*/ 	.byte	0x03, 0x50
        /*001a*/ 	.short	0x0000


	//----- nvinfo : EIATTR_MAXREG_COUNT
	.align		4
        /*001c*/ 	.byte	0x03, 0x1b
        /*001e*/ 	.short	0x00a8


	//----- nvinfo : EIATTR_NUM_BARRIERS
	.align		4
        /*0020*/ 	.byte	0x02, 0x4c
        /*0022*/ 	.byte	0x02
	.zero		1


	//----- nvinfo : EIATTR_EXTERNS
	.align		4
        /*0024*/ 	.byte	0x04, 0x0f
        /*0026*/ 	.short	(.L_26 - .L_25)


	//   ....[0]....
	.align		4
.L_25:
        /*0028*/ 	.word	index@(__assertfail)


	//----- nvinfo : EIATTR_ANNOTATIONS
	.align		4
.L_26:
        /*002c*/ 	.byte	0x04, 0x55
        /*002e*/ 	.short	(.L_28 - .L_27)


	//   ....[0]....
.L_27:
        /*0030*/ 	.word	0x00000001
        /*0034*/ 	.byte	0x90, 0x0b, 0x00, 0x00, 0x01, 0x00, 0x00, 0x00, 0x90, 0x0c, 0x00, 0x00, 0x01, 0x00, 0x00, 0x00
        /* <DEDUP_REMOVED lines=1537> */
        /*6054*/ 	.byte	0x90, 0xf8, 0x01, 0x00


	//----- nvinfo : EIATTR_MERCURY_ISA_VERSION
	.align		4
.L_28:
        /*6058*/ 	.byte	0x03, 0x5f
        /*605a*/ 	.short	0x0101


	//----- nvinfo : EIATTR_INT_WARP_WIDE_INSTR_OFFSETS
	.align		4
        /*605c*/ 	.byte	0x04, 0x31
        /*605e*/ 	.short	(.L_30 - .L_29)


	//   ....[0]....
.L_29:
        /*6060*/ 	.word	0x00000a00


	//   ....[1]....
        /*6064*/ 	.word	0x00000a10


	//   ....[2]....
        /*6068*/ 	.word	0x00000b70


	//----- nvinfo : EIATTR_COOP_GROUP_MASK_REGIDS
	.align		4
.L_30:
        /*606c*/ 	.byte	0x04, 0x29
        /*606e*/ 	.short	(.L_32 - .L_31)


	//   ....[0]....
.L_31:
        /*6070*/ 	.word	0xffffffff


	//   ....[1]....
        /*6074*/ 	.word	0xffffffff


	//   ....[2]....
        /*6078*/ 	.word	0xffffffff


	//   ....[3]....
        /*607c*/ 	.word	0xffffffff


	//   ....[4]....
        /*6080*/ 	.word	0xffffffff


	//   ....[5]....
        /*6084*/ 	.word	0xffffffff


	//   ....[6]....
        /*6088*/ 	.word	0xffffffff


	//----- nvinfo : EIATTR_COOP_GROUP_INSTR_OFFSETS
	.align		4
.L_32:
        /*608c*/ 	.byte	0x04, 0x28
        /*608e*/ 	.short	(.L_34 - .L_33)


	//   ....[0]....
.L_33:
        /*6090*/ 	.word	0x00000070


	//   ....[1]....
        /*6094*/ 	.word	0x000000a0


	//   ....[2]....
        /*6098*/ 	.word	0x00000460


	//   ....[3]....
        /*609c*/ 	.word	0x00000690


	//   ....[4]....
        /*60a0*/ 	.word	0x00000840


	//   ....[5]....
        /*60a4*/ 	.word	0x00000d20


	//   ....[6]....
        /*60a8*/ 	.word	0x00002fe0


	//----- nvinfo : EIATTR_REG_RECONFIG
	.align		4
.L_34:
        /*60ac*/ 	.byte	0x01, 0x54
	.zero		2


	//----- nvinfo : EIATTR_SYSCALL_OFFSETS
	.align		4
        /*60b0*/ 	.byte	0x04, 0x46
        /*60b2*/ 	.short	(.L_36 - .L_35)


	//   ....[0]....
.L_35:
        /*60b4*/ 	.word	0x00011690


	//   ....[1]....
        /*60b8*/ 	.word	0x000117d0


	//----- nvinfo : EIATTR_MBARRIER_INSTR_OFFSETS
	.align		4
.L_36:
        /*60bc*/ 	.byte	0x04, 0x39
        /*60be*/ 	.short	(.L_38 - .L_37)


	//   ....[0]....
.L_37:
        /*60c0*/ 	.word	0x000005c0
        /*60c4*/ 	.word	0x000000ff
        /*60c8*/ 	.word	0x00000000
        /*60cc*/ 	.short	0x0100
        /*60ce*/ 	.byte	0x08
	.zero		1


	//   ....[1]....
        /*60d0*/ 	.word	0x000005d0
        /*60d4*/ 	.word	0x000000ff
        /*60d8*/ 	.word	0x00000030
        /*60dc*/ 	.short	0x0100
        /*60de*/ 	.byte	0x08
	.zero		1


	//   ....[2]....
        /*60e0*/ 	.word	0x000005e0
        /*60e4*/ 	.word	0x000000ff
        /*60e8*/ 	.word	0x00000008
        /*60ec*/ 	.short	0x0100
        /*60ee*/ 	.byte	0x08
	.zero		1


	//   ....[3]....
        /*60f0*/ 	.word	0x000005f0
        /*60f4*/ 	.word	0x000000ff
        /*60f8*/ 	.word	0x00000038
        /*60fc*/ 	.short	0x0100
        /*60fe*/ 	.byte	0x08
	.zero		1


	//   ....[4]....
        /*6100*/ 	.word	0x00000600
        /*6104*/ 	.word	0x000000ff
        /*6108*/ 	.word	0x00000010
        /*610c*/ 	.short	0x0100
        /*610e*/ 	.byte	0x08
	.zero		1


	//   ....[5]....
        /*6110*/ 	.word	0x00000610
        /*6114*/ 	.word	0x000000ff
        /*6118*/ 	.word	0x00000040
        /*611c*/ 	.short	0x0100
        /*611e*/ 	.byte	0x08
	.zero		1


	//   ....[6]....
        /*6120*/ 	.word	0x00000620
        /*6124*/ 	.word	0x000000ff
        /*6128*/ 	.word	0x00000018
        /*612c*/ 	.short	0x0100
        /*612e*/ 	.byte	0x08
	.zero		1


	//   ....[7]....
        /*6130*/ 	.word	0x00000630
        /*6134*/ 	.word	0x000000ff
        /*6138*/ 	.word	0x00000048
        /*613c*/ 	.short	0x0100
        /*613e*/ 	.byte	0x08
	.zero		1


	//   ....[8]....
        /*6140*/ 	.word	0x00000640
        /*6144*/ 	.word	0x000000ff
        /*6148*/ 	.word	0x00000020
        /*614c*/ 	.short	0x0100
        /*614e*/ 	.byte	0x08
	.zero		1


	//   ....[9]....
        /*6150*/ 	.word	0x00000650
        /*6154*/ 	.word	0x000000ff
        /*6158*/ 	.word	0x00000050
        /*615c*/ 	.short	0x0100
        /*615e*/ 	.byte	0x08
	.zero		1


	//   ....[10]....
        /*6160*/ 	.word	0x00000660
        /*6164*/ 	.word	0x000000ff
        /*6168*/ 	.word	0x00000028
        /*616c*/ 	.short	0x0100
        /*616e*/ 	.byte	0x08
	.zero		1


	//   ....[11]....
        /*6170*/ 	.word	0x00000670
        /*6174*/ 	.word	0x000000ff
        /*6178*/ 	.word	0x00000058
        /*617c*/ 	.short	0x0100
        /*617e*/ 	.byte	0x08
	.zero		1


	//   ....[12]....
        /*6180*/ 	.word	0x000007a0
        /*6184*/ 	.word	0x000000ff
        /*6188*/ 	.word	0x00000060
        /*618c*/ 	.short	0x0100
        /*618e*/ 	.byte	0x08
	.zero		1


	//   ....[13]....
        /*6190*/ 	.word	0x000007b0
        /*6194*/ 	.word	0x000000ff
        /*6198*/ 	.word	0x00000080
        /*619c*/ 	.short	0x0100
        /*619e*/ 	.byte	0x08
	.zero		1


	//   ....[14]....
        /*61a0*/ 	.word	0x000007c0
        /*61a4*/ 	.word	0x000000ff
        /*61a8*/ 	.word	0x00000068
        /*61ac*/ 	.short	0x0100
        /*61ae*/ 	.byte	0x08
	.zero		1


	//   ....[15]....
        /*61b0*/ 	.word	0x000007d0
        /*61b4*/ 	.word	0x000000ff
        /*61b8*/ 	.word	0x00000088
        /*61bc*/ 	.short	0x0100
        /*61be*/ 	.byte	0x08
	.zero		1


	//   ....[16]....
        /*61c0*/ 	.word	0x000007e0
        /*61c4*/ 	.word	0x000000ff
        /*61c8*/ 	.word	0x00000070
        /*61cc*/ 	.short	0x0100
        /*61ce*/ 	.byte	0x08
	.zero		1


	//   ....[17]....
        /*61d0*/ 	.word	0x000007f0
        /*61d4*/ 	.word	0x000000ff
        /*61d8*/ 	.word	0x00000090
        /*61dc*/ 	.short	0x0100
        /*61de*/ 	.byte	0x08
	.zero		1


	//   ....[18]....
        /*61e0*/ 	.word	0x00000800
        /*61e4*/ 	.word	0x000000ff
        /*61e8*/ 	.word	0x00000078
        /*61ec*/ 	.short	0x0100
        /*61ee*/ 	.byte	0x08
	.zero		1


	//   ....[19]....
        /*61f0*/ 	.word	0x00000810
        /*61f4*/ 	.word	0x000000ff
        /*61f8*/ 	.word	0x00000098
        /*61fc*/ 	.short	0x0100
        /*61fe*/ 	.byte	0x08
	.zero		1


	//   ....[20]....
        /*6200*/ 	.word	0x00000c00
        /*6204*/ 	.word	0x000000ff
        /*6208*/ 	.word	0x000000a0
        /*620c*/ 	.short	0x0100
        /*620e*/ 	.byte	0x06
	.zero		1


	//   ....[21]....
        /*6210*/ 	.word	0x00000ca0
        /*6214*/ 	.word	0x000000ff
        /*6218*/ 	.word	0x000000a8
        /*621c*/ 	.short	0x0100
        /*621e*/ 	.byte	0x06
	.zero		1


	//   ....[22]....
        /*6220*/ 	.word	0x000033c0
        /*6224*/ 	.word	0x000000ff
        /*6228*/ 	.word	0x00000000
        /*622c*/ 	.short	0x010a
        /*622e*/ 	.byte	0x04
	.zero		1


	//   ....[23]....
        /*6230*/ 	.word	0x00003400
        /*6234*/ 	.word	0x000000ff
        /*6238*/ 	.word	0x00000000
        /*623c*/ 	.short	0x010a
        /*623e*/ 	.byte	0x04
	.zero		1


	//   ....[24]....
        /*6240*/ 	.word	0x000079b0
        /*6244*/ 	.word	0x000000ff
        /*6248*/ 	.word	0x00000000
        /*624c*/ 	.short	0x010a
        /*624e*/ 	.byte	0x06
	.zero		1


	//   ....[25]....
        /*6250*/ 	.word	0x000079f0
        /*6254*/ 	.word	0x000000ff
        /*6258*/ 	.word	0x00000000
        /*625c*/ 	.short	0x010a
        /*625e*/ 	.byte	0x06
	.zero		1


	//   ....[26]....
        /*6260*/ 	.word	0x0000d7a0
        /*6264*/ 	.word	0x00000000
        /*6268*/ 	.word	0x00000000
        /*626c*/ 	.short	0x0101
        /*626e*/ 	.byte	0x3f
	.zero		1


	//   ....[27]....
        /*6270*/ 	.word	0x00011440
        /*6274*/ 	.word	0x00000000
        /*6278*/ 	.word	0x00000000
        /*627c*/ 	.short	0x0101
        /*627e*/ 	.byte	0x3f
	.zero		1


	//   ....[28]....
        /*6280*/ 	.word	0x00011ce0
        /*6284*/ 	.word	0x00000006
        /*6288*/ 	.word	0x00000060
        /*628c*/ 	.short	0x010a
        /*628e*/ 	.byte	0x3f
	.zero		1


	//   ....[29]....
        /*6290*/ 	.word	0x00011f90
        /*6294*/ 	.word	0x00000006
        /*6298*/ 	.word	0x00000000
        /*629c*/ 	.short	0x0101
        /*629e*/ 	.byte	0x3f
	.zero		1


	//   ....[30]....
        /*62a0*/ 	.word	0x000126c0
        /*62a4*/ 	.word	0x00000007
        /*62a8*/ 	.word	0x00000060
        /*62ac*/ 	.short	0x010a
        /*62ae*/ 	.byte	0x3f
	.zero		1


	//   ....[31]....
        /*62b0*/ 	.word	0x00012940
        /*62b4*/ 	.word	0x00000007
        /*62b8*/ 	.word	0x00000000
        /*62bc*/ 	.short	0x0101
        /*62be*/ 	.byte	0x3f
	.zero		1


	//   ....[32]....
        /*62c0*/ 	.word	0x00013110
        /*62c4*/ 	.word	0x00000007
        /*62c8*/ 	.word	0x00000060
        /*62cc*/ 	.short	0x010a
        /*62ce*/ 	.byte	0x3f
	.zero		1


	//   ....[33]....
        /*62d0*/ 	.word	0x00013360
        /*62d4*/ 	.word	0x00000007
        /*62d8*/ 	.word	0x00000000
        /*62dc*/ 	.short	0x0101
        /*62de*/ 	.byte	0x3f
	.zero		1


	//   ....[34]....
        /*62e0*/ 	.word	0x00013a60
        /*62e4*/ 	.word	0x00000009
        /*62e8*/ 	.word	0x00000060
        /*62ec*/ 	.short	0x010a
        /*62ee*/ 	.byte	0x3f
	.zero		1


	//   ....[35]....
        /*62f0*/ 	.word	0x00013d30
        /*62f4*/ 	.word	0x00000009
        /*62f8*/ 	.word	0x00000000
        /*62fc*/ 	.short	0x0101
        /*62fe*/ 	.byte	0x3f
	.zero		1


	//   ....[36]....
        /*6300*/ 	.word	0x000144f0
        /*6304*/ 	.word	0x00000009
        /*6308*/ 	.word	0x00000060
        /*630c*/ 	.short	0x010a
        /*630e*/ 	.byte	0x3f
	.zero		1


	//   ....[37]....
        /*6310*/ 	.word	0x000147c0
        /*6314*/ 	.word	0x00000009
        /*6318*/ 	.word	0x00000000
        /*631c*/ 	.short	0x0101
        /*631e*/ 	.byte	0x3f
	.zero		1


	//   ....[38]....
        /*6320*/ 	.word	0x00014e80
        /*6324*/ 	.word	0x00000009
        /*6328*/ 	.word	0x00000060
        /*632c*/ 	.short	0x010a
        /*632e*/ 	.byte	0x3f
	.zero		1


	//   ....[39]....
        /*6330*/ 	.word	0x00015150
        /*6334*/ 	.word	0x00000009
        /*6338*/ 	.word	0x00000000
        /*633c*/ 	.short	0x0101
        /*633e*/ 	.byte	0x3f
	.zero		1


	//   ....[40]....
        /*6340*/ 	.word	0x00015910
        /*6344*/ 	.word	0x00000009
        /*6348*/ 	.word	0x00000060
        /*634c*/ 	.short	0x010a
        /*634e*/ 	.byte	0x3f
	.zero		1


	//   ....[41]....
        /*6350*/ 	.word	0x00015be0
        /*6354*/ 	.word	0x00000009
        /*6358*/ 	.word	0x00000000
        /*635c*/ 	.short	0x0101
        /*635e*/ 	.byte	0x3f
	.zero		1


	//   ....[42]....
        /*6360*/ 	.word	0x000162a0
        /*6364*/ 	.word	0x00000009
        /*6368*/ 	.word	0x00000060
        /*636c*/ 	.short	0x010a
        /*636e*/ 	.byte	0x3f
	.zero		1


	//   ....[43]....
        /*6370*/ 	.word	0x00016570
        /*6374*/ 	.word	0x00000009
        /*6378*/ 	.word	0x00000000
        /*637c*/ 	.short	0x0101
        /*637e*/ 	.byte	0x3f
	.zero		1


	//   ....[44]....
        /*6380*/ 	.word	0x00016d30
        /*6384*/ 	.word	0x00000009
        /*6388*/ 	.word	0x00000060
        /*638c*/ 	.short	0x010a
        /*638e*/ 	.byte	0x3f
	.zero		1


	//   ....[45]....
        /*6390*/ 	.word	0x00017000
        /*6394*/ 	.word	0x00000009
        /*6398*/ 	.word	0x00000000
        /*639c*/ 	.short	0x0101
        /*639e*/ 	.byte	0x3f
	.zero		1


	//   ....[46]....
        /*63a0*/ 	.word	0x000176c0
        /*63a4*/ 	.word	0x00000009
        /*63a8*/ 	.word	0x00000060
        /*63ac*/ 	.short	0x010a
        /*63ae*/ 	.byte	0x3f
	.zero		1


	//   ....[47]....
        /*63b0*/ 	.word	0x00017990
        /*63b4*/ 	.word	0x00000009
        /*63b8*/ 	.word	0x00000000
        /*63bc*/ 	.short	0x0101
        /*63be*/ 	.byte	0x3f
	.zero		1


	//   ....[48]....
        /*63c0*/ 	.word	0x00018150
        /*63c4*/ 	.word	0x00000009
        /*63c8*/ 	.word	0x00000060
        /*63cc*/ 	.short	0x010a
        /*63ce*/ 	.byte	0x3f
	.zero		1


	//   ....[49]....
        /*63d0*/ 	.word	0x00018420
        /*63d4*/ 	.word	0x00000009
        /*63d8*/ 	.word	0x00000000
        /*63dc*/ 	.short	0x0101
        /*63de*/ 	.byte	0x3f
	.zero		1


	//   ....[50]....
        /*63e0*/ 	.word	0x00018b60
        /*63e4*/ 	.word	0x00000009
        /*63e8*/ 	.word	0x00000060
        /*63ec*/ 	.short	0x010a
        /*63ee*/ 	.byte	0x3f
	.zero		1


	//   ....[51]....
        /*63f0*/ 	.word	0x00018e30
        /*63f4*/ 	.word	0x00000009
        /*63f8*/ 	.word	0x00000000
        /*63fc*/ 	.short	0x0101
        /*63fe*/ 	.byte	0x3f
	.zero		1


	//   ....[52]....
        /*6400*/ 	.word	0x000195f0
        /*6404*/ 	.word	0x00000009
        /*6408*/ 	.word	0x00000060
        /*640c*/ 	.short	0x010a
        /*640e*/ 	.byte	0x3f
	.zero		1


	//   ....[53]....
        /*6410*/ 	.word	0x000198c0
        /*6414*/ 	.word	0x00000009
        /*6418*/ 	.word	0x00000000
        /*641c*/ 	.short	0x0101
        /*641e*/ 	.byte	0x3f
	.zero		1


	//   ....[54]....
        /*6420*/ 	.word	0x0001a080
        /*6424*/ 	.word	0x00000009
        /*6428*/ 	.word	0x00000060
        /*642c*/ 	.short	0x010a
        /*642e*/ 	.byte	0x3f
	.zero		1


	//   ....[55]....
        /*6430*/ 	.word	0x0001a350
        /*6434*/ 	.word	0x00000009
        /*6438*/ 	.word	0x00000000
        /*643c*/ 	.short	0x0101
        /*643e*/ 	.byte	0x3f
	.zero		1


	//   ....[56]....
        /*6440*/ 	.word	0x0001ab10
        /*6444*/ 	.word	0x00000009
        /*6448*/ 	.word	0x00000060
        /*644c*/ 	.short	0x010a
        /*644e*/ 	.byte	0x3f
	.zero		1


	//   ....[57]....
        /*6450*/ 	.word	0x0001ade0
        /*6454*/ 	.word	0x00000009
        /*6458*/ 	.word	0x00000000
        /*645c*/ 	.short	0x0101
        /*645e*/ 	.byte	0x3f
	.zero		1


	//   ....[58]....
        /*6460*/ 	.word	0x0001b5a0
        /*6464*/ 	.word	0x0000000a
        /*6468*/ 	.word	0x00000060
        /*646c*/ 	.short	0x010a
        /*646e*/ 	.byte	0x3f
	.zero		1


	//   ....[59]....
        /*6470*/ 	.word	0x0001b830
        /*6474*/ 	.word	0x00000009
        /*6478*/ 	.word	0x00000000
        /*647c*/ 	.short	0x0101
        /*647e*/ 	.byte	0x3f
	.zero		1


	//   ....[60]....
        /*6480*/ 	.word	0x0001cd30
        /*6484*/ 	.word	0x000000ff
        /*6488*/ 	.word	0x000000a8
        /*648c*/ 	.short	0x010a
        /*648e*/ 	.byte	0x04
	.zero		1


	//   ....[61]....
        /*6490*/ 	.word	0x0001d130
        /*6494*/ 	.word	0x000000ff
        /*6498*/ 	.word	0x00000080
        /*649c*/ 	.short	0x010a
        /*649e*/ 	.byte	0x0d
	.zero		1


	//   ....[62]....
        /*64a0*/ 	.word	0x0001d220
        /*64a4*/ 	.word	0x000000ff
        /*64a8*/ 	.word	0x00000060
        /*64ac*/ 	.short	0x010b
        /*64ae*/ 	.byte	0x0d
	.zero		1


	//   ....[63]....
        /*64b0*/ 	.word	0x0001d280
        /*64b4*/ 	.word	0x000000ff
        /*64b8*/ 	.word	0x00000000
        /*64bc*/ 	.short	0x0101
        /*64be*/ 	.byte	0x1f
	.zero		1


	//   ....[64]....
        /*64c0*/ 	.word	0x0001d2b0
        /*64c4*/ 	.word	0x000000ff
        /*64c8*/ 	.word	0x00000088
        /*64cc*/ 	.short	0x010a
        /*64ce*/ 	.byte	0x0d
	.zero		1


	//   ....[65]....
        /*64d0*/ 	.word	0x0001d3c0
        /*64d4*/ 	.word	0x000000ff
        /*64d8*/ 	.word	0x00000068
        /*64dc*/ 	.short	0x010b
        /*64de*/ 	.byte	0x0d
	.zero		1


	//   ....[66]....
        /*64e0*/ 	.word	0x0001d430
        /*64e4*/ 	.word	0x000000ff
        /*64e8*/ 	.word	0x00000000
        /*64ec*/ 	.short	0x0101
        /*64ee*/ 	.byte	0x1e
	.zero		1


	//   ....[67]....
        /*64f0*/ 	.word	0x0001d460
        /*64f4*/ 	.word	0x000000ff
        /*64f8*/ 	.word	0x00000090
        /*64fc*/ 	.short	0x010a
        /*64fe*/ 	.byte	0x0d
	.zero		1


	//   ....[68]....
        /*6500*/ 	.word	0x0001d560
        /*6504*/ 	.word	0x000000ff
        /*6508*/ 	.word	0x00000070
        /*650c*/ 	.short	0x010b
        /*650e*/ 	.byte	0x0d
	.zero		1


	//   ....[69]....
        /*6510*/ 	.word	0x0001d5c0
        /*6514*/ 	.word	0x000000ff
        /*6518*/ 	.word	0x00000000
        /*651c*/ 	.short	0x0101
        /*651e*/ 	.byte	0x17
	.zero		1


	//   ....[70]....
        /*6520*/ 	.word	0x0001d5f0
        /*6524*/ 	.word	0x000000ff
        /*6528*/ 	.word	0x00000098
        /*652c*/ 	.short	0x010a
        /*652e*/ 	.byte	0x0d
	.zero		1


	//   ....[71]....
        /*6530*/ 	.word	0x0001d6f0
        /*6534*/ 	.word	0x000000ff
        /*6538*/ 	.word	0x00000078
        /*653c*/ 	.short	0x010b
        /*653e*/ 	.byte	0x0d
	.zero		1


	//   ....[72]....
        /*6540*/ 	.word	0x0001d760
        /*6544*/ 	.word	0x000000ff
        /*6548*/ 	.word	0x00000000
        /*654c*/ 	.short	0x0101
        /*654e*/ 	.byte	0x1d
	.zero		1


	//   ....[73]....
        /*6550*/ 	.word	0x0001d7a0
        /*6554*/ 	.word	0x000000ff
        /*6558*/ 	.word	0x00000080
        /*655c*/ 	.short	0x010a
        /*655e*/ 	.byte	0x0d
	.zero		1


	//   ....[74]....
        /*6560*/ 	.word	0x0001d890
        /*6564*/ 	.word	0x000000ff
        /*6568*/ 	.word	0x00000060
        /*656c*/ 	.short	0x010b
        /*656e*/ 	.byte	0x0d
	.zero		1


	//   ....[75]....
        /*6570*/ 	.word	0x0001d8d0
        /*6574*/ 	.word	0x000000ff
        /*6578*/ 	.word	0x00000000
        /*657c*/ 	.short	0x0101
        /*657e*/ 	.byte	0x1f
	.zero		1


	//   ....[76]....
        /*6580*/ 	.word	0x0001d900
        /*6584*/ 	.word	0x000000ff
        /*6588*/ 	.word	0x00000088
        /*658c*/ 	.short	0x010a
        /*658e*/ 	.byte	0x0d
	.zero		1


	//   ....[77]....
        /*6590*/ 	.word	0x0001da00
        /*6594*/ 	.word	0x000000ff
        /*6598*/ 	.word	0x00000068
        /*659c*/ 	.short	0x010b
        /*659e*/ 	.byte	0x0d
	.zero		1


	//   ....[78]....
        /*65a0*/ 	.word	0x0001da40
        /*65a4*/ 	.word	0x000000ff
        /*65a8*/ 	.word	0x00000000
        /*65ac*/ 	.short	0x0101
        /*65ae*/ 	.byte	0x1e
	.zero		1


	//   ....[79]....
        /*65b0*/ 	.word	0x0001da80
        /*65b4*/ 	.word	0x000000ff
        /*65b8*/ 	.word	0x00000090
        /*65bc*/ 	.short	0x010a
        /*65be*/ 	.byte	0x0d
	.zero		1


	//   ....[80]....
        /*65c0*/ 	.word	0x0001db70
        /*65c4*/ 	.word	0x000000ff
        /*65c8*/ 	.word	0x00000070
        /*65cc*/ 	.short	0x010b
        /*65ce*/ 	.byte	0x0d
	.zero		1


	//   ....[81]....
        /*65d0*/ 	.word	0x0001dbb0
        /*65d4*/ 	.word	0x000000ff
        /*65d8*/ 	.word	0x00000000
        /*65dc*/ 	.short	0x0101
        /*65de*/ 	.byte	0x17
	.zero		1


	//   ....[82]....
        /*65e0*/ 	.word	0x0001dbe0
        /*65e4*/ 	.word	0x000000ff
        /*65e8*/ 	.word	0x00000098
        /*65ec*/ 	.short	0x010a
        /*65ee*/ 	.byte	0x0d
	.zero		1


	//   ....[83]....
        /*65f0*/ 	.word	0x0001dce0
        /*65f4*/ 	.word	0x000000ff
        /*65f8*/ 	.word	0x00000078
        /*65fc*/ 	.short	0x010b
        /*65fe*/ 	.byte	0x0d
	.zero		1


	//   ....[84]....
        /*6600*/ 	.word	0x0001dd20
        /*6604*/ 	.word	0x000000ff
        /*6608*/ 	.word	0x00000000
        /*660c*/ 	.short	0x0101
        /*660e*/ 	.byte	0x1d
	.zero		1


	//   ....[85]....
        /*6610*/ 	.word	0x0001dd60
        /*6614*/ 	.word	0x000000ff
        /*6618*/ 	.word	0x00000080
        /*661c*/ 	.short	0x010a
        /*661e*/ 	.byte	0x0d
	.zero		1


	//   ....[86]....
        /*6620*/ 	.word	0x0001de60
        /*6624*/ 	.word	0x000000ff
        /*6628*/ 	.word	0x00000060
        /*662c*/ 	.short	0x010b
        /*662e*/ 	.byte	0x0d
	.zero		1


	//   ....[87]....
        /*6630*/ 	.word	0x0001dea0
        /*6634*/ 	.word	0x000000ff
        /*6638*/ 	.word	0x00000000
        /*663c*/ 	.short	0x0101
        /*663e*/ 	.byte	0x1f
	.zero		1


	//   ....[88]....
        /*6640*/ 	.word	0x0001ded0
        /*6644*/ 	.word	0x000000ff
        /*6648*/ 	.word	0x00000088
        /*664c*/ 	.short	0x010a
        /*664e*/ 	.byte	0x0d
	.zero		1


	//   ....[89]....
        /*6650*/ 	.word	0x0001dfd0
        /*6654*/ 	.word	0x000000ff
        /*6658*/ 	.word	0x00000068
        /*665c*/ 	.short	0x010b
        /*665e*/ 	.byte	0x0d
	.zero		1


	//   ....[90]....
        /*6660*/ 	.word	0x0001e010
        /*6664*/ 	.word	0x000000ff
        /*6668*/ 	.word	0x00000000
        /*666c*/ 	.short	0x0101
        /*666e*/ 	.byte	0x1e
	.zero		1


	//   ....[91]....
        /*6670*/ 	.word	0x0001e050
        /*6674*/ 	.word	0x000000ff
        /*6678*/ 	.word	0x00000090
        /*667c*/ 	.short	0x010a
        /*667e*/ 	.byte	0x0d
	.zero		1


	//   ....[92]....
        /*6680*/ 	.word	0x0001e150
        /*6684*/ 	.word	0x000000ff
        /*6688*/ 	.word	0x00000070
        /*668c*/ 	.short	0x010b
        /*668e*/ 	.byte	0x0d
	.zero		1


	//   ....[93]....
        /*6690*/ 	.word	0x0001e190
        /*6694*/ 	.word	0x000000ff
        /*6698*/ 	.word	0x00000000
        /*669c*/ 	.short	0x0101
        /*669e*/ 	.byte	0x17
	.zero		1


	//   ....[94]....
        /*66a0*/ 	.word	0x0001e1c0
        /*66a4*/ 	.word	0x000000ff
        /*66a8*/ 	.word	0x00000098
        /*66ac*/ 	.short	0x010a
        /*66ae*/ 	.byte	0x0d
	.zero		1


	//   ....[95]....
        /*66b0*/ 	.word	0x0001e2c0
        /*66b4*/ 	.word	0x000000ff
        /*66b8*/ 	.word	0x00000078
        /*66bc*/ 	.short	0x010b
        /*66be*/ 	.byte	0x0d
	.zero		1


	//   ....[96]....
        /*66c0*/ 	.word	0x0001e300
        /*66c4*/ 	.word	0x000000ff
        /*66c8*/ 	.word	0x00000000
        /*66cc*/ 	.short	0x0101
        /*66ce*/ 	.byte	0x1d
	.zero		1


	//   ....[97]....
        /*66d0*/ 	.word	0x0001e340
        /*66d4*/ 	.word	0x000000ff
        /*66d8*/ 	.word	0x00000080
        /*66dc*/ 	.short	0x010a
        /*66de*/ 	.byte	0x0d
	.zero		1


	//   ....[98]....
        /*66e0*/ 	.word	0x0001e440
        /*66e4*/ 	.word	0x000000ff
        /*66e8*/ 	.word	0x00000060
        /*66ec*/ 	.short	0x010b
        /*66ee*/ 	.byte	0x0d
	.zero		1


	//   ....[99]....
        /*66f0*/ 	.word	0x0001e480
        /*66f4*/ 	.word	0x000000ff
        /*66f8*/ 	.word	0x00000000
        /*66fc*/ 	.short	0x0101
        /*66fe*/ 	.byte	0x1f
	.zero		1


	//   ....[100]....
        /*6700*/ 	.word	0x0001e4b0
        /*6704*/ 	.word	0x000000ff
        /*6708*/ 	.word	0x00000088
        /*670c*/ 	.short	0x010a
        /*670e*/ 	.byte	0x0d
	.zero		1


	//   ....[101]....
        /*6710*/ 	.word	0x0001e5b0
        /*6714*/ 	.word	0x000000ff
        /*6718*/ 	.word	0x00000068
        /*671c*/ 	.short	0x010b
        /*671e*/ 	.byte	0x0d
	.zero		1


	//   ....[102]....
        /*6720*/ 	.word	0x0001e5f0
        /*6724*/ 	.word	0x000000ff
        /*6728*/ 	.word	0x00000000
        /*672c*/ 	.short	0x0101
        /*672e*/ 	.byte	0x1e
	.zero		1


	//   ....[103]....
        /*6730*/ 	.word	0x0001e630
        /*6734*/ 	.word	0x000000ff
        /*6738*/ 	.word	0x00000090
        /*673c*/ 	.short	0x010a
        /*673e*/ 	.byte	0x0d
	.zero		1


	//   ....[104]....
        /*6740*/ 	.word	0x0001e730
        /*6744*/ 	.word	0x000000ff
        /*6748*/ 	.word	0x00000070
        /*674c*/ 	.short	0x010b
        /*674e*/ 	.byte	0x0d
	.zero		1


	//   ....[105]....
        /*6750*/ 	.word	0x0001e770
        /*6754*/ 	.word	0x000000ff
        /*6758*/ 	.word	0x00000000
        /*675c*/ 	.short	0x0101
        /*675e*/ 	.byte	0x17
	.zero		1


	//   ....[106]....
        /*6760*/ 	.word	0x0001e7a0
        /*6764*/ 	.word	0x000000ff
        /*6768*/ 	.word	0x00000098
        /*676c*/ 	.short	0x010a
        /*676e*/ 	.byte	0x0d
	.zero		1


	//   ....[107]....
        /*6770*/ 	.word	0x0001e8a0
        /*6774*/ 	.word	0x000000ff
        /*6778*/ 	.word	0x00000078
        /*677c*/ 	.short	0x010b
        /*677e*/ 	.byte	0x0d
	.zero		1


	//   ....[108]....
        /*6780*/ 	.word	0x0001e8f0
        /*6784*/ 	.word	0x000000ff
        /*6788*/ 	.word	0x00000000
        /*678c*/ 	.short	0x0101
        /*678e*/ 	.byte	0x1d
	.zero		1


	//   ....[109]....
        /*6790*/ 	.word	0x0001f010
        /*6794*/ 	.word	0x00000000
        /*6798*/ 	.word	0x00000080
        /*679c*/ 	.short	0x010a
        /*679e*/ 	.byte	0x3f
	.zero		1


	//   ....[110]....
        /*67a0*/ 	.word	0x0001f050
        /*67a4*/ 	.word	0x00000000
        /*67a8*/ 	.word	0x00000088
        /*67ac*/ 	.short	0x010a
        /*67ae*/ 	.byte	0x3f
	.zero		1


	//   ....[111]....
        /*67b0*/ 	.word	0x0001f090
        /*67b4*/ 	.word	0x00000000
        /*67b8*/ 	.word	0x00000090
        /*67bc*/ 	.short	0x010a
        /*67be*/ 	.byte	0x3f
	.zero		1


	//   ....[112]....
        /*67c0*/ 	.word	0x0001f0f0
        /*67c4*/ 	.word	0x00000000
        /*67c8*/ 	.word	0x00000098
        /*67cc*/ 	.short	0x010a
        /*67ce*/ 	.byte	0x3f
	.zero		1


	//   ....[113]....
        /*67d0*/ 	.word	0x0001f430
        /*67d4*/ 	.word	0x0000000c
        /*67d8*/ 	.word	0x00000030
        /*67dc*/ 	.short	0x010a
        /*67de*/ 	.byte	0x3f
	.zero		1


	//   ....[114]....
        /*67e0*/ 	.word	0x0001f790
        /*67e4*/ 	.word	0x00000002
        /*67e8*/ 	.word	0x000000a8
        /*67ec*/ 	.short	0x0101
        /*67ee*/ 	.byte	0x3f
	.zero		1


	//   ....[115]....
        /*67f0*/ 	.word	0x0001ff60
        /*67f4*/ 	.word	0x00000004
        /*67f8*/ 	.word	0x00000000
        /*67fc*/ 	.short	0x010a
        /*67fe*/ 	.byte	0x3f
	.zero		1


	//   ....[116]....
        /*6800*/ 	.word	0x0001fff0
        /*6804*/ 	.word	0x00000003
        /*6808*/ 	.word	0x00000000
        /*680c*/ 	.short	0x010a
        /*680e*/ 	.byte	0x3f
	.zero		1


	//   ....[117]....
        /*6810*/ 	.word	0x00020080
        /*6814*/ 	.word	0x00000003
        /*6818*/ 	.word	0x00000000
        /*681c*/ 	.short	0x010a
        /*681e*/ 	.byte	0x3f
	.zero		1


	//   ....[118]....
        /*6820*/ 	.word	0x00020110
        /*6824*/ 	.word	0x00000003
        /*6828*/ 	.word	0x00000000
        /*682c*/ 	.short	0x010a
        /*682e*/ 	.byte	0x3f
	.zero		1


	//   ....[119]....
        /*6830*/ 	.word	0x000201a0
        /*6834*/ 	.word	0x00000003
        /*6838*/ 	.word	0x00000000
        /*683c*/ 	.short	0x010a
        /*683e*/ 	.byte	0x3f
	.zero		1


	//   ....[120]....
        /*6840*/ 	.word	0x00020230
        /*6844*/ 	.word	0x00000003
        /*6848*/ 	.word	0x00000000
        /*684c*/ 	.short	0x010a
        /*684e*/ 	.byte	0x3f
	.zero		1


	//   ....[121]....
        /*6850*/ 	.word	0x000202a0
        /*6854*/ 	.word	0x00000005
        /*6858*/ 	.word	0x00000000
        /*685c*/ 	.short	0x010a
        /*685e*/ 	.byte	0x3f
	.zero		1


	//   ....[122]....
        /*6860*/ 	.word	0x00020300
        /*6864*/ 	.word	0x00000004
        /*6868*/ 	.word	0x00000000
        /*686c*/ 	.short	0x010a
        /*686e*/ 	.byte	0x3f
	.zero		1


	//   ....[123]....
        /*6870*/ 	.word	0x00020350
        /*6874*/ 	.word	0x00000006
        /*6878*/ 	.word	0x00000060
        /*687c*/ 	.short	0x010a
        /*687e*/ 	.byte	0x3f
	.zero		1


	//   ....[124]....
        /*6880*/ 	.word	0x000203a0
        /*6884*/ 	.word	0x00000007
        /*6888*/ 	.word	0x00000060
        /*688c*/ 	.short	0x010a
        /*688e*/ 	.byte	0x3f
	.zero		1


	//   ....[125]....
        /*6890*/ 	.word	0x000203f0
        /*6894*/ 	.word	0x00000007
        /*6898*/ 	.word	0x00000060
        /*689c*/ 	.short	0x010a
        /*689e*/ 	.byte	0x3f
	.zero		1


	//   ....[126]....
        /*68a0*/ 	.word	0x00020440
        /*68a4*/ 	.word	0x00000009
        /*68a8*/ 	.word	0x00000060
        /*68ac*/ 	.short	0x010a
        /*68ae*/ 	.byte	0x3f
	.zero		1


	//   ....[127]....
        /*68b0*/ 	.word	0x00020490
        /*68b4*/ 	.word	0x00000009
        /*68b8*/ 	.word	0x00000060
        /*68bc*/ 	.short	0x010a
        /*68be*/ 	.byte	0x3f
	.zero		1


	//   ....[128]....
        /*68c0*/ 	.word	0x000204e0
        /*68c4*/ 	.word	0x00000009
        /*68c8*/ 	.word	0x00000060
        /*68cc*/ 	.short	0x010a
        /*68ce*/ 	.byte	0x3f
	.zero		1


	//   ....[129]....
        /*68d0*/ 	.word	0x00020530
        /*68d4*/ 	.word	0x00000009
        /*68d8*/ 	.word	0x00000060
        /*68dc*/ 	.short	0x010a
        /*68de*/ 	.byte	0x3f
	.zero		1


	//   ....[130]....
        /*68e0*/ 	.word	0x00020580
        /*68e4*/ 	.word	0x00000009
        /*68e8*/ 	.word	0x00000060
        /*68ec*/ 	.short	0x010a
        /*68ee*/ 	.byte	0x3f
	.zero		1


	//   ....[131]....
        /*68f0*/ 	.word	0x000205d0
        /*68f4*/ 	.word	0x00000009
        /*68f8*/ 	.word	0x00000060
        /*68fc*/ 	.short	0x010a
        /*68fe*/ 	.byte	0x3f
	.zero		1


	//   ....[132]....
        /*6900*/ 	.word	0x00020620
        /*6904*/ 	.word	0x00000009
        /*6908*/ 	.word	0x00000060
        /*690c*/ 	.short	0x010a
        /*690e*/ 	.byte	0x3f
	.zero		1


	//   ....[133]....
        /*6910*/ 	.word	0x00020670
        /*6914*/ 	.word	0x00000009
        /*6918*/ 	.word	0x00000060
        /*691c*/ 	.short	0x010a
        /*691e*/ 	.byte	0x3f
	.zero		1


	//   ....[134]....
        /*6920*/ 	.word	0x000206c0
        /*6924*/ 	.word	0x00000009
        /*6928*/ 	.word	0x00000060
        /*692c*/ 	.short	0x010a
        /*692e*/ 	.byte	0x3f
	.zero		1


	//   ....[135]....
        /*6930*/ 	.word	0x00020710
        /*6934*/ 	.word	0x00000009
        /*6938*/ 	.word	0x00000060
        /*693c*/ 	.short	0x010a
        /*693e*/ 	.byte	0x3f
	.zero		1


	//   ....[136]....
        /*6940*/ 	.word	0x00020760
        /*6944*/ 	.word	0x00000009
        /*6948*/ 	.word	0x00000060
        /*694c*/ 	.short	0x010a
        /*694e*/ 	.byte	0x3f
	.zero		1


	//   ....[137]....
        /*6950*/ 	.word	0x000207b0
        /*6954*/ 	.word	0x00000009
        /*6958*/ 	.word	0x00000060
        /*695c*/ 	.short	0x010a
        /*695e*/ 	.byte	0x3f
	.zero		1


	//   ....[138]....
        /*6960*/ 	.word	0x00020800
        /*6964*/ 	.word	0x0000000a
        /*6968*/ 	.word	0x00000060
        /*696c*/ 	.short	0x010a
        /*696e*/ 	.byte	0x3f
	.zero		1


	//   ....[139]....
        /*6970*/ 	.word	0x00020860
        /*6974*/ 	.word	0x00000007
        /*6978*/ 	.word	0x000000a8
        /*697c*/ 	.short	0x010a
        /*697e*/ 	.byte	0x3f
	.zero		1


	//   ....[140]....
        /*6980*/ 	.word	0x000208c0
        /*6984*/ 	.word	0x00000003
        /*6988*/ 	.word	0x00000080
        /*698c*/ 	.short	0x010a
        /*698e*/ 	.byte	0x3f
	.zero		1


	//   ....[141]....
        /*6990*/ 	.word	0x00020920
        /*6994*/ 	.word	0x00000003
        /*6998*/ 	.word	0x00000088
        /*699c*/ 	.short	0x010a
        /*699e*/ 	.byte	0x3f
	.zero		1


	//   ....[142]....
        /*69a0*/ 	.word	0x00020980
        /*69a4*/ 	.word	0x00000003
        /*69a8*/ 	.word	0x00000090
        /*69ac*/ 	.short	0x010a
        /*69ae*/ 	.byte	0x3f
	.zero		1


	//   ....[143]....
        /*69b0*/ 	.word	0x000209e0
        /*69b4*/ 	.word	0x00000003
        /*69b8*/ 	.word	0x00000098
        /*69bc*/ 	.short	0x010a
        /*69be*/ 	.byte	0x3f
	.zero		1


	//   ....[144]....
        /*69c0*/ 	.word	0x00020a40
        /*69c4*/ 	.word	0x00000003
        /*69c8*/ 	.word	0x00000080
        /*69cc*/ 	.short	0x010a
        /*69ce*/ 	.byte	0x3f
	.zero		1


	//   ....[145]....
        /*69d0*/ 	.word	0x00020aa0
        /*69d4*/ 	.word	0x00000003
        /*69d8*/ 	.word	0x00000088
        /*69dc*/ 	.short	0x010a
        /*69de*/ 	.byte	0x3f
	.zero		1


	//   ....[146]....
        /*69e0*/ 	.word	0x00020b00
        /*69e4*/ 	.word	0x00000003
        /*69e8*/ 	.word	0x00000090
        /*69ec*/ 	.short	0x010a
        /*69ee*/ 	.byte	0x3f
	.zero		1


	//   ....[147]....
        /*69f0*/ 	.word	0x00020b60
        /*69f4*/ 	.word	0x00000003
        /*69f8*/ 	.word	0x00000098
        /*69fc*/ 	.short	0x010a
        /*69fe*/ 	.byte	0x3f
	.zero		1


	//   ....[148]....
        /*6a00*/ 	.word	0x00020bc0
        /*6a04*/ 	.word	0x00000003
        /*6a08*/ 	.word	0x00000080
        /*6a0c*/ 	.short	0x010a
        /*6a0e*/ 	.byte	0x3f
	.zero		1


	//   ....[149]....
        /*6a10*/ 	.word	0x00020c20
        /*6a14*/ 	.word	0x00000003
        /*6a18*/ 	.word	0x00000088
        /*6a1c*/ 	.short	0x010a
        /*6a1e*/ 	.byte	0x3f
	.zero		1


	//   ....[150]....
        /*6a20*/ 	.word	0x00020c80
        /*6a24*/ 	.word	0x00000003
        /*6a28*/ 	.word	0x00000090
        /*6a2c*/ 	.short	0x010a
        /*6a2e*/ 	.byte	0x3f
	.zero		1


	//   ....[151]....
        /*6a30*/ 	.word	0x00020ce0
        /*6a34*/ 	.word	0x00000003
        /*6a38*/ 	.word	0x00000098
        /*6a3c*/ 	.short	0x010a
        /*6a3e*/ 	.byte	0x3f
	.zero		1


	//   ....[152]....
        /*6a40*/ 	.word	0x00020d40
        /*6a44*/ 	.word	0x00000003
        /*6a48*/ 	.word	0x00000080
        /*6a4c*/ 	.short	0x010a
        /*6a4e*/ 	.byte	0x3f
	.zero		1


	//   ....[153]....
        /*6a50*/ 	.word	0x00020da0
        /*6a54*/ 	.word	0x00000003
        /*6a58*/ 	.word	0x00000088
        /*6a5c*/ 	.short	0x010a
        /*6a5e*/ 	.byte	0x3f
	.zero		1


	//   ....[154]....
        /*6a60*/ 	.word	0x00020e00
        /*6a64*/ 	.word	0x00000003
        /*6a68*/ 	.word	0x00000090
        /*6a6c*/ 	.short	0x010a
        /*6a6e*/ 	.byte	0x3f
	.zero		1


	//   ....[155]....
        /*6a70*/ 	.word	0x00020e60
        /*6a74*/ 	.word	0x00000003
        /*6a78*/ 	.word	0x00000098
        /*6a7c*/ 	.short	0x010a
        /*6a7e*/ 	.byte	0x3f
	.zero		1


	//   ....[156]....
        /*6a80*/ 	.word	0x00020eb0
        /*6a84*/ 	.word	0x00000000
        /*6a88*/ 	.word	0x00000080
        /*6a8c*/ 	.short	0x010a
        /*6a8e*/ 	.byte	0x3f
	.zero		1


	//   ....[157]....
        /*6a90*/ 	.word	0x00020f00
        /*6a94*/ 	.word	0x00000000
        /*6a98*/ 	.word	0x00000088
        /*6a9c*/ 	.short	0x010a
        /*6a9e*/ 	.byte	0x3f
	.zero		1


	//   ....[158]....
        /*6aa0*/ 	.word	0x00020f50
        /*6aa4*/ 	.word	0x00000000
        /*6aa8*/ 	.word	0x00000090
        /*6aac*/ 	.short	0x010a
        /*6aae*/ 	.byte	0x3f
	.zero		1


	//   ....[159]....
        /*6ab0*/ 	.word	0x00021030
        /*6ab4*/ 	.word	0x0000000c
        /*6ab8*/ 	.word	0x00000030
        /*6abc*/ 	.short	0x010a
        /*6abe*/ 	.byte	0x3f
	.zero		1


	//   ....[160]....
        /*6ac0*/ 	.word	0x00021110
        /*6ac4*/ 	.word	0x00000004
        /*6ac8*/ 	.word	0x00000000
        /*6acc*/ 	.short	0x010a
        /*6ace*/ 	.byte	0x3f
	.zero		1


	//   ....[161]....
        /*6ad0*/ 	.word	0x00021160
        /*6ad4*/ 	.word	0x00000003
        /*6ad8*/ 	.word	0x00000000
        /*6adc*/ 	.short	0x010a
        /*6ade*/ 	.byte	0x3f
	.zero		1


	//   ....[162]....
        /*6ae0*/ 	.word	0x000211b0
        /*6ae4*/ 	.word	0x00000003
        /*6ae8*/ 	.word	0x00000000
        /*6aec*/ 	.short	0x010a
        /*6aee*/ 	.byte	0x3f
	.zero		1


	//   ....[163]....
        /*6af0*/ 	.word	0x00021200
        /*6af4*/ 	.word	0x00000003
        /*6af8*/ 	.word	0x00000000
        /*6afc*/ 	.short	0x010a
        /*6afe*/ 	.byte	0x3f
	.zero		1


	//   ....[164]....
        /*6b00*/ 	.word	0x00021250
        /*6b04*/ 	.word	0x00000003
        /*6b08*/ 	.word	0x00000000
        /*6b0c*/ 	.short	0x010a
        /*6b0e*/ 	.byte	0x3f
	.zero		1


	//----- nvinfo : EIATTR_NUM_MBARRIERS
	.align		4
.L_38:
        /*6b10*/ 	.byte	0x03, 0x38
        /*6b12*/ 	.short	0x0016


	//----- nvinfo : EIATTR_EXIT_INSTR_OFFSETS
	.align		4
        /*6b14*/ 	.byte	0x04, 0x1c
        /*6b16*/ 	.short	(.L_40 - .L_39)


	//   ....[0]....
.L_39:
        /*6b18*/ 	.word	0x00000f40


	//   ....[1]....
        /*6b1c*/ 	.word	0x00001700


	//   ....[2]....
        /*6b20*/ 	.word	0x0001c680


	//   ....[3]....
        /*6b24*/ 	.word	0x0001cc30


	//   ....[4]....
        /*6b28*/ 	.word	0x0001ccc0


	//   ....[5]....
        /*6b2c*/ 	.word	0x0001f140


	//   ....[6]....
        /*6b30*/ 	.word	0x00020280


	//----- nvinfo : EIATTR_MAX_THREADS
	.align		4
.L_40:
        /*6b34*/ 	.byte	0x04, 0x05
        /*6b36*/ 	.short	(.L_42 - .L_41)
.L_41:
        /*6b38*/ 	.word	0x00000180
        /*6b3c*/ 	.word	0x00000001
        /*6b40*/ 	.word	0x00000001


	//----- nvinfo : EIATTR_CRS_STACK_SIZE
	.align		4
.L_42:
        /*6b44*/ 	.byte	0x04, 0x1e
        /*6b46*/ 	.short	(.L_44 - .L_43)
.L_43:
        /*6b48*/ 	.word	0x00000000


	//----- nvinfo : EIATTR_CBANK_PARAM_SIZE
	.align		4
.L_44:
        /*6b4c*/ 	.byte	0x03, 0x19
        /*6b4e*/ 	.short	0x0770


	//----- nvinfo : EIATTR_PARAM_CBANK
	.align		4
        /*6b50*/ 	.byte	0x04, 0x0a
        /*6b52*/ 	.short	(.L_46 - .L_45)
	.align		4
.L_45:
        /*6b54*/ 	.word	index@(.nv.constant0._ZN7cutlass13device_kernelINS_4gemm6kernel13GemmUniversalIN4cute5tupleIJiiiiEEENS1_10collective13CollectiveMmaINS1_37MainloopSm90TmaGmmaWarpSpecializedFP8ILi6ENS5_IJNS4_1CILi2EEENSA_ILi1EEESC_EEENS1_35KernelTmaWarpSpecializedCooperativeEEENS5_IJNSA_ILi256EEESG_NSA_ILi64EEEEEENS_12float_e4m3_tENS5_IJlSC_lEEESJ_SK_NS4_8TiledMMAINS4_8MMA_AtomIJNS4_4SM904GMMA31MMA_64x256x32_F32E4M3E4M3_SS_TNILNSO_7ScaleInE1ELSQ_1EEEEEENS4_6LayoutISD_NS5_IJSC_NSA_ILi0EEESU_EEEEENS5_IJNS4_10UnderscoreESX_SX_EEEEENS4_13SM90_TMA_LOADENS4_14ComposedLayoutINS4_7SwizzleILi2ELi4ELi3EEENS4_18smem_ptr_flag_bitsILi8EEENST_INS5_IJNSA_ILi8EEESH_EEENS5_IJSH_SC_EEEEEEEvNS4_8identityENS4_23SM90_TMA_LOAD_MULTICASTES1A_vS1B_EENS_8epilogue10collective18CollectiveEpilogueINS1E_22Sm90TmaWarpSpecializedILi4ELi2ELi16ELb0ELb0EEEJSI_NS5_IJNSA_ILi128EEENSA_ILi32EEEEEESJ_SK_SJ_SK_NS1E_6fusion15FusionCallbacksIS1I_NS1M_17LinearCombinationISJ_fSJ_fLNS_15FloatRoundStyleE2EEESI_S1L_JEEES10_NS11_INS12_ILi1ELi4ELi3EEES15_NST_INS5_IJS16_S1K_EEENS5_IJS1K_SC_EEEEEEENS4_39AutoVectorizingCopyWithAssumedAlignmentILi128EEENS4_14SM90_TMA_STOREES1W_S1Y_NS4_9Copy_AtomIJNS4_17SM90_U32x4_STSM_NENS_6half_tEEEEvEEEvvEEEEvNT_6ParamsE)
        /*6b58*/ 	.short	0x0210
        /*6b5a*/ 	.short	0x0770


	//----- nvinfo : EIATTR_SW_WAR
	.align		4
.L_46:
        /*6b5c*/ 	.byte	0x04, 0x36
        /*6b5e*/ 	.short	(.L_48 - .L_47)
.L_47:
        /*6b60*/ 	.word	0x00000008
.L_48:


//--------------------- .nv.callgraph             --------------------------
	.section	.nv.callgraph,"",@"SHT_CUDA_CALLGRAPH"
	.align	4
	.sectionentsize	8
	.align		4
        /*0000*/ 	.word	0x00000000
	.align		4
        /*0004*/ 	.word	0xffffffff
	.align		4
        /*0008*/ 	.word	index@(_ZN7cutlass13device_kernelINS_4gemm6kernel13GemmUniversalIN4cute5tupleIJiiiiEEENS1_10collective13CollectiveMmaINS1_37MainloopSm90TmaGmmaWarpSpecializedFP8ILi6ENS5_IJNS4_1CILi2EEENSA_ILi1EEESC_EEENS1_35KernelTmaWarpSpecializedCooperativeEEENS5_IJNSA_ILi256EEESG_NSA_ILi64EEEEEENS_12float_e4m3_tENS5_IJlSC_lEEESJ_SK_NS4_8TiledMMAINS4_8MMA_AtomIJNS4_4SM904GMMA31MMA_64x256x32_F32E4M3E4M3_SS_TNILNSO_7ScaleInE1ELSQ_1EEEEEENS4_6LayoutISD_NS5_IJSC_NSA_ILi0EEESU_EEEEENS5_IJNS4_10UnderscoreESX_SX_EEEEENS4_13SM90_TMA_LOADENS4_14ComposedLayoutINS4_7SwizzleILi2ELi4ELi3EEENS4_18smem_ptr_flag_bitsILi8EEENST_INS5_IJNSA_ILi8EEESH_EEENS5_IJSH_SC_EEEEEEEvNS4_8identityENS4_23SM90_TMA_LOAD_MULTICASTES1A_vS1B_EENS_8epilogue10collective18CollectiveEpilogueINS1E_22Sm90TmaWarpSpecializedILi4ELi2ELi16ELb0ELb0EEEJSI_NS5_IJNSA_ILi128EEENSA_ILi32EEEEEESJ_SK_SJ_SK_NS1E_6fusion15FusionCallbacksIS1I_NS1M_17LinearCombinationISJ_fSJ_fLNS_15FloatRoundStyleE2EEESI_S1L_JEEES10_NS11_INS12_ILi1ELi4ELi3EEES15_NST_INS5_IJS16_S1K_EEENS5_IJS1K_SC_EEEEEEENS4_39AutoVectorizingCopyWithAssumedAlignmentILi128EEENS4_14SM90_TMA_STOREES1W_S1Y_NS4_9Copy_AtomIJNS4_17SM90_U32x4_STSM_NENS_6half_tEEEEvEEEvvEEEEvNT_6ParamsE)
	.align		4
        /*000c*/ 	.word	index@(__assertfail)
	.align		4
        /*0010*/ 	.word	0x00000000
	.align		4
        /*0014*/ 	.word	0xfffffffe
	.align		4
        /*0018*/ 	.word	0x00000000
	.align		4
        /*001c*/ 	.word	0xfffffffd
	.align		4
        /*0020*/ 	.word	0x00000000
	.align		4
        /*0024*/ 	.word	0xfffffffc


//--------------------- .nv.constant4             --------------------------
	.section	.nv.constant4,"a",@progbits
	.align	8
	.align		8
.nv.constant4:
        /*0000*/ 	.dword	__assertfail
	.align		8
        /*0008*/ 	.dword	__unnamed_1
	.align		8
        /*0010*/ 	.dword	__unnamed_2
	.align		8
        /*0018*/ 	.dword	_ZN39_INTERNAL_58f6e8bd_4_k_cu_b633bf0a_31104cuda3std3__45__cpo5beginE
	.align		8
        /*0020*/ 	.dword	_ZN39_INTERNAL_58f6e8bd_4_k_cu_b633bf0a_31104cuda3std3__45__cpo3endE
	.align		8
        /*0028*/ 	.dword	_ZN39_INTERNAL_58f6e8bd_4_k_cu_b633bf0a_31104cuda3std3__45__cpo6cbeginE
	.align		8
        /*0030*/ 	.dword	_ZN39_INTERNAL_58f6e8bd_4_k_cu_b633bf0a_31104cuda3std3__45__cpo4cendE
	.align		8
        /*0038*/ 	.dword	_ZN39_INTERNAL_58f6e8bd_4_k_cu_b633bf0a_31104cuda3std3__441_GLOBAL__N__58f6e8bd_4_k_cu_b633bf0a_31106ignoreE
	.align		8
        /*0040*/ 	.dword	_ZN39_INTERNAL_58f6e8bd_4_k_cu_b633bf0a_31104cuda3std3__419piecewise_constructE
	.align		8
        /*0048*/ 	.dword	_ZN39_INTERNAL_58f6e8bd_4_k_cu_b633bf0a_31104cuda3std3__48in_placeE
	.align		8
        /*0050*/ 	.dword	_ZN39_INTERNAL_58f6e8bd_4_k_cu_b633bf0a_31104cuda3std6ranges3__45__cpo4swapE
	.align		8
        /*0058*/ 	.dword	_ZN39_INTERNAL_58f6e8bd_4_k_cu_b633bf0a_31104cuda3std6ranges3__45__cpo9iter_moveE
	.align		8
        /*0060*/ 	.dword	_ZN39_INTERNAL_58f6e8bd_4_k_cu_b633bf0a_31104cute7productE
	.align		8
        /*0068*/ 	.dword	_ZN39_INTERNAL_58f6e8bd_4_k_cu_b633bf0a_31104cute1_E
	.align		8
        /*0070*/ 	.dword	$str$24
	.align		8
        /*0078*/ 	.dword	$str$25


//--------------------- .text._ZN7cutlass13device_kernelINS_4gemm6kernel13GemmUniversalIN4cute5tupleIJiiiiEEENS1_10collective13CollectiveMmaINS1_37MainloopSm90TmaGmmaWarpSpecializedFP8ILi6ENS5_IJNS4_1CILi2EEENSA_ILi1EEESC_EEENS1_35KernelTmaWarpSpecializedCooperativeEEENS5_IJNSA_ILi256EEESG_NSA_ILi64EEEEEENS_12float_e4m3_tENS5_IJlSC_lEEESJ_SK_NS4_8TiledMMAINS4_8MMA_AtomIJNS4_4SM904GMMA31MMA_64x256x32_F32E4M3E4M3_SS_TNILNSO_7ScaleInE1ELSQ_1EEEEEENS4_6LayoutISD_NS5_IJSC_NSA_ILi0EEESU_EEEEENS5_IJNS4_10UnderscoreESX_SX_EEEEENS4_13SM90_TMA_LOADENS4_14ComposedLayoutINS4_7SwizzleILi2ELi4ELi3EEENS4_18smem_ptr_flag_bitsILi8EEENST_INS5_IJNSA_ILi8EEESH_EEENS5_IJSH_SC_EEEEEEEvNS4_8identityENS4_23SM90_TMA_LOAD_MULTICASTES1A_vS1B_EENS_8epilogue10collective18CollectiveEpilogueINS1E_22Sm90TmaWarpSpecializedILi4ELi2ELi16ELb0ELb0EEEJSI_NS5_IJNSA_ILi128EEENSA_ILi32EEEEEESJ_SK_SJ_SK_NS1E_6fusion15FusionCallbacksIS1I_NS1M_17LinearCombinationISJ_fSJ_fLNS_15FloatRoundStyleE2EEESI_S1L_JEEES10_NS11_INS12_ILi1ELi4ELi3EEES15_NST_INS5_IJS16_S1K_EEENS5_IJS1K_SC_EEEEEEENS4_39AutoVectorizingCopyWithAssumedAlignmentILi128EEENS4_14SM90_TMA_STOREES1W_S1Y_NS4_9Copy_AtomIJNS4_17SM90_U32x4_STSM_NENS_6half_tEEEEvEEEvvEEEEvNT_6ParamsE --------------------------
	.section	.text._ZN7cutlass13device_kernelINS_4gemm6kernel13GemmUniversalIN4cute5tupleIJiiiiEEENS1_10collective13CollectiveMmaINS1_37MainloopSm90TmaGmmaWarpSpecializedFP8ILi6ENS5_IJNS4_1CILi2EEENSA_ILi1EEESC_EEENS1_35KernelTmaWarpSpecializedCooperativeEEENS5_IJNSA_ILi256EEESG_NSA_ILi64EEEEEENS_12float_e4m3_tENS5_IJlSC_lEEESJ_SK_NS4_8TiledMMAINS4_8MMA_AtomIJNS4_4SM904GMMA31MMA_64x256x32_F32E4M3E4M3_SS_TNILNSO_7ScaleInE1ELSQ_1EEEEEENS4_6LayoutISD_NS5_IJSC_NSA_ILi0EEESU_EEEEENS5_IJNS4_10UnderscoreESX_SX_EEEEENS4_13SM90_TMA_LOADENS4_14ComposedLayoutINS4_7SwizzleILi2ELi4ELi3EEENS4_18smem_ptr_flag_bitsILi8EEENST_INS5_IJNSA_ILi8EEESH_EEENS5_IJSH_SC_EEEEEEEvNS4_8identityENS4_23SM90_TMA_LOAD_MULTICASTES1A_vS1B_EENS_8epilogue10collective18CollectiveEpilogueINS1E_22Sm90TmaWarpSpecializedILi4ELi2ELi16ELb0ELb0EEEJSI_NS5_IJNSA_ILi128EEENSA_ILi32EEEEEESJ_SK_SJ_SK_NS1E_6fusion15FusionCallbacksIS1I_NS1M_17LinearCombinationISJ_fSJ_fLNS_15FloatRoundStyleE2EEESI_S1L_JEEES10_NS11_INS12_ILi1ELi4ELi3EEES15_NST_INS5_IJS16_S1K_EEENS5_IJS1K_SC_EEEEEEENS4_39AutoVectorizingCopyWithAssumedAlignmentILi128EEENS4_14SM90_TMA_STOREES1W_S1Y_NS4_9Copy_AtomIJNS4_17SM90_U32x4_STSM_NENS_6half_tEEEEvEEEvvEEEEvNT_6ParamsE,"ax",@progbits
	.align	128
.text._ZN7cutlass13device_kernelINS_4gemm6kernel13GemmUniversalIN4cute5tupleIJiiiiEEENS1_10collective13CollectiveMmaINS1_37MainloopSm90TmaGmmaWarpSpecializedFP8ILi6ENS5_IJNS4_1CILi2EEENSA_ILi1EEESC_EEENS1_35KernelTmaWarpSpecializedCooperativeEEENS5_IJNSA_ILi256EEESG_NSA_ILi64EEEEEENS_12float_e4m3_tENS5_IJlSC_lEEESJ_SK_NS4_8TiledMMAINS4_8MMA_AtomIJNS4_4SM904GMMA31MMA_64x256x32_F32E4M3E4M3_SS_TNILNSO_7ScaleInE1ELSQ_1EEEEEENS4_6LayoutISD_NS5_IJSC_NSA_ILi0EEESU_EEEEENS5_IJNS4_10UnderscoreESX_SX_EEEEENS4_13SM90_TMA_LOADENS4_14ComposedLayoutINS4_7SwizzleILi2ELi4ELi3EEENS4_18smem_ptr_flag_bitsILi8EEENST_INS5_IJNSA_ILi8EEESH_EEENS5_IJSH_SC_EEEEEEEvNS4_8identityENS4_23SM90_TMA_LOAD_MULTICASTES1A_vS1B_EENS_8epilogue10collective18CollectiveEpilogueINS1E_22Sm90TmaWarpSpecializedILi4ELi2ELi16ELb0ELb0EEEJSI_NS5_IJNSA_ILi128EEENSA_ILi32EEEEEESJ_SK_SJ_SK_NS1E_6fusion15FusionCallbacksIS1I_NS1M_17LinearCombinationISJ_fSJ_fLNS_15FloatRoundStyleE2EEESI_S1L_JEEES10_NS11_INS12_ILi1ELi4ELi3EEES15_NST_INS5_IJS16_S1K_EEENS5_IJS1K_SC_EEEEEEENS4_39AutoVectorizingCopyWithAssumedAlignmentILi128EEENS4_14SM90_TMA_STOREES1W_S1Y_NS4_9Copy_AtomIJNS4_17SM90_U32x4_STSM_NENS_6half_tEEEEvEEEvvEEEEvNT_6ParamsE:
        .type           _ZN7cutlass13device_kernelINS_4gemm6kernel13GemmUniversalIN4cute5tupleIJiiiiEEENS1_10collective13CollectiveMmaINS1_37MainloopSm90TmaGmmaWarpSpecializedFP8ILi6ENS5_IJNS4_1CILi2EEENSA_ILi1EEESC_EEENS1_35KernelTmaWarpSpecializedCooperativeEEENS5_IJNSA_ILi256EEESG_NSA_ILi64EEEEEENS_12float_e4m3_tENS5_IJlSC_lEEESJ_SK_NS4_8TiledMMAINS4_8MMA_AtomIJNS4_4SM904GMMA31MMA_64x256x32_F32E4M3E4M3_SS_TNILNSO_7ScaleInE1ELSQ_1EEEEEENS4_6LayoutISD_NS5_IJSC_NSA_ILi0EEESU_EEEEENS5_IJNS4_10UnderscoreESX_SX_EEEEENS4_13SM90_TMA_LOADENS4_14ComposedLayoutINS4_7SwizzleILi2ELi4ELi3EEENS4_18smem_ptr_flag_bitsILi8EEENST_INS5_IJNSA_ILi8EEESH_EEENS5_IJSH_SC_EEEEEEEvNS4_8identityENS4_23SM90_TMA_LOAD_MULTICASTES1A_vS1B_EENS_8epilogue10collective18CollectiveEpilogueINS1E_22Sm90TmaWarpSpecializedILi4ELi2ELi16ELb0ELb0EEEJSI_NS5_IJNSA_ILi128EEENSA_ILi32EEEEEESJ_SK_SJ_SK_NS1E_6fusion15FusionCallbacksIS1I_NS1M_17LinearCombinationISJ_fSJ_fLNS_15FloatRoundStyleE2EEESI_S1L_JEEES10_NS11_INS12_ILi1ELi4ELi3EEES15_NST_INS5_IJS16_S1K_EEENS5_IJS1K_SC_EEEEEEENS4_39AutoVectorizingCopyWithAssumedAlignmentILi128EEENS4_14SM90_TMA_STOREES1W_S1Y_NS4_9Copy_AtomIJNS4_17SM90_U32x4_STSM_NENS_6half_tEEEEvEEEvvEEEEvNT_6ParamsE,@function
        .size           _ZN7cutlass13device_kernelINS_4gemm6kernel13GemmUniversalIN4cute5tupleIJiiiiEEENS1_10collective13CollectiveMmaINS1_37MainloopSm90TmaGmmaWarpSpecializedFP8ILi6ENS5_IJNS4_1CILi2EEENSA_ILi1EEESC_EEENS1_35KernelTmaWarpSpecializedCooperativeEEENS5_IJNSA_ILi256EEESG_NSA_ILi64EEEEEENS_12float_e4m3_tENS5_IJlSC_lEEESJ_SK_NS4_8TiledMMAINS4_8MMA_AtomIJNS4_4SM904GMMA31MMA_64x256x32_F32E4M3E4M3_SS_TNILNSO_7ScaleInE1ELSQ_1EEEEEENS4_6LayoutISD_NS5_IJSC_NSA_ILi0EEESU_EEEEENS5_IJNS4_10UnderscoreESX_SX_EEEEENS4_13SM90_TMA_LOADENS4_14ComposedLayoutINS4_7SwizzleILi2ELi4ELi3EEENS4_18smem_ptr_flag_bitsILi8EEENST_INS5_IJNSA_ILi8EEESH_EEENS5_IJSH_SC_EEEEEEEvNS4_8identityENS4_23SM90_TMA_LOAD_MULTICASTES1A_vS1B_EENS_8epilogue10collective18CollectiveEpilogueINS1E_22Sm90TmaWarpSpecializedILi4ELi2ELi16ELb0ELb0EEEJSI_NS5_IJNSA_ILi128EEENSA_ILi32EEEEEESJ_SK_SJ_SK_NS1E_6fusion15FusionCallbacksIS1I_NS1M_17LinearCombinationISJ_fSJ_fLNS_15FloatRoundStyleE2EEESI_S1L_JEEES10_NS11_INS12_ILi1ELi4ELi3EEES15_NST_INS5_IJS16_S1K_EEENS5_IJS1K_SC_EEEEEEENS4_39AutoVectorizingCopyWithAssumedAlignmentILi128EEENS4_14SM90_TMA_STOREES1W_S1Y_NS4_9Copy_AtomIJNS4_17SM90_U32x4_STSM_NENS_6half_tEEEEvEEEvvEEEEvNT_6ParamsE,(.L_x_425 - _ZN7cutlass13device_kernelINS_4gemm6kernel13GemmUniversalIN4cute5tupleIJiiiiEEENS1_10collective13CollectiveMmaINS1_37MainloopSm90TmaGmmaWarpSpecializedFP8ILi6ENS5_IJNS4_1CILi2EEENSA_ILi1EEESC_EEENS1_35KernelTmaWarpSpecializedCooperativeEEENS5_IJNSA_ILi256EEESG_NSA_ILi64EEEEEENS_12float_e4m3_tENS5_IJlSC_lEEESJ_SK_NS4_8TiledMMAINS4_8MMA_AtomIJNS4_4SM904GMMA31MMA_64x256x32_F32E4M3E4M3_SS_TNILNSO_7ScaleInE1ELSQ_1EEEEEENS4_6LayoutISD_NS5_IJSC_NSA_ILi0EEESU_EEEEENS5_IJNS4_10UnderscoreESX_SX_EEEEENS4_13SM90_TMA_LOADENS4_14ComposedLayoutINS4_7SwizzleILi2ELi4ELi3EEENS4_18smem_ptr_flag_bitsILi8EEENST_INS5_IJNSA_ILi8EEESH_EEENS5_IJSH_SC_EEEEEEEvNS4_8identityENS4_23SM90_TMA_LOAD_MULTICASTES1A_vS1B_EENS_8epilogue10collective18CollectiveEpilogueINS1E_22Sm90TmaWarpSpecializedILi4ELi2ELi16ELb0ELb0EEEJSI_NS5_IJNSA_ILi128EEENSA_ILi32EEEEEESJ_SK_SJ_SK_NS1E_6fusion15FusionCallbacksIS1I_NS1M_17LinearCombinationISJ_fSJ_fLNS_15FloatRoundStyleE2EEESI_S1L_JEEES10_NS11_INS12_ILi1ELi4ELi3EEES15_NST_INS5_IJS16_S1K_EEENS5_IJS1K_SC_EEEEEEENS4_39AutoVectorizingCopyWithAssumedAlignmentILi128EEENS4_14SM90_TMA_STOREES1W_S1Y_NS4_9Copy_AtomIJNS4_17SM90_U32x4_STSM_NENS_6half_tEEEEvEEEvvEEEEvNT_6ParamsE)
        .other          _ZN7cutlass13device_kernelINS_4gemm6kernel13GemmUniversalIN4cute5tupleIJiiiiEEENS1_10collective13CollectiveMmaINS1_37MainloopSm90TmaGmmaWarpSpecializedFP8ILi6ENS5_IJNS4_1CILi2EEENSA_ILi1EEESC_EEENS1_35KernelTmaWarpSpecializedCooperativeEEENS5_IJNSA_ILi256EEESG_NSA_ILi64EEEEEENS_12float_e4m3_tENS5_IJlSC_lEEESJ_SK_NS4_8TiledMMAINS4_8MMA_AtomIJNS4_4SM904GMMA31MMA_64x256x32_F32E4M3E4M3_SS_TNILNSO_7ScaleInE1ELSQ_1EEEEEENS4_6LayoutISD_NS5_IJSC_NSA_ILi0EEESU_EEEEENS5_IJNS4_10UnderscoreESX_SX_EEEEENS4_13SM90_TMA_LOADENS4_14ComposedLayoutINS4_7SwizzleILi2ELi4ELi3EEENS4_18smem_ptr_flag_bitsILi8EEENST_INS5_IJNSA_ILi8EEESH_EEENS5_IJSH_SC_EEEEEEEvNS4_8identityENS4_23SM90_TMA_LOAD_MULTICASTES1A_vS1B_EENS_8epilogue10collective18CollectiveEpilogueINS1E_22Sm90TmaWarpSpecializedILi4ELi2ELi16ELb0ELb0EEEJSI_NS5_IJNSA_ILi128EEENSA_ILi32EEEEEESJ_SK_SJ_SK_NS1E_6fusion15FusionCallbacksIS1I_NS1M_17LinearCombinationISJ_fSJ_fLNS_15FloatRoundStyleE2EEESI_S1L_JEEES10_NS11_INS12_ILi1ELi4ELi3EEES15_NST_INS5_IJS16_S1K_EEENS5_IJS1K_SC_EEEEEEENS4_39AutoVectorizingCopyWithAssumedAlignmentILi128EEENS4_14SM90_TMA_STOREES1W_S1Y_NS4_9Copy_AtomIJNS4_17SM90_U32x4_STSM_NENS_6half_tEEEEvEEEvvEEEEvNT_6ParamsE,@"STO_CUDA_ENTRY STV_DEFAULT"
_ZN7cutlass13device_kernelINS_4gemm6kernel13GemmUniversalIN4cute5tupleIJiiiiEEENS1_10collective13CollectiveMmaINS1_37MainloopSm90TmaGmmaWarpSpecializedFP8ILi6ENS5_IJNS4_1CILi2EEENSA_ILi1EEESC_EEENS1_35KernelTmaWarpSpecializedCooperativeEEENS5_IJNSA_ILi256EEESG_NSA_ILi64EEEEEENS_12float_e4m3_tENS5_IJlSC_lEEESJ_SK_NS4_8TiledMMAINS4_8MMA_AtomIJNS4_4SM904GMMA31MMA_64x256x32_F32E4M3E4M3_SS_TNILNSO_7ScaleInE1ELSQ_1EEEEEENS4_6LayoutISD_NS5_IJSC_NSA_ILi0EEESU_EEEEENS5_IJNS4_10UnderscoreESX_SX_EEEEENS4_13SM90_TMA_LOADENS4_14ComposedLayoutINS4_7SwizzleILi2ELi4ELi3EEENS4_18smem_ptr_flag_bitsILi8EEENST_INS5_IJNSA_ILi8EEESH_EEENS5_IJSH_SC_EEEEEEEvNS4_8identityENS4_23SM90_TMA_LOAD_MULTICASTES1A_vS1B_EENS_8epilogue10collective18CollectiveEpilogueINS1E_22Sm90TmaWarpSpecializedILi4ELi2ELi16ELb0ELb0EEEJSI_NS5_IJNSA_ILi128EEENSA_ILi32EEEEEESJ_SK_SJ_SK_NS1E_6fusion15FusionCallbacksIS1I_NS1M_17LinearCombinationISJ_fSJ_fLNS_15FloatRoundStyleE2EEESI_S1L_JEEES10_NS11_INS12_ILi1ELi4ELi3EEES15_NST_INS5_IJS16_S1K_EEENS5_IJS1K_SC_EEEEEEENS4_39AutoVectorizingCopyWithAssumedAlignmentILi128EEENS4_14SM90_TMA_STOREES1W_S1Y_NS4_9Copy_AtomIJNS4_17SM90_U32x4_STSM_NENS_6half_tEEEEvEEEvvEEEEvNT_6ParamsE:
[----:B------:R-:W1:Y:S02]  /*0000*/  LDC R1, c[0x0][0x28] ;  /* 0x00000a00ff017b82 */ /* 0x000e640000000800 */
[----:B-1----:R-:W-:Y:S01]  /*0010*/  IADD3 R1, R1, -0x8c0, RZ ;  /* 0xfffff74001017810 */ /* 0x002fe20007ffe0ff */
[----:B------:R-:W1:Y:S05]  /*0020*/  S2R R9, SR_TID.X ;  /* 0x0000000000097919 */ /* 0x000e6a0000002100 */
[----:B------:R-:W2:Y:S01]  /*0030*/  LDC.64 R4, c[0x0][0x588] ;  /* 0x00016200ff047b82 */ /* 0x000ea20000000a00 */
[----:B------:R-:W-:Y:S01]  /*0040*/  ELECT P0, URZ, PT ;  /* 0x00000000003f782f */ /* 0x000fe20003800000 */
[----:B------:R-:W-:Y:S01]  /*0050*/  BSSY B0, `(.L_x_0) ;  /* 0x000001a000007945 */ /* 0x000fe20003800000 */
[----:B-1----:R-:W-:-:S05]  /*0060*/  SHF.R.U32.HI R8, RZ, 0x5, R9 ;  /* 0x00000005ff087819 */ /* 0x002fca0000011609 */
[----:B------:R-:W1:Y:S02]  /*0070*/  SHFL.IDX PT, R0, R8, RZ, 0x1f ;  /* 0x00001fff08007589 */ /* 0x000e6400000e0000 */
[----:B-1----:R-:W-:Y:S02]  /*0080*/  R2UR UR47, R0 ;  /* 0x00000000002f72ca */ /* 0x002fe400000e0000 */
[----:B------:R-:W-:-:S06]  /*0090*/  SHF.R.U32.HI R0, RZ, 0x7, R9 ;  /* 0x00000007ff007819 */ /* 0x000fcc0000011609 */
[----:B------:R-:W1:Y:S05]  /*00a0*/  SHFL.IDX PT, R0, R0, RZ, 0x1f ;  /* 0x00001fff00007589 */ /* 0x000e6a00000e0000 */
[----:B------:R-:W-:Y:S02]  /*00b0*/  USHF.R.S32.HI UR4, URZ, 0x1f, UR47 ;  /* 0x0000001f3f047899 */ /* 0x000fe4000801142f */
[----:B------:R-:W-:Y:S02]  /*00c0*/  ISETP.NE.OR P0, PT, RZ, UR47, !P0 ;  /* 0x0000002fff007c0c */ /* 0x000fe4000c705670 */
[----:B------:R-:W-:-:S04]  /*00d0*/  ULEA.HI UR4, UR4, UR47, URZ, 0x2 ;  /* 0x0000002f04047291 */ /* 0x000fc8000f8f103f */
[----:B------:R-:W-:-:S04]  /*00e0*/  ULOP3.LUT UR4, UR4, 0xfffffffc, URZ, 0xc0, !UPT ;  /* 0xfffffffc04047892 */ /* 0x000fc8000f8ec03f */
[----:B------:R-:W-:-:S03]  /*00f0*/  UIADD3 UR47, UR47, -UR4, URZ ;  /* 0x800000042f2f7290 */ /* 0x000fc6000fffe03f */
[----:B--2---:R-:W-:Y:S09]  /*0100*/  @P0 BRA `(.L_x_1) ;  /* 0x0000000000380947 */ /* 0x004ff20003800000 */
[----:B------:R-:W-:Y:S02]  /*0110*/  ULDC.64 UR4, c[0x0][0x198] ;  /* 0x0000660000047ab9 */ /* 0x000fe40000000a00 */
[----:B------:R-:W-:Y:S02]  /*0120*/  UIADD3 UR6, UP0, UR4, 0xf0, URZ ;  /* 0x000000f004067890 */ /* 0x000fe4000ff1e03f */
[----:B------:R-:W-:Y:S02]  /*0130*/  UIADD3 UR8, UP1, UR4, 0x1f0, URZ ;  /* 0x000001f004087890 */ /* 0x000fe4000ff3e03f */
[----:B------:R-:W-:Y:S02]  /*0140*/  UIADD3 UR10, UP2, UR4, 0x3f0, URZ ;  /* 0x000003f0040a7890 */ /* 0x000fe4000ff5e03f */
[----:B------:R-:W-:Y:S02]  /*0150*/  UIADD3 UR4, UP3, UR4, 0x4f0, URZ ;  /* 0x000004f004047890 */ /* 0x000fe4000ff7e03f */
[----:B------:R-:W-:-:S02]  /*0160*/  UIADD3.X UR7, URZ, UR5, URZ, UP0, !UPT ;  /* 0x000000053f077290 */ /* 0x000fc400087fe43f */
[----:B------:R-:W-:Y:S02]  /*0170*/  UIADD3.X UR9, URZ, UR5, URZ, UP1, !UPT ;  /* 0x000000053f097290 */ /* 0x000fe40008ffe43f */
[----:B------:R-:W-:Y:S02]  /*0180*/  UIADD3.X UR11, URZ, UR5, URZ, UP2, !UPT ;  /* 0x000000053f0b7290 */ /* 0x000fe400097fe43f */
[----:B------:R-:W-:-:S03]  /*0190*/  UIADD3.X UR5, URZ, UR5, URZ, UP3, !UPT ;  /* 0x000000053f057290 */ /* 0x000fc60009ffe43f */
[----:B------:R2:W-:Y:S02]  /*01a0*/  UTMACCTL.PF [UR6] ;  /* 0x00000000060079b9 */ /* 0x0005e40008040000 */
[----:B------:R2:W-:Y:S02]  /*01b0*/  UTMACCTL.PF [UR8] ;  /* 0x00000000080079b9 */ /* 0x0005e40008040000 */
[----:B------:R2:W-:Y:S02]  /*01c0*/  UTMACCTL.PF [UR10] ;  /* 0x000000000a0079b9 */ /* 0x0005e40008040000 */
[----:B------:R2:W-:Y:S02]  /*01d0*/  UTMACCTL.PF [UR4] ;  /* 0x00000000040079b9 */ /* 0x0005e40008040000 */
[----:B--2---:R-:W-:Y:S01]  /*01e0*/  NOP ;  /* 0x0000000000007918 */ /* 0x004fe20000000000 */
.L_x_1:
[----:B------:R-:W-:Y:S05]  /*01f0*/  BSYNC B0 ;  /* 0x0000000000007941 */ /* 0x000fea0003800000 */
.L_x_0:
[----:B------:R-:W-:Y:S01]  /*0200*/  ULDC.64 UR6, c[0x0][0x590] ;  /* 0x0001640000067ab9 */ /* 0x000fe20000000a00 */
[----:B-1----:R-:W-:Y:S01]  /*0210*/  R2UR UR4, R0 ;  /* 0x00000000000472ca */ /* 0x002fe200000e0000 */
[----:B------:R-:W-:Y:S01]  /*0220*/  ULDC.64 UR56, c[0x0][0x208] ;  /* 0x0000820000387ab9 */ /* 0x000fe20000000a00 */
[----:B------:R-:W-:Y:S02]  /*0230*/  ISETP.NE.U32.AND P2, PT, RZ, UR6, PT ;  /* 0x00000006ff007c0c */ /* 0x000fe4000bf45070 */
[----:B------:R-:W-:Y:S02]  /*0240*/  PRMT R6, RZ, 0x7610, R6 ;  /* 0x00007610ff067816 */ /* 0x000fe40000000006 */
[----:B------:R-:W-:Y:S02]  /*0250*/  ISETP.NE.AND.EX P1, PT, RZ, UR7, PT, P2 ;  /* 0x00000007ff007c0c */ /* 0x000fe4000bf25320 */
[----:B------:R-:W-:Y:S02]  /*0260*/  MOV R2, R4 ;  /* 0x0000000400027202 */ /* 0x000fe40000000f00 */
[----:B------:R-:W-:-:S09]  /*0270*/  MOV R3, R5 ;  /* 0x0000000500037202 */ /* 0x000fd20000000f00 */
[----:B------:R-:W-:Y:S05]  /*0280*/  @P1 BRA `(.L_x_2) ;  /* 0x0000000000301947 */ /* 0x000fea0003800000 */
[----:B------:R-:W-:Y:S02]  /*0290*/  ULDC.64 UR8, c[0x0][0x588] ;  /* 0x0001620000087ab9 */ /* 0x000fe40000000a00 */
[----:B------:R-:W-:-:S04]  /*02a0*/  ISETP.NE.U32.AND P0, PT, RZ, UR8, PT ;  /* 0x00000008ff007c0c */ /* 0x000fc8000bf05070 */
[----:B------:R-:W-:-:S13]  /*02b0*/  ISETP.NE.AND.EX P0, PT, RZ, UR9, PT, P0 ;  /* 0x00000009ff007c0c */ /* 0x000fda000bf05300 */
[----:B------:R-:W-:Y:S05]  /*02c0*/  @!P0 BRA `(.L_x_3) ;  /* 0x0000000000108947 */ /* 0x000fea0003800000 */
[----:B------:R-:W2:Y:S01]  /*02d0*/  LDG.E R0, desc[UR56][R2.64] ;  /* 0x0000003802007981 */ /* 0x000ea2000c1e1900 */
[----:B------:R-:W-:Y:S02]  /*02e0*/  MOV R6, 0x1 ;  /* 0x0000000100067802 */ /* 0x000fe40000000f00 */
[----:B--2---:R-:W-:Y:S01]  /*02f0*/  FSETP.NEU.AND P3, PT, R0, RZ, PT ;  /* 0x000000ff0000720b */ /* 0x004fe20003f6d000 */
[----:B------:R-:W-:-:S12]  /*0300*/  BRA `(.L_x_2) ;  /* 0x0000000000107947 */ /* 0x000fd80003800000 */
.L_x_3:
[----:B------:R-:W-:Y:S01]  /*0310*/  ULDC UR5, c[0x0][0x580] ;  /* 0x0001600000057ab9 */ /* 0x000fe20000000800 */
[----:B------:R-:W-:Y:S02]  /*0320*/  MOV R6, 0x1 ;  /* 0x0000000100067802 */ /* 0x000fe40000000f00 */
[----:B------:R-:W-:Y:S02]  /*0330*/  CS2R R2, SRZ ;  /* 0x0000000000027805 */ /* 0x000fe4000001ff00 */
[----:B------:R-:W-:-:S13]  /*0340*/  FSETP.NEU.AND P3, PT, RZ, UR5, PT ;  /* 0x00000005ff007c0b */ /* 0x000fda000bf6d000 */
.L_x_2:
[----:B------:R-:W-:Y:S02]  /*0350*/  ISETP.NE.U32.AND P0, PT, R2, RZ, PT ;  /* 0x000000ff0200720c */ /* 0x000fe40003f05070 */
[----:B------:R-:W-:Y:S02]  /*0360*/  ISETP.NE.AND.EX P2, PT, RZ, UR7, PT, P2 ;  /* 0x00000007ff007c0c */ /* 0x000fe4000bf45320 */
[----:B------:R-:W-:Y:S02]  /*0370*/  ISETP.NE.AND.EX P0, PT, R3, RZ, PT, P0 ;  /* 0x000000ff0300720c */ /* 0x000fe40003f05300 */
[----:B------:R-:W-:-:S11]  /*0380*/  MOV R0, 0x1 ;  /* 0x0000000100007802 */ /* 0x000fd60000000f00 */
[----:B------:R-:W-:Y:S05]  /*0390*/  @P0 BRA P2, `(.L_x_4) ;  /* 0x0000000000300947 */ /* 0x000fea0001000000 */
[----:B------:R-:W-:Y:S02]  /*03a0*/  ISETP.NE.U32.AND P2, PT, RZ, UR6, PT ;  /* 0x00000006ff007c0c */ /* 0x000fe4000bf45070 */
[----:B------:R-:W-:Y:S02]  /*03b0*/  ISETP.NE.U32.AND P0, PT, R2, RZ, PT ;  /* 0x000000ff0200720c */ /* 0x000fe40003f05070 */
[----:B------:R-:W-:Y:S02]  /*03c0*/  ISETP.NE.AND.EX P2, PT, RZ, UR7, PT, P2 ;  /* 0x00000007ff007c0c */ /* 0x000fe4000bf45320 */
[----:B------:R-:W-:Y:S02]  /*03d0*/  PRMT R0, R6, 0x9910, RZ ;  /* 0x0000991006007816 */ /* 0x000fe400000000ff */
[----:B------:R-:W-:Y:S02]  /*03e0*/  ISETP.NE.AND.EX P0, PT, R3, RZ, PT, P0 ;  /* 0x000000ff0300720c */ /* 0x000fe40003f05300 */
[----:B------:R-:W-:-:S02]  /*03f0*/  ISETP.NE.AND P4, PT, R0, RZ, PT ;  /* 0x000000ff0000720c */ /* 0x000fc40003f85270 */
[----:B------:R-:W-:Y:S02]  /*0400*/  SEL R3, RZ, 0xffffffff, P3 ;  /* 0xffffffffff037807 */ /* 0x000fe40001800000 */
[----:B------:R-:W-:-:S04]  /*0410*/  SEL R0, RZ, 0xffffffff, P0 ;  /* 0xffffffffff007807 */ /* 0x000fc80000000000 */
[----:B------:R-:W-:-:S04]  /*0420*/  @P2 SEL R3, R0, R3, !P4 ;  /* 0x0000000300032207 */ /* 0x000fc80006000000 */
[----:B------:R-:W-:-:S04]  /*0430*/  LOP3.LUT R3, R3, 0x1, RZ, 0xc0, !PT ;  /* 0x0000000103037812 */ /* 0x000fc800078ec0ff */
[----:B------:R-:W-:-:S04]  /*0440*/  ISETP.NE.U32.AND P0, PT, R3, 0x1, PT ;  /* 0x000000010300780c */ /* 0x000fc80003f05070 */
[----:B------:R-:W-:-:S09]  /*0450*/  SEL R0, RZ, 0x1, !P0 ;  /* 0x00000001ff007807 */ /* 0x000fd20004000000 */
.L_x_4:
[----:B------:R-:W1:Y:S01]  /*0460*/  SHFL.IDX PT, R2, R8, RZ, 0x1f ;  /* 0x00001fff08027589 */ /* 0x000e6200000e0000 */
[----:B------:R-:W-:Y:S02]  /*0470*/  UISETP.NE.AND UP0, UPT, UR47, URZ, UPT ;  /* 0x0000003f2f00728c */ /* 0x000fe4000bf05270 */
[----:B------:R-:W-:Y:S02]  /*0480*/  UISETP.NE.AND UP1, UPT, UR4, URZ, UPT ;  /* 0x0000003f0400728c */ /* 0x000fe4000bf25270 */
[----:B------:R-:W-:Y:S02]  /*0490*/  UP2UR UR53, UPR, URZ, 0x1 ;  /* 0x000000013f357883 */ /* 0x000fe40008000000 */
[----:B------:R-:W-:Y:S02]  /*04a0*/  UISETP.EQ.OR UP0, UPT, UR47, 0x3, !UP0 ;  /* 0x000000032f00788c */ /* 0x000fe4000c702670 */
[----:B------:R-:W-:Y:S02]  /*04b0*/  UIADD3 UR9, UR4, -0x1, URZ ;  /* 0xffffffff04097890 */ /* 0x000fe4000fffe03f */
[----:B------:R-:W-:Y:S01]  /*04c0*/  UISETP.EQ.AND UP0, UPT, UR4, URZ, UP0 ;  /* 0x0000003f0400728c */ /* 0x000fe20008702270 */
[----:B-1----:R-:W-:-:S13]  /*04d0*/  ISETP.NE.AND P0, PT, R2, RZ, PT ;  /* 0x000000ff0200720c */ /* 0x002fda0003f05270 */
[----:B------:R-:W-:Y:S05]  /*04e0*/  @P0 BRA `(.L_x_5) ;  /* 0x0000000000680947 */ /* 0x000fea0003800000 */
[----:B------:R-:W1:Y:S01]  /*04f0*/  S2UR UR8, SR_CgaCtaId ;  /* 0x00000000000879c3 */ /* 0x000e620000008800 */
[----:B------:R-:W-:Y:S01]  /*0500*/  UMOV UR4, 0x400 ;  /* 0x0000040000047882 */ /* 0x000fe20000000000 */
[----:B------:R-:W-:Y:S01]  /*0510*/  UMOV UR5, 0x1 ;  /* 0x0000000100057882 */ /* 0x000fe20000000000 */
[----:B------:R-:W-:Y:S01]  /*0520*/  UMOV UR6, 0x4 ;  /* 0x0000000400067882 */ /* 0x000fe20000000000 */
[----:B------:R-:W-:Y:S01]  /*0530*/  ELECT P0, URZ, PT ;  /* 0x00000000003f782f */ /* 0x000fe20003800000 */
[----:B------:R-:W-:-:S04]  /*0540*/  UIADD3 UR6, -UR6, 0x100000, URZ ;  /* 0x0010000006067890 */ /* 0x000fc8000fffe13f */
[----:B------:R-:W-:Y:S02]  /*0550*/  USHF.L.U32 UR7, UR6, 0xb, URZ ;  /* 0x0000000b06077899 */ /* 0x000fe4000800063f */
[----:B------:R-:W-:Y:S02]  /*0560*/  USHF.L.U32 UR6, UR6, 0x1, URZ ;  /* 0x0000000106067899 */ /* 0x000fe4000800063f */
[----:B-1----:R-:W-:Y:S02]  /*0570*/  ULEA UR8, UR8, UR4, 0x18 ;  /* 0x0000000408087291 */ /* 0x002fe4000f8ec03f */
[----:B------:R-:W-:-:S04]  /*0580*/  UIADD3 UR4, -UR5, 0x100000, URZ ;  /* 0x0010000005047890 */ /* 0x000fc8000fffe13f */
[----:B------:R-:W-:Y:S02]  /*0590*/  USHF.L.U32 UR5, UR4, 0xb, URZ ;  /* 0x0000000b04057899 */ /* 0x000fe4000800063f */
[----:B------:R-:W-:Y:S01]  /*05a0*/  USHF.L.U32 UR4, UR4, 0x1, URZ ;  /* 0x0000000104047899 */ /* 0x000fe2000800063f */
[----:B------:R-:W1:Y:S11]  /*05b0*/  FENCE.VIEW.ASYNC.S ;  /* 0x00000000000073c6 */ /* 0x000e760000000000 */
[----:B-1----:R1:W2:Y:S01]  /*05c0*/  SYNCS.EXCH.64 URZ, [UR8], UR4 ;  /* 0x00000004083f75b2 */ /* 0x0022a20008000100 */
[----:B------:R1:W3:Y:S01]  /*05d0*/  SYNCS.EXCH.64 URZ, [UR8+0x30], UR6 ;  /* 0x00003006083f75b2 */ /* 0x0002e20008000100 */
[----:B------:R1:W4:Y:S01]  /*05e0*/  SYNCS.EXCH.64 URZ, [UR8+0x8], UR4 ;  /* 0x00000804083f75b2 */ /* 0x0003220008000100 */
[----:B------:R1:W1:Y:S01]  /*05f0*/  SYNCS.EXCH.64 URZ, [UR8+0x38], UR6 ;  /* 0x00003806083f75b2 */ /* 0x0002620008000100 */
        /* <DEDUP_REMOVED lines=8> */
[----:B------:R-:W-:Y:S01]  /*0680*/  NOP ;  /* 0x0000000000007918 */ /* 0x000fe20000000000 */
.L_x_5:
[----:B------:R-:W5:Y:S01]  /*0690*/  SHFL.IDX PT, R3, R8, RZ, 0x1f ;  /* 0x00001fff08037589 */ /* 0x000f6200000e0000 */
[----:B------:R-:W-:Y:S01]  /*06a0*/  NOP ;  /* 0x0000000000007918 */ /* 0x000fe20000000000 */
[----:B-----5:R-:W-:-:S13]  /*06b0*/  ISETP.NE.AND P0, PT, R3, RZ, PT ;  /* 0x000000ff0300720c */ /* 0x020fda0003f05270 */
[----:B------:R-:W-:Y:S05]  /*06c0*/  @P0 BRA `(.L_x_6) ;  /* 0x0000000000580947 */ /* 0x000fea0003800000 */
[----:B-1----:R-:W1:Y:S01]  /*06d0*/  S2UR UR5, SR_CgaCtaId ;  /* 0x00000000000579c3 */ /* 0x002e620000008800 */
[----:B------:R-:W-:Y:S01]  /*06e0*/  UMOV UR4, 0x400 ;  /* 0x0000040000047882 */ /* 0x000fe20000000000 */
[----:B------:R-:W-:Y:S01]  /*06f0*/  UMOV UR6, 0x20 ;  /* 0x0000002000067882 */ /* 0x000fe20000000000 */
[----:B------:R-:W-:Y:S01]  /*0700*/  UMOV UR7, 0x100 ;  /* 0x0000010000077882 */ /* 0x000fe20000000000 */
[----:B------:R-:W-:Y:S01]  /*0710*/  ELECT P0, URZ, PT ;  /* 0x00000000003f782f */ /* 0x000fe20003800000 */
[----:B-1----:R-:W-:Y:S02]  /*0720*/  ULEA UR8, UR5, UR4, 0x18 ;  /* 0x0000000405087291 */ /* 0x002fe4000f8ec03f */
[----:B------:R-:W-:-:S04]  /*0730*/  UIADD3 UR4, -UR6, 0x100000, URZ ;  /* 0x0010000006047890 */ /* 0x000fc8000fffe13f */
[----:B------:R-:W-:Y:S02]  /*0740*/  USHF.L.U32 UR5, UR4, 0xb, URZ ;  /* 0x0000000b04057899 */ /* 0x000fe4000800063f */
[----:B------:R-:W-:Y:S02]  /*0750*/  USHF.L.U32 UR4, UR4, 0x1, URZ ;  /* 0x0000000104047899 */ /* 0x000fe4000800063f */
[----:B------:R-:W-:-:S04]  /*0760*/  UIADD3 UR6, -UR7, 0x100000, URZ ;  /* 0x0010000007067890 */ /* 0x000fc8000fffe13f */
[----:B------:R-:W-:Y:S02]  /*0770*/  USHF.L.U32 UR7, UR6, 0xb, URZ ;  /* 0x0000000b06077899 */ /* 0x000fe4000800063f */
[----:B------:R-:W-:Y:S01]  /*0780*/  USHF.L.U32 UR6, UR6, 0x1, URZ ;  /* 0x0000000106067899 */ /* 0x000fe2000800063f */
[----:B------:R-:W1:Y:S03]  /*0790*/  FENCE.VIEW.ASYNC.S ;  /* 0x00000000000073c6 */ /* 0x000e660000000000 */
[----:B-1----:R1:W1:Y:S08]  /*07a0*/  SYNCS.EXCH.64 URZ, [UR8+0x60], UR4 ;  /* 0x00006004083f75b2 */ /* 0x0022700008000100 */
        /* <DEDUP_REMOVED lines=8> */
.L_x_6:
[----:B-1----:R-:W1:Y:S01]  /*0830*/  S2UR UR8, SR_CTAID.X ;  /* 0x00000000000879c3 */ /* 0x002e620000002500 */
[----:B------:R-:W5:Y:S01]  /*0840*/  SHFL.IDX PT, R8, R8, RZ, 0x1f ;  /* 0x00001fff08087589 */ /* 0x000f6200000e0000 */
[----:B------:R-:W-:Y:S02]  /*0850*/  SHF.R.S32.HI R3, RZ, 0x1f, R9 ;  /* 0x0000001fff037819 */ /* 0x000fe40000011409 */
[----:B------:R-:W-:Y:S02]  /*0860*/  ELECT P0, URZ, PT ;  /* 0x00000000003f782f */ /* 0x000fe40003800000 */
[----:B------:R-:W-:Y:S01]  /*0870*/  SHF.R.S32.HI R11, RZ, 0x1f, R2 ;  /* 0x0000001fff0b7819 */ /* 0x000fe20000011402 */
[----:B------:R-:W2:Y:S01]  /*0880*/  S2R R6, SR_CTAID.Y ;  /* 0x0000000000067919 */ /* 0x000ea20000002600 */
[-C--:B------:R-:W-:Y:S01]  /*0890*/  LEA.HI R3, R3, R9.reuse, RZ, 0x7 ;  /* 0x0000000903037211 */ /* 0x080fe200078f38ff */
[----:B------:R-:W-:Y:S01]  /*08a0*/  ULDC UR4, c[0x0][0x150] ;  /* 0x0000540000047ab9 */ /* 0x000fe20000000800 */
[----:B------:R-:W-:Y:S01]  /*08b0*/  LEA.HI R11, R11, R2, RZ, 0x2 ;  /* 0x000000020b0b7211 */ /* 0x000fe200078f10ff */
[----:B------:R-:W3:Y:S01]  /*08c0*/  LDC R15, c[0x0][0x148] ;  /* 0x00005200ff0f7b82 */ /* 0x000ee20000000800 */
[----:B------:R-:W-:Y:S01]  /*08d0*/  LOP3.LUT R3, R3, 0xffffff80, RZ, 0xc0, !PT ;  /* 0xffffff8003037812 */ /* 0x000fe200078ec0ff */
[----:B------:R-:W-:Y:S01]  /*08e0*/  NOP ;  /* 0x0000000000007918 */ /* 0x000fe20000000000 */
[----:B------:R-:W-:Y:S01]  /*08f0*/  LOP3.LUT R11, R11, 0x3ffffffc, RZ, 0xc0, !PT ;  /* 0x3ffffffc0b0b7812 */ /* 0x000fe200078ec0ff */
[----:B------:R-:W-:Y:S01]  /*0900*/  USEL UR46, URZ, 0x1, !UP0 ;  /* 0x000000013f2e7887 */ /* 0x000fe2000c000000 */
[----:B------:R-:W-:Y:S01]  /*0910*/  IADD3 R3, -R3, R9, RZ ;  /* 0x0000000903037210 */ /* 0x000fe20007ffe1ff */
[----:B------:R-:W-:Y:S01]  /*0920*/  UMOV UR38, 0x1 ;  /* 0x0000000100267882 */ /* 0x000fe20000000000 */
[----:B------:R-:W-:-:S02]  /*0930*/  IADD3 R2, R2, -R11, RZ ;  /* 0x8000000b02027210 */ /* 0x000fc40007ffe0ff */
[----:B------:R-:W-:-:S04]  /*0940*/  SHF.R.S32.HI R10, RZ, 0x1f, R3 ;  /* 0x0000001fff0a7819 */ /* 0x000fc80000011403 */
[----:B------:R-:W-:Y:S02]  /*0950*/  LEA.HI R10, R10, R3, RZ, 0x3 ;  /* 0x000000030a0a7211 */ /* 0x000fe400078f18ff */
[----:B-1----:R-:W-:Y:S02]  /*0960*/  I2FP.F32.U32 R12, UR8 ;  /* 0x00000008000c7c45 */ /* 0x002fe40008201000 */
[----:B-----5:R-:W-:Y:S02]  /*0970*/  ISETP.NE.OR P0, PT, R8, RZ, !P0 ;  /* 0x000000ff0800720c */ /* 0x020fe40004705670 */
[--C-:B------:R-:W-:Y:S01]  /*0980*/  SHF.R.S32.HI R8, RZ, 0x3, R10.reuse ;  /* 0x00000003ff087819 */ /* 0x100fe2000001140a */
[----:B------:R-:W-:Y:S01]  /*0990*/  FMUL R12, R12, UR4 ;  /* 0x000000040c0c7c20 */ /* 0x000fe20008400000 */
[----:B------:R-:W-:Y:S01]  /*09a0*/  SHF.R.S32.HI R9, RZ, 0x1f, R10 ;  /* 0x0000001fff097819 */ /* 0x000fe2000001140a */
[----:B------:R-:W-:Y:S01]  /*09b0*/  ULDC UR4, c[0x0][0x154] ;  /* 0x0000550000047ab9 */ /* 0x000fe20000000800 */
[----:B------:R-:W1:Y:S02]  /*09c0*/  LDC R10, c[0x0][0x144] ;  /* 0x00005100ff0a7b82 */ /* 0x000e640000000800 */
[----:B------:R-:W-:Y:S01]  /*09d0*/  LEA.HI R9, R9, R8, RZ, 0x2 ;  /* 0x0000000809097211 */ /* 0x000fe200078f10ff */
[----:B------:R-:W5:Y:S03]  /*09e0*/  F2I.U32.TRUNC.NTZ R12, R12 ;  /* 0x0000000c000c7305 */ /* 0x000f66000020f000 */
[----:B------:R-:W-:Y:S01]  /*09f0*/  LOP3.LUT R9, R9, 0xfffffffc, RZ, 0xc0, !PT ;  /* 0xfffffffc09097812 */ /* 0x000fe200078ec0ff */
[----:B------:R-:W-:Y:S01]  /*0a00*/  VOTEU.ALL UP2, P0 ;  /* 0x00000000003f7886 */ /* 0x000fe20000040000 */
[----:B------:R-:W-:-:S02]  /*0a10*/  VOTEU.ALL UP3, P0 ;  /* 0x00000000003f7886 */ /* 0x000fc40000060000 */
[----:B------:R-:W-:Y:S02]  /*0a20*/  IADD3 R9, R8, -R9, RZ ;  /* 0x8000000908097210 */ /* 0x000fe40007ffe0ff */
[----:B------:R-:W4:Y:S01]  /*0a30*/  @!UP2 S2UR UR7, SR_CgaCtaId ;  /* 0x000000000007a9c3 */ /* 0x000f220000008800 */
[----:B------:R-:W-:Y:S01]  /*0a40*/  @!UP2 UMOV UR6, 0x400 ;  /* 0x000004000006a882 */ /* 0x000fe20000000000 */
[----:B------:R-:W-:Y:S02]  /*0a50*/  LEA R2, R2, R9, 0x2 ;  /* 0x0000000902027211 */ /* 0x000fe400078e10ff */
[----:B--2---:R-:W-:Y:S02]  /*0a60*/  I2FP.F32.U32 R9, R6 ;  /* 0x0000000600097245 */ /* 0x004fe40000201000 */
[----:B------:R-:W-:Y:S02]  /*0a70*/  LEA.HI R8, R2, R2, RZ, 0x1 ;  /* 0x0000000202087211 */ /* 0x000fe400078f08ff */
[----:B-----5:R-:W-:Y:S01]  /*0a80*/  IADD3 R13, -R12, RZ, RZ ;  /* 0x000000ff0c0d7210 */ /* 0x020fe20007ffe1ff */
[----:B------:R-:W-:Y:S01]  /*0a90*/  FMUL R11, R9, UR4 ;  /* 0x00000004090b7c20 */ /* 0x000fe20008400000 */
[----:B------:R-:W-:Y:S01]  /*0aa0*/  LOP3.LUT R9, R8, 0xfffffffe, RZ, 0xc0, !PT ;  /* 0xfffffffe08097812 */ /* 0x000fe200078ec0ff */
[----:B------:R-:W-:-:S02]  /*0ab0*/  UMOV UR4, 0x20 ;  /* 0x0000002000047882 */ /* 0x000fc40000000000 */
[----:B-1----:R-:W-:Y:S01]  /*0ac0*/  IMAD R8, R10, R13, UR8 ;  /* 0x000000080a087e24 */ /* 0x002fe2000f8e020d */
[----:B------:R-:W-:Y:S01]  /*0ad0*/  IADD3 R9, R2, -R9, RZ ;  /* 0x8000000902097210 */ /* 0x000fe20007ffe0ff */
[----:B------:R-:W1:Y:S01]  /*0ae0*/  F2I.U32.TRUNC.NTZ R11, R11 ;  /* 0x0000000b000b7305 */ /* 0x000e62000020f000 */
[----:B------:R-:W-:-:S04]  /*0af0*/  @!UP2 UIADD3 UR4, -UR4, 0x100000, URZ ;  /* 0x001000000404a890 */ /* 0x000fc8000fffe13f */
[----:B------:R-:W-:Y:S02]  /*0b00*/  @!UP2 USHF.L.U32 UR5, UR4, 0xb, URZ ;  /* 0x0000000b0405a899 */ /* 0x000fe4000800063f */
[----:B------:R-:W-:Y:S01]  /*0b10*/  @!UP2 USHF.L.U32 UR4, UR4, 0x1, URZ ;  /* 0x000000010404a899 */ /* 0x000fe2000800063f */
[----:B------:R-:W2:Y:S01]  /*0b20*/  LDC R10, c[0x0][0x140] ;  /* 0x00005000ff0a7b82 */ /* 0x000ea20000000800 */
[----:B------:R-:W-:Y:S02]  /*0b30*/  ISETP.NE.AND P2, PT, R9, R8, PT ;  /* 0x000000080900720c */ /* 0x000fe40003f45270 */
[----:B------:R-:W-:-:S04]  /*0b40*/  SHF.L.U32 R9, R2, 0x2, RZ ;  /* 0x0000000202097819 */ /* 0x000fc800000006ff */
[----:B------:R-:W-:Y:S01]  /*0b50*/  LOP3.LUT R14, R2, 0xc, R9, 0x78, !PT ;  /* 0x0000000c020e7812 */ /* 0x000fe200078e7809 */
[----:B----4-:R-:W-:Y:S01]  /*0b60*/  @!UP2 ULEA UR6, UR7, UR6, 0x18 ;  /* 0x000000060706a291 */ /* 0x010fe2000f8ec03f */
[----:B------:R-:W-:Y:S01]  /*0b70*/  VOTEU.ALL UP2, P0 ;  /* 0x00000000003f7886 */ /* 0x000fe20000040000 */
[----:B------:R-:W-:Y:S02]  /*0b80*/  LOP3.LUT P0, RZ, R3, 0x7, RZ, 0xc0, !PT ;  /* 0x0000000703ff7812 */ /* 0x000fe4000780c0ff */
[----:B------:R4:W-:Y:S01]  /*0b90*/  STL [R1+0x4a8], R14 ;  /* 0x0004a80e01007387 */ /* 0x0009e20000100800 */
[----:B-1----:R-:W-:Y:S02]  /*0ba0*/  IADD3 R16, -R11, RZ, RZ ;  /* 0x000000ff0b107210 */ /* 0x002fe40007ffe1ff */
[C---:B------:R-:W-:Y:S02]  /*0bb0*/  @P2 LEA.HI R2, R14.reuse, R14, RZ, 0x1 ;  /* 0x0000000e0e022211 */ /* 0x040fe400078f08ff */
[----:B------:R-:W-:Y:S01]  /*0bc0*/  ISETP.LT.U32.AND P0, PT, R14, 0x2, !P0 ;  /* 0x000000020e00780c */ /* 0x000fe20004701070 */
[----:B---3--:R-:W-:Y:S01]  /*0bd0*/  IMAD R9, R15, R16, R6 ;  /* 0x000000100f097224 */ /* 0x008fe200078e0206 */
[----:B------:R-:W-:Y:S01]  /*0be0*/  @P2 SHF.R.S32.HI R2, RZ, 0x1, R2 ;  /* 0x00000001ff022819 */ /* 0x000fe20000011402 */
[----:B------:R-:W1:Y:S02]  /*0bf0*/  FENCE.VIEW.ASYNC.S ;  /* 0x00000000000073c6 */ /* 0x000e640000000000 */
[----:B-1----:R4:W1:Y:S01]  /*0c00*/  @!UP2 SYNCS.EXCH.64 URZ, [UR6+0xa0], UR4 ;  /* 0x0000a004063fa5b2 */ /* 0x0028620008000100 */
[----:B------:R-:W-:Y:S01]  /*0c10*/  SEL R3, RZ, 0x1, !P0 ;  /* 0x00000001ff037807 */ /* 0x000fe20004000000 */
[----:B------:R-:W-:Y:S01]  /*0c20*/  UISETP.EQ.AND UP2, UPT, UR47, 0x2, !UP1 ;  /* 0x000000022f00788c */ /* 0x000fe2000cf42270 */
[----:B------:R-:W-:-:S02]  /*0c30*/  @P2 ISETP.NE.AND P3, PT, R2, R9, PT ;  /* 0x000000090200220c */ /* 0x000fc40003f65270 */
[----:B------:R-:W-:Y:S01]  /*0c40*/  MOV R2, 0x1 ;  /* 0x0000000100027802 */ /* 0x000fe20000000f00 */
[----:B------:R-:W-:Y:S01]  /*0c50*/  USEL UR45, URZ, 0x1, !UP2 ;  /* 0x000000013f2d7887 */ /* 0x000fe2000d000000 */
[----:B------:R-:W-:Y:S02]  /*0c60*/  @P2 SEL R2, RZ, 0x1, P3 ;  /* 0x00000001ff022807 */ /* 0x000fe40001800000 */
[----:B--2---:R-:W-:Y:S02]  /*0c70*/  ISETP.EQ.U32.AND P4, PT, R10, 0x1, PT ;  /* 0x000000010a00780c */ /* 0x004fe40003f82070 */
[----:B------:R-:W-:-:S05]  /*0c80*/  LOP3.LUT R2, R2, R3, RZ, 0xc0, !PT ;  /* 0x0000000302027212 */ /* 0x000fca00078ec0ff */
[----:B------:R4:W-:Y:S01]  /*0c90*/  STL [R1+0x4a0], R2 ;  /* 0x0004a00201007387 */ /* 0x0009e20000100800 */
[----:B------:R4:W2:Y:S01]  /*0ca0*/  @!UP3 SYNCS.EXCH.64 URZ, [UR6+0xa8], UR4 ;  /* 0x0000a804063fb5b2 */ /* 0x0008a20008000100 */
[----:B------:R-:W-:Y:S01]  /*0cb0*/  UISETP.GE.U32.AND UP3, UPT, UR9, 0x2, UPT ;  /* 0x000000020900788c */ /* 0x000fe2000bf66070 */
[----:B------:R-:W-:-:S03]  /*0cc0*/  NOP ;  /* 0x0000000000007918 */ /* 0x000fc60000000000 */
[----:B------:R-:W-:Y:S02]  /*0cd0*/  USEL UR45, UR45, 0x2, UP3 ;  /* 0x000000022d2d7887 */ /* 0x000fe40009800000 */
[----:B------:R-:W-:Y:S01]  /*0ce0*/  USEL UR46, UR46, 0x2, UP3 ;  /* 0x000000022e2e7887 */ /* 0x000fe20009800000 */
[----:B-1----:R-:W-:Y:S11]  /*0cf0*/  @!P4 BRA `(.L_x_7) ;  /* 0x000000000008c947 */ /* 0x002ff60003800000 */
[----:B--2---:R-:W-:Y:S01]  /*0d00*/  UCGABAR_ARV ;  /* 0x00000000000079c7 */ /* 0x004fe20008000000 */
[----:B------:R-:W-:Y:S05]  /*0d10*/  BRA `(.L_x_8) ;  /* 0x0000000000047947 */ /* 0x000fea0003800000 */
.L_x_7:
[----:B--2---:R-:W-:Y:S01]  /*0d20*/  NOP ;  /* 0x0000000000007918 */ /* 0x004fe20000000000 */
.L_x_8:
[----:B----4-:R-:W1:Y:S01]  /*0d30*/  LDC R2, c[0x0][0x904] ;  /* 0x00024100ff027b82 */ /* 0x010e620000000800 */
[----:B------:R-:W-:Y:S02]  /*0d40*/  MOV R3, RZ ;  /* 0x000000ff00037202 */ /* 0x000fe40000000f00 */
[----:B-1----:R-:W-:Y:S02]  /*0d50*/  ISETP.NE.AND P2, PT, R2, 0x1, PT ;  /* 0x000000010200780c */ /* 0x002fe40003f45270 */
[----:B------:R-:W-:-:S11]  /*0d60*/  MOV R2, UR8 ;  /* 0x0000000800027c02 */ /* 0x000fd60008000f00 */
[----:B------:R-:W1:Y:S01]  /*0d70*/  @P2 LDC R11, c[0x0][0x10] ;  /* 0x00000400ff0b2b82 */ /* 0x000e620000000800 */
[----:B------:R-:W-:Y:S02]  /*0d80*/  @P2 MOV R7, RZ ;  /* 0x000000ff00072202 */ /* 0x000fe40000000f00 */
[----:B------:R-:W-:-:S05]  /*0d90*/  @P2 MOV R13, RZ ;  /* 0x000000ff000d2202 */ /* 0x000fca0000000f00 */
[----:B------:R-:W2:Y:S01]  /*0da0*/  @!P2 LDC R9, c[0x0][0xc] ;  /* 0x00000300ff09ab82 */ /* 0x000ea20000000800 */
[----:B------:R-:W-:Y:S01]  /*0db0*/  ULDC UR4, c[0x0][0xc] ;  /* 0x0000030000047ab9 */ /* 0x000fe20000000800 */
[----:B------:R-:W-:Y:S01]  /*0dc0*/  ULDC UR5, c[0x0][0x10] ;  /* 0x0000040000057ab9 */ /* 0x000fe20000000800 */
[----:B------:R-:W-:Y:S01]  /*0dd0*/  ULDC UR6, c[0x0][0x14] ;  /* 0x0000050000067ab9 */ /* 0x000fe20000000800 */
[----:B------:R-:W-:-:S04]  /*0de0*/  UIMAD.WIDE.U32 UR4, UR4, UR5, URZ ;  /* 0x00000005040472a5 */ /* 0x000fc8000f8e003f */
[----:B------:R-:W-:Y:S02]  /*0df0*/  UIMAD.WIDE.U32 UR54, UR4, UR6, URZ ;  /* 0x00000006043672a5 */ /* 0x000fe4000f8e003f */
[----:B------:R-:W-:-:S04]  /*0e00*/  UIMAD UR39, UR5, UR6, URZ ;  /* 0x00000006052772a4 */ /* 0x000fc8000f8e023f */
[----:B------:R-:W-:Y:S01]  /*0e10*/  UIADD3 UR39, UR55, UR39, URZ ;  /* 0x0000002737277290 */ /* 0x000fe2000fffe03f */
[----:B-1----:R-:W-:-:S03]  /*0e20*/  @P2 IMAD.WIDE.U32 R10, R11, UR8, R6 ;  /* 0x000000080b0a2c25 */ /* 0x002fc6000f8e0006 */
[----:B------:R-:W-:Y:S02]  /*0e30*/  @P2 MOV R12, R10 ;  /* 0x0000000a000c2202 */ /* 0x000fe40000000f00 */
[----:B------:R-:W-:Y:S01]  /*0e40*/  @P2 IADD3 R14, R11, R13, RZ ;  /* 0x0000000d0b0e2210 */ /* 0x000fe20007ffe0ff */
[----:B--2---:R-:W-:-:S03]  /*0e50*/  @!P2 IMAD.WIDE.U32 R2, R6, R9, R2 ;  /* 0x000000090602a225 */ /* 0x004fc600078e0002 */
[----:B------:R-:W-:Y:S02]  /*0e60*/  @!P2 MOV R12, R2 ;  /* 0x00000002000ca202 */ /* 0x000fe40000000f00 */
[----:B------:R-:W-:-:S03]  /*0e70*/  @!P2 MOV R14, R3 ;  /* 0x00000003000ea202 */ /* 0x000fc60000000f00 */
[----:B------:R1:W-:Y:S04]  /*0e80*/  STL [R1+0x4ac], R12 ;  /* 0x0004ac0c01007387 */ /* 0x0003e80000100800 */
[----:B------:R1:W-:Y:S01]  /*0e90*/  STL [R1+0x4b0], R14 ;  /* 0x0004b00e01007387 */ /* 0x0003e20000100800 */
[----:B------:R-:W-:Y:S05]  /*0ea0*/  @!P4 BRA `(.L_x_9) ;  /* 0x00000000000cc947 */ /* 0x000fea0003800000 */
[----:B------:R-:W-:Y:S01]  /*0eb0*/  UCGABAR_WAIT ;  /* 0x0000000000007dc7 */ /* 0x000fe20008000000 */
[----:B------:R-:W-:Y:S01]  /*0ec0*/  CCTL.IVALL ;  /* 0x00000000ff00798f */ /* 0x000fe20002000000 */
[----:B------:R-:W-:Y:S05]  /*0ed0*/  BRA `(.L_x_10) ;  /* 0x0000000000047947 */ /* 0x000fea0003800000 */
.L_x_9:
[----:B------:R-:W-:Y:S06]  /*0ee0*/  BAR.SYNC.DEFER_BLOCKING 0x0 ;  /* 0x0000000000007b1d */ /* 0x000fec0000010000 */
.L_x_10:
[----:B------:R-:W-:Y:S01]  /*0ef0*/  PLOP3.LUT P0, PT, PT, PT, UP1, 0x80, 0x0 ;  /* 0x000000000000781c */ /* 0x000fe20003f0f018 */
[----:B------:R-:W2:-:S12]  /*0f00*/  S2UR UR37, SR_CgaCtaId ;  /* 0x00000000002579c3 */ /* 0x000e980000008800 */
[----:B------:R-:W-:Y:S05]  /*0f10*/  @!P0 BRA `(.L_x_11) ;  /* 0x000001b400dc8947 */ /* 0x000fea0003800000 */
[----:B------:R-:W-:-:S06]  /*0f20*/  UISETP.GT.U32.AND UP0, UPT, UR9, 0x1, UPT ;  /* 0x000000010900788c */ /* 0x000fcc000bf04070 */
[----:B------:R-:W-:-:S13]  /*0f30*/  PLOP3.LUT P0, PT, PT, PT, UP0, 0x80, 0x0 ;  /* 0x000000000000781c */ /* 0x000fda0003f0f008 */
[----:B--2---:R-:W-:Y:S05]  /*0f40*/  @P0 EXIT ;  /* 0x000000000000094d */ /* 0x004fea0003800000 */
[----:B------:R-:W-:Y:S01]  /*0f50*/  PRMT R2, RZ, 0x7610, R2 ;  /* 0x00007610ff027816 */ /* 0x000fe20000000002 */
[----:B------:R-:W-:Y:S01]  /*0f60*/  ULDC.64 UR4, c[0x0][0x8f8] ;  /* 0x00023e0000047ab9 */ /* 0x000fe20000000a00 */
[----:B------:R-:W-:Y:S01]  /*0f70*/  UMOV UR41, 0xffffffff ;  /* 0xffffffff00297882 */ /* 0x000fe20000000000 */
[----:B------:R-:W-:Y:S01]  /*0f80*/  ISETP.GE.U32.AND P0, PT, R12, UR4, PT ;  /* 0x000000040c007c0c */ /* 0x000fe2000bf06070 */
[----:B------:R-:W-:Y:S01]  /*0f90*/  UMOV UR43, 0xffffffff ;  /* 0xffffffff002b7882 */ /* 0x000fe20000000000 */
[----:B------:R2:W-:Y:S01]  /*0fa0*/  STL.S16 [R1+0x4b8], R2 ;  /* 0x0004b80201007387 */ /* 0x0005e20000100600 */
[----:B------:R-:W-:Y:S02]  /*0fb0*/  MOV R3, 0xffffffff ;  /* 0xffffffff00037802 */ /* 0x000fe40000000f00 */
[----:B------:R-:W-:Y:S02]  /*0fc0*/  ISETP.GE.U32.AND.EX P0, PT, R14, UR5, PT, P0 ;  /* 0x000000050e007c0c */ /* 0x000fe4000bf06100 */
[----:B------:R-:W-:-:S11]  /*0fd0*/  PRMT R0, RZ, 0x7610, R0 ;  /* 0x00007610ff007816 */ /* 0x000fd60000000000 */
[----:B--2---:R-:W-:Y:S05]  /*0fe0*/  @P0 BRA `(.L_x_12) ;  /* 0x0000000400300947 */ /* 0x004fea0003800000 */
[----:B------:R-:W2:Y:S01]  /*0ff0*/  LDC.64 R18, c[0x0][0x8d0] ;  /* 0x00023400ff127b82 */ /* 0x000ea20000000a00 */
[----:B------:R-:W-:Y:S02]  /*1000*/  MOV R2, R12 ;  /* 0x0000000c00027202 */ /* 0x000fe40000000f00 */
[----:B------:R-:W-:-:S05]  /*1010*/  MOV R3, R14 ;  /* 0x0000000e00037202 */ /* 0x000fca0000000f00 */
[----:B------:R-:W3:Y:S08]  /*1020*/  LDC R0, c[0x0][0x8d8] ;  /* 0x00023600ff007b82 */ /* 0x000ef00000000800 */
[----:B------:R-:W4:Y:S01]  /*1030*/  LDC.64 R20, c[0x0][0x8c8] ;  /* 0x00023200ff147b82 */ /* 0x000f220000000a00 */
[----:B--2---:R-:W-:-:S04]  /*1040*/  ISETP.NE.U32.AND P0, PT, R18, RZ, PT ;  /* 0x000000ff1200720c */ /* 0x004fc80003f05070 */
[----:B------:R-:W-:-:S13]  /*1050*/  ISETP.NE.AND.EX P0, PT, R19, RZ, PT, P0 ;  /* 0x000000ff1300720c */ /* 0x000fda0003f05300 */
[----:B---34-:R-:W-:Y:S05]  /*1060*/  @!P0 BRA `(.L_x_13) ;  /* 0x0000000000288947 */ /* 0x018fea0003800000 */
[----:B------:R-:W2:Y:S02]  /*1070*/  LDC R9, c[0x0][0x8dc] ;  /* 0x00023700ff097b82 */ /* 0x000ea40000000800 */
[----:B--2---:R-:W-:-:S04]  /*1080*/  IADD3 R9, P0, R12, R9, RZ ;  /* 0x000000090c097210 */ /* 0x004fc80007f1e0ff */
[----:B------:R-:W-:-:S05]  /*1090*/  IADD3.X R13, RZ, R14, RZ, P0, !PT ;  /* 0x0000000eff0d7210 */ /* 0x000fca00007fe4ff */
[----:B------:R-:W-:-:S04]  /*10a0*/  IMAD.WIDE.U32 R2, R13, R18, RZ ;  /* 0x000000120d027225 */ /* 0x000fc800078e00ff */
[----:B------:R-:W-:-:S04]  /*10b0*/  IMAD.WIDE.U32 R4, P0, R9, R19, R2 ;  /* 0x0000001309047225 */ /* 0x000fc80007800002 */
[----:B------:R-:W-:Y:S01]  /*10c0*/  IMAD.WIDE.U32 R2, R9, R18, RZ ;  /* 0x0000001209027225 */ /* 0x000fe200078e00ff */
[----:B------:R-:W-:Y:S02]  /*10d0*/  IADD3.X R11, RZ, RZ, RZ, P0, !PT ;  /* 0x000000ffff0b7210 */ /* 0x000fe400007fe4ff */
[----:B------:R-:W-:Y:S02]  /*10e0*/  MOV R10, R5 ;  /* 0x00000005000a7202 */ /* 0x000fe40000000f00 */
[----:B------:R-:W-:-:S05]  /*10f0*/  IADD3 RZ, P0, R3, R4, RZ ;  /* 0x0000000403ff7210 */ /* 0x000fca0007f1e0ff */
[----:B------:R-:W-:-:S08]  /*1100*/  IMAD.WIDE.U32.X R2, R13, R19, R10, P0 ;  /* 0x000000130d027225 */ /* 0x000fd000000e040a */
.L_x_13:
[-CC-:B------:R-:W-:Y:S01]  /*1110*/  SHF.R.U64 R22, R2, R0.reuse, R3.reuse ;  /* 0x0000000002167219 */ /* 0x180fe20000001203 */
[----:B------:R-:W2:Y:S01]  /*1120*/  LDC.64 R18, c[0x0][0x8e8] ;  /* 0x00023a00ff127b82 */ /* 0x000ea20000000a00 */
[----:B------:R-:W-:Y:S01]  /*1130*/  SHF.R.U32.HI R0, RZ, R0, R3 ;  /* 0x00000000ff007219 */ /* 0x000fe20000011603 */
[----:B------:R-:W-:Y:S01]  /*1140*/  ULDC UR4, c[0x0][0x900] ;  /* 0x0002400000047ab9 */ /* 0x000fe20000000800 */
[----:B------:R-:W-:Y:S01]  /*1150*/  IADD3 R5, P0, RZ, -R22, RZ ;  /* 0x80000016ff057210 */ /* 0x000fe20007f1e0ff */
[----:B------:R-:W-:Y:S01]  /*1160*/  IMAD R15, R15, R16, R6 ;  /* 0x000000100f0f7224 */ /* 0x000fe200078e0206 */
[----:B------:R-:W-:Y:S02]  /*1170*/  MOV R2, R12 ;  /* 0x0000000c00027202 */ /* 0x000fe40000000f00 */
[----:B------:R-:W-:Y:S01]  /*1180*/  IADD3.X R3, RZ, ~R0, RZ, P0, !PT ;  /* 0x80000000ff037210 */ /* 0x000fe200007fe4ff */
[----:B------:R-:W3:Y:S04]  /*1190*/  LDC R4, c[0x0][0x8c0] ;  /* 0x00023000ff047b82 */ /* 0x000ee80000000800 */
[----:B------:R-:W-:Y:S01]  /*11a0*/  IMAD R0, R3, R20, RZ ;  /* 0x0000001403007224 */ /* 0x000fe200078e02ff */
[----:B------:R-:W-:-:S03]  /*11b0*/  MOV R3, R14 ;  /* 0x0000000e00037202 */ /* 0x000fc60000000f00 */
[----:B------:R-:W4:Y:S01]  /*11c0*/  LDC R7, c[0x0][0x8b0] ;  /* 0x00022c00ff077b82 */ /* 0x000f220000000800 */
[----:B------:R-:W-:-:S04]  /*11d0*/  IMAD.WIDE.U32 R2, R5, R20, R2 ;  /* 0x0000001405027225 */ /* 0x000fc800078e0002 */
[----:B------:R-:W-:Y:S01]  /*11e0*/  IMAD R5, R5, R21, R0 ;  /* 0x0000001505057224 */ /* 0x000fe200078e0200 */
[----:B------:R-:W-:Y:S02]  /*11f0*/  MOV R0, 0xffffffff ;  /* 0xffffffff00007802 */ /* 0x000fe40000000f00 */
[----:B------:R-:W1:Y:S01]  /*1200*/  LDC R13, c[0x0][0x8a8] ;  /* 0x00022a00ff0d7b82 */ /* 0x000e620000000800 */
[----:B--2---:R-:W-:Y:S02]  /*1210*/  ISETP.NE.U32.AND P0, PT, R18, RZ, PT ;  /* 0x000000ff1200720c */ /* 0x004fe40003f05070 */
[----:B------:R-:W-:Y:S02]  /*1220*/  IADD3 R3, R3, R5, RZ ;  /* 0x0000000503037210 */ /* 0x000fe40007ffe0ff */
[----:B------:R-:W-:Y:S02]  /*1230*/  ISETP.NE.AND.EX P0, PT, R19, RZ, PT, P0 ;  /* 0x000000ff1300720c */ /* 0x000fe40003f05300 */
[----:B------:R-:W-:Y:S01]  /*1240*/  SHF.L.U32 R0, R0, UR4, RZ ;  /* 0x0000000400007c19 */ /* 0x000fe200080006ff */
[----:B------:R-:W2:Y:S01]  /*1250*/  LDC R10, c[0x0][0x8f0] ;  /* 0x00023c00ff0a7b82 */ /* 0x000ea20000000800 */
[----:B---3--:R-:W-:-:S02]  /*1260*/  SHF.R.U64 R11, R2, R4, R3 ;  /* 0x00000004020b7219 */ /* 0x008fc40000001203 */
[----:B------:R-:W-:Y:S02]  /*1270*/  SHF.R.U32.HI R2, RZ, R4, R3 ;  /* 0x00000004ff027219 */ /* 0x000fe40000011603 */
[----:B------:R-:W-:-:S03]  /*1280*/  LOP3.LUT R0, RZ, R0, RZ, 0x33, !PT ;  /* 0x00000000ff007212 */ /* 0x000fc600078e33ff */
[----:B------:R-:W3:Y:S01]  /*1290*/  LDC R17, c[0x0][0x8e0] ;  /* 0x00023800ff117b82 */ /* 0x000ee20000000800 */
[-CC-:B----4-:R-:W-:Y:S02]  /*12a0*/  SHF.R.U64 R21, R11, R7.reuse, R2.reuse ;  /* 0x000000070b157219 */ /* 0x190fe40000001202 */
[----:B------:R-:W-:-:S04]  /*12b0*/  SHF.R.U32.HI R2, RZ, R7, R2 ;  /* 0x00000007ff027219 */ /* 0x000fc80000011602 */
[--C-:B-1----:R-:W-:Y:S01]  /*12c0*/  SHF.R.U64 R14, R21, UR4, R2.reuse ;  /* 0x00000004150e7c19 */ /* 0x102fe20008001202 */
[----:B------:R-:W1:Y:S01]  /*12d0*/  LDC R12, c[0x0][0x8b8] ;  /* 0x00022e00ff0c7b82 */ /* 0x000e620000000800 */
[----:B------:R-:W-:Y:S02]  /*12e0*/  SHF.R.U32.HI R3, RZ, UR4, R2 ;  /* 0x00000004ff037c19 */ /* 0x000fe40008011602 */
[----:B------:R-:W-:Y:S01]  /*12f0*/  MOV R2, R14 ;  /* 0x0000000e00027202 */ /* 0x000fe20000000f00 */
[----:B------:R-:W-:Y:S06]  /*1300*/  @!P0 BRA `(.L_x_14) ;  /* 0x0000000000288947 */ /* 0x000fec0003800000 */
[----:B------:R-:W4:Y:S02]  /*1310*/  LDC R7, c[0x0][0x8f4] ;  /* 0x00023d00ff077b82 */ /* 0x000f240000000800 */
[----:B----4-:R-:W-:-:S04]  /*1320*/  IADD3 R7, P0, R14, R7, RZ ;  /* 0x000000070e077210 */ /* 0x010fc80007f1e0ff */
        /* <DEDUP_REMOVED lines=8> */
.L_x_14:
[----:B--2---:R-:W-:Y:S01]  /*13b0*/  SHF.R.U64 R3, R2, R10, R3 ;  /* 0x0000000a02037219 */ /* 0x004fe20000001203 */
[----:B------:R-:W-:Y:S01]  /*13c0*/  USHF.L.U32 UR4, UR38, UR4, URZ ;  /* 0x0000000426047299 */ /* 0x000fe2000800063f */
[----:B------:R-:W-:Y:S02]  /*13d0*/  LOP3.LUT R0, R21, R0, RZ, 0xc0, !PT ;  /* 0x0000000015007212 */ /* 0x000fe400078ec0ff */
[----:B------:R-:W-:Y:S02]  /*13e0*/  IADD3 R2, R13, -0x1, RZ ;  /* 0xffffffff0d027810 */ /* 0x000fe40007ffe0ff */
[C---:B------:R-:W-:Y:S01]  /*13f0*/  IADD3 R4, -R3.reuse, RZ, RZ ;  /* 0x000000ff03047210 */ /* 0x040fe20007ffe1ff */
[----:B------:R-:W-:Y:S01]  /*1400*/  IMAD R3, R3, UR4, R0 ;  /* 0x0000000403037c24 */ /* 0x000fe2000f8e0200 */
[----:B------:R-:W-:Y:S02]  /*1410*/  SEL R8, R8, R15, !P2 ;  /* 0x0000000f08087207 */ /* 0x000fe40005000000 */
[----:B------:R-:W-:Y:S01]  /*1420*/  LOP3.LUT R2, R11, R2, RZ, 0xc0, !PT ;  /* 0x000000020b027212 */ /* 0x000fe200078ec0ff */
[----:B---3--:R-:W-:Y:S01]  /*1430*/  IMAD R0, R4, R17, R14 ;  /* 0x0000001104007224 */ /* 0x008fe200078e020e */
[----:B------:R-:W-:Y:S01]  /*1440*/  R2UR UR43, R22 ;  /* 0x00000000162b72ca */ /* 0x000fe200000e0000 */
[----:B-1----:R-:W-:-:S02]  /*1450*/  IMAD R8, R3, R12, R8 ;  /* 0x0000000c03087224 */ /* 0x002fc400078e0208 */
[----:B------:R-:W-:-:S05]  /*1460*/  IMAD R3, R0, R13, R2 ;  /* 0x0000000d00037224 */ /* 0x000fca00078e0202 */
[----:B------:R-:W-:Y:S02]  /*1470*/  SEL R0, R3, R8, !P2 ;  /* 0x0000000803007207 */ /* 0x000fe40005000000 */
[----:B------:R-:W-:Y:S02]  /*1480*/  SEL R3, R8, R3, !P2 ;  /* 0x0000000308037207 */ /* 0x000fe40005000000 */
[----:B------:R-:W-:Y:S02]  /*1490*/  R2UR UR41, R0 ;  /* 0x00000000002972ca */ /* 0x000fe400000e0000 */
[----:B------:R-:W-:-:S13]  /*14a0*/  MOV R0, 0x1 ;  /* 0x0000000100007802 */ /* 0x000fda0000000f00 */
.L_x_12:
[----:B------:R-:W-:-:S08]  /*14b0*/  NOP ;  /* 0x0000000000007918 */ /* 0x000fd00000000000 */
[----:B------:R-:W2:Y:S02]  /*14c0*/  USETMAXREG.TRY_ALLOC.CTAPOOL UP0, 0xf0 ;  /* 0x000000f0000079c8 */ /* 0x000ea40008000600 */
[----:B--2---:R-:W-:-:S13]  /*14d0*/  PLOP3.LUT P0, PT, PT, PT, UP0, 0x80, 0x0 ;  /* 0x000000000000781c */ /* 0x004fda0003f0f008 */
[----:B------:R-:W-:Y:S05]  /*14e0*/  @!P0 BRA `(.L_x_12) ;  /* 0xfffffffc00f08947 */ /* 0x000fea000383ffff */
[----:B------:R-:W-:Y:S02]  /*14f0*/  ULDC.64 UR4, c[0x0][0x590] ;  /* 0x0001640000047ab9 */ /* 0x000fe40000000a00 */
[----:B------:R-:W-:-:S04]  /*1500*/  ISETP.NE.U32.AND P0, PT, RZ, UR4, PT ;  /* 0x00000004ff007c0c */ /* 0x000fc8000bf05070 */
[----:B------:R-:W-:-:S13]  /*1510*/  ISETP.NE.AND.EX P0, PT, RZ, UR5, PT, P0 ;  /* 0x00000005ff007c0c */ /* 0x000fda000bf05300 */
[----:B------:R-:W-:Y:S05]  /*1520*/  @P0 BRA `(.L_x_15) ;  /* 0x00000000003c0947 */ /* 0x000fea0003800000 */
[----:B------:R-:W-:Y:S02]  /*1530*/  ULDC.64 UR4, c[0x0][0x588] ;  /* 0x0001620000047ab9 */ /* 0x000fe40000000a00 */
[----:B------:R-:W-:-:S04]  /*1540*/  ISETP.NE.U32.AND P0, PT, RZ, UR4, PT ;  /* 0x00000004ff007c0c */ /* 0x000fc8000bf05070 */
[----:B------:R-:W-:-:S13]  /*1550*/  ISETP.NE.AND.EX P0, PT, RZ, UR5, PT, P0 ;  /* 0x00000005ff007c0c */ /* 0x000fda000bf05300 */
[----:B------:R-:W-:Y:S05]  /*1560*/  @!P0 BRA `(.L_x_16) ;  /* 0x0000000000188947 */ /* 0x000fea0003800000 */
[----:B------:R-:W2:Y:S01]  /*1570*/  LDC.64 R4, c[0x0][0x588] ;  /* 0x00016200ff047b82 */ /* 0x000ea20000000a00 */
[----:B------:R-:W-:Y:S01]  /*1580*/  MOV R6, 0x1 ;  /* 0x0000000100067802 */ /* 0x000fe20000000f00 */
[----:B--2---:R2:W5:Y:S03]  /*1590*/  LDG.E R2, desc[UR56][R4.64] ;  /* 0x0000003804027981 */ /* 0x004566000c1e1900 */
[----:B--2---:R-:W-:-:S05]  /*15a0*/  PRMT R4, R6, 0x7610, R4 ;  /* 0x0000761006047816 */ /* 0x004fca0000000004 */
[----:B------:R2:W-:Y:S01]  /*15b0*/  STL.S16 [R1+0x4b8], R4 ;  /* 0x0004b80401007387 */ /* 0x0005e20000100600 */
[----:B------:R-:W-:Y:S05]  /*15c0*/  BRA `(.L_x_15) ;  /* 0x0000000000147947 */ /* 0x000fea0003800000 */
.L_x_16:
[----:B------:R-:W-:Y:S01]  /*15d0*/  MOV R2, 0x1 ;  /* 0x0000000100027802 */ /* 0x000fe20000000f00 */
[----:B------:R-:W-:-:S03]  /*15e0*/  ULDC UR4, c[0x0][0x580] ;  /* 0x0001600000047ab9 */ /* 0x000fc60000000800 */
[----:B------:R-:W-:Y:S02]  /*15f0*/  PRMT R4, R2, 0x7610, R4 ;  /* 0x0000761002047816 */ /* 0x000fe40000000004 */
[----:B------:R-:W-:-:S03]  /*1600*/  MOV R2, UR4 ;  /* 0x0000000400027c02 */ /* 0x000fc60008000f00 */
[----:B------:R3:W-:Y:S04]  /*1610*/  STL.S16 [R1+0x4b8], R4 ;  /* 0x0004b80401007387 */ /* 0x0007e80000100600 */
.L_x_15:
        /* <DEDUP_REMOVED lines=8> */
[----:B------:R-:W4:Y:S02]  /*16a0*/  LDC.64 R16, c[0x0][0x5a8] ;  /* 0x00016a00ff107b82 */ /* 0x000f240000000a00 */
[----:B----4-:R4:W5:Y:S01]  /*16b0*/  LDG.E R16, desc[UR56][R16.64] ;  /* 0x0000003810107981 */ /* 0x010962000c1e1900 */
[----:B------:R-:W-:Y:S05]  /*16c0*/  BRA `(.L_x_17) ;  /* 0x0000000000087947 */ /* 0x000fea0003800000 */
.L_x_18:
[----:B------:R-:W-:Y:S02]  /*16d0*/  ULDC UR4, c[0x0][0x5a0] ;  /* 0x0001680000047ab9 */ /* 0x000fe40000000800 */
[----:B------:R-:W-:-:S07]  /*16e0*/  MOV R16, UR4 ;  /* 0x0000000400107c02 */ /* 0x000fce0008000f00 */
.L_x_17:
[----:B------:R-:W-:-:S13]  /*16f0*/  LOP3.LUT P0, RZ, R0, 0xff, RZ, 0xc0, !PT ;  /* 0x000000ff00ff7812 */ /* 0x000fda000780c0ff */
[----:B------:R-:W-:Y:S05]  /*1700*/  @!P0 EXIT ;  /* 0x000000000000894d */ /* 0x000fea0003800000 */
[----:B------:R-:W1:Y:S01]  /*1710*/  S2R R6, SR_TID.X ;  /* 0x0000000000067919 */ /* 0x000e620000002100 */
[----:B------:R-:W-:Y:S01]  /*1720*/  ULDC UR4, c[0x0][0x28c] ;  /* 0x0000a30000047ab9 */ /* 0x000fe20000000800 */
[----:B------:R-:W-:Y:S01]  /*1730*/  CS2R R18, SRZ ;  /* 0x0000000000127805 */ /* 0x000fe2000001ff00 */
[----:B------:R-:W-:Y:S02]  /*1740*/  UIADD3 UR4, UR4, 0x3f, URZ ;  /* 0x0000003f04047890 */ /* 0x000fe4000fffe03f */
[----:B------:R-:W-:Y:S02]  /*1750*/  ULOP3.LUT UR49, UR46, 0x1, URZ, 0xfc, !UPT ;  /* 0x000000012e317892 */ /* 0x000fe4000f8efc3f */
[----:B------:R-:W-:Y:S02]  /*1760*/  USHF.R.S32.HI UR5, URZ, 0x1f, UR4 ;  /* 0x0000001f3f057899 */ /* 0x000fe40008011404 */
[----:B------:R-:W-:Y:S02]  /*1770*/  ULOP3.LUT UR44, UR45, 0x1, URZ, 0xfc, !UPT ;  /* 0x000000012d2c7892 */ /* 0x000fe4000f8efc3f */
[----:B------:R-:W-:Y:S01]  /*1780*/  ULEA.HI UR5, UR5, UR4, URZ, 0x6 ;  /* 0x0000000405057291 */ /* 0x000fe2000f8f303f */
[----:B------:R-:W-:Y:S01]  /*1790*/  ULDC.64 UR58, c[0x0][0x198] ;  /* 0x00006600003a7ab9 */ /* 0x000fe20000000a00 */
[----:B------:R-:W-:-:S02]  /*17a0*/  UMOV UR36, URZ ;  /* 0x0000003f00247c82 */ /* 0x000fc40008000000 */
[----:B------:R-:W-:Y:S01]  /*17b0*/  USHF.R.S32.HI UR50, URZ, 0x6, UR5 ;  /* 0x000000063f327899 */ /* 0x000fe20008011405 */
[----:B------:R-:W-:Y:S01]  /*17c0*/  UMOV UR51, URZ ;  /* 0x0000003f00337c82 */ /* 0x000fe20008000000 */
[C---:B-1----:R-:W-:Y:S02]  /*17d0*/  SHF.L.U32 R0, R6.reuse, 0x4, RZ ;  /* 0x0000000406007819 */ /* 0x042fe400000006ff */
[----:B--23--:R-:W-:Y:S02]  /*17e0*/  SHF.L.U32 R4, R6, 0x1, RZ ;  /* 0x0000000106047819 */ /* 0x00cfe400000006ff */
[----:B------:R-:W-:Y:S02]  /*17f0*/  LOP3.LUT R5, R0, 0xe00, RZ, 0xc0, !PT ;  /* 0x00000e0000057812 */ /* 0x000fe400078ec0ff */
[----:B------:R-:W-:Y:S02]  /*1800*/  SHF.L.U32 R0, R6, 0x3, RZ ;  /* 0x0000000306007819 */ /* 0x000fe400000006ff */
[----:B------:R-:W-:-:S02]  /*1810*/  LOP3.LUT R5, R5, 0x6, R4, 0xf8, !PT ;  /* 0x0000000605057812 */ /* 0x000fc400078ef804 */
[----:B------:R-:W-:Y:S02]  /*1820*/  LOP3.LUT R4, R0, 0x80, RZ, 0xc0, !PT ;  /* 0x0000008000047812 */ /* 0x000fe400078ec0ff */
[----:B------:R-:W-:Y:S02]  /*1830*/  LOP3.LUT R5, R5, 0x60, R0, 0xf8, !PT ;  /* 0x0000006005057812 */ /* 0x000fe400078ef800 */
[--C-:B------:R-:W-:Y:S02]  /*1840*/  LOP3.LUT R4, R4, 0x10, R6.reuse, 0xf8, !PT ;  /* 0x0000001004047812 */ /* 0x100fe400078ef806 */
[----:B------:R-:W-:Y:S02]  /*1850*/  SHF.R.U32.HI R0, RZ, 0x4, R6 ;  /* 0x00000004ff007819 */ /* 0x000fe40000011606 */
[----:B----4-:R-:W-:Y:S02]  /*1860*/  LOP3.LUT R17, R5, R4, RZ, 0xfc, !PT ;  /* 0x0000000405117212 */ /* 0x010fe400078efcff */
[----:B------:R-:W-:-:S02]  /*1870*/  LOP3.LUT P0, RZ, R0, 0x1, RZ, 0xc0, !PT ;  /* 0x0000000100ff7812 */ /* 0x000fc4000780c0ff */
[----:B------:R-:W-:-:S04]  /*1880*/  MOV R4, 0x8 ;  /* 0x0000000800047802 */ /* 0x000fc80000000f00 */
[----:B------:R-:W-:-:S07]  /*1890*/  SEL R0, R4, 0xfffffff8, !P0 ;  /* 0xfffffff804007807 */ /* 0x000fce0004000000 */
.L_x_231:
[----:B------:R-:W-:Y:S01]  /*18a0*/  STL [R1+0x49c], RZ ;  /* 0x00049cff01007387 */ /* 0x000fe20000100800 */
[----:B------:R-:W1:Y:S01]  /*18b0*/  S2UR UR9, SR_CgaCtaId ;  /* 0x00000000000979c3 */ /* 0x000e620000008800 */
[----:B------:R-:W-:Y:S01]  /*18c0*/  UMOV UR48, 0x400 ;  /* 0x0000040000307882 */ /* 0x000fe20000000000 */
[----:B------:R-:W-:Y:S01]  /*18d0*/  UMOV UR4, URZ ;  /* 0x0000003f00047c82 */ /* 0x000fe20008000000 */
[----:B------:R-:W-:Y:S01]  /*18e0*/  STL [R1+0x498], RZ ;  /* 0x000498ff01007387 */ /* 0x000fe20000100800 */
[----:B------:R-:W-:Y:S01]  /*18f0*/  UMOV UR8, URZ ;  /* 0x0000003f00087c82 */ /* 0x000fe20008000000 */
[----:B------:R-:W-:Y:S01]  /*1900*/  UMOV UR5, URZ ;  /* 0x0000003f00057c82 */ /* 0x000fe20008000000 */
[----:B------:R-:W-:Y:S01]  /*1910*/  UMOV UR10, UR51 ;  /* 0x00000033000a7c82 */ /* 0x000fe20008000000 */
[----:B------:R-:W-:Y:S01]  /*1920*/  STL [R1+0x494], RZ ;  /* 0x000494ff01007387 */ /* 0x000fe20000100800 */
[----:B------:R-:W2:Y:S01]  /*1930*/  LDC R4, c[0x0][0x28c] ;  /* 0x0000a300ff047b82 */ /* 0x000ea20000000800 */
[----:B------:R-:W-:Y:S01]  /*1940*/  UMOV UR11, UR36 ;  /* 0x00000024000b7c82 */ /* 0x000fe20008000000 */
[----:B------:R-:W-:Y:S01]  /*1950*/  CS2R R236, SRZ ;  /* 0x0000000000ec7805 */ /* 0x000fe2000001ff00 */
[----:B------:R-:W-:Y:S01]  /*1960*/  STL [R1+0x490], RZ ;  /* 0x000490ff01007387 */ /* 0x000fe20000100800 */
[----:B------:R-:W-:-:S02]  /*1970*/  CS2R R234, SRZ ;  /* 0x0000000000ea7805 */ /* 0x000fc4000001ff00 */
[----:B------:R-:W-:Y:S02]  /*1980*/  CS2R R232, SRZ ;  /* 0x0000000000e87805 */ /* 0x000fe4000001ff00 */
[----:B------:R-:W-:Y:S01]  /*1990*/  CS2R R230, SRZ ;  /* 0x0000000000e67805 */ /* 0x000fe2000001ff00 */
[----:B------:R-:W-:Y:S01]  /*19a0*/  STL [R1+0x48c], RZ ;  /* 0x00048cff01007387 */ /* 0x000fe20000100800 */
[----:B------:R-:W-:Y:S02]  /*19b0*/  CS2R R228, SRZ ;  /* 0x0000000000e47805 */ /* 0x000fe4000001ff00 */
[----:B------:R-:W-:Y:S02]  /*19c0*/  CS2R R226, SRZ ;  /* 0x0000000000e27805 */ /* 0x000fe4000001ff00 */
[----:B------:R-:W-:Y:S01]  /*19d0*/  CS2R R224, SRZ ;  /* 0x0000000000e07805 */ /* 0x000fe2000001ff00 */
[----:B------:R-:W-:Y:S01]  /*19e0*/  STL [R1+0x488], RZ ;  /* 0x000488ff01007387 */ /* 0x000fe20000100800 */
[----:B------:R-:W-:-:S02]  /*19f0*/  CS2R R222, SRZ ;  /* 0x0000000000de7805 */ /* 0x000fc4000001ff00 */
[----:B------:R-:W-:Y:S02]  /*1a00*/  CS2R R220, SRZ ;  /* 0x0000000000dc7805 */ /* 0x000fe4000001ff00 */
[----:B------:R-:W-:Y:S01]  /*1a10*/  CS2R R218, SRZ ;  /* 0x0000000000da7805 */ /* 0x000fe2000001ff00 */
[----:B------:R-:W-:Y:S01]  /*1a20*/  STL [R1+0x484], RZ ;  /* 0x000484ff01007387 */ /* 0x000fe20000100800 */
[----:B-1----:R-:W-:Y:S01]  /*1a30*/  ULEA UR48, UR9, UR48, 0x18 ;  /* 0x0000003009307291 */ /* 0x002fe2000f8ec03f */
[----:B------:R-:W-:Y:S02]  /*1a40*/  CS2R R216, SRZ ;  /* 0x0000000000d87805 */ /* 0x000fe4000001ff00 */
[----:B------:R-:W-:Y:S01]  /*1a50*/  CS2R R214, SRZ ;  /* 0x0000000000d67805 */ /* 0x000fe2000001ff00 */
[----:B------:R-:W-:Y:S01]  /*1a60*/  STL [R1+0x480], RZ ;  /* 0x000480ff01007387 */ /* 0x000fe20000100800 */
[----:B------:R-:W-:Y:S02]  /*1a70*/  CS2R R212, SRZ ;  /* 0x0000000000d47805 */ /* 0x000fe4000001ff00 */
[----:B------:R-:W-:-:S02]  /*1a80*/  CS2R R210, SRZ ;  /* 0x0000000000d27805 */ /* 0x000fc4000001ff00 */
[----:B------:R-:W-:Y:S01]  /*1a90*/  CS2R R208, SRZ ;  /* 0x0000000000d07805 */ /* 0x000fe2000001ff00 */
[----:B------:R-:W-:Y:S01]  /*1aa0*/  STL [R1+0x47c], RZ ;  /* 0x00047cff01007387 */ /* 0x000fe20000100800 */
[----:B--2---:R-:W-:Y:S02]  /*1ab0*/  ISETP.GE.AND P0, PT, R4, 0x1, PT ;  /* 0x000000010400780c */ /* 0x004fe40003f06270 */
[----:B------:R-:W-:Y:S02]  /*1ac0*/  CS2R R206, SRZ ;  /* 0x0000000000ce7805 */ /* 0x000fe4000001ff00 */
[----:B------:R-:W-:Y:S01]  /*1ad0*/  CS2R R204, SRZ ;  /* 0x0000000000cc7805 */ /* 0x000fe2000001ff00 */
[----:B------:R-:W-:Y:S01]  /*1ae0*/  STL [R1+0x478], RZ ;  /* 0x000478ff01007387 */ /* 0x000fe20000100800 */
[----:B------:R-:W-:Y:S02]  /*1af0*/  CS2R R202, SRZ ;  /* 0x0000000000ca7805 */ /* 0x000fe4000001ff00 */
[----:B------:R-:W-:-:S02]  /*1b00*/  CS2R R200, SRZ ;  /* 0x0000000000c87805 */ /* 0x000fc4000001ff00 */
[----:B------:R-:W-:Y:S01]  /*1b10*/  CS2R R198, SRZ ;  /* 0x0000000000c67805 */ /* 0x000fe2000001ff00 */
[----:B------:R-:W-:Y:S01]  /*1b20*/  STL [R1+0x474], RZ ;  /* 0x000474ff01007387 */ /* 0x000fe20000100800 */
[----:B------:R-:W-:Y:S02]  /*1b30*/  CS2R R196, SRZ ;  /* 0x0000000000c47805 */ /* 0x000fe4000001ff00 */
        /* <DEDUP_REMOVED lines=115> */
[----:B------:R-:W-:-:S03]  /*2270*/  CS2R R150, SRZ ;  /* 0x0000000000967805 */ /* 0x000fc6000001ff00 */
[----:B------:R-:W-:Y:S04]  /*2280*/  STL [R1+0x3fc], RZ ;  /* 0x0003fcff01007387 */ /* 0x000fe80000100800 */
        /* <DEDUP_REMOVED lines=127> */
[----:B------:R-:W-:Y:S04]  /*2a80*/  STL [R1], RZ ;  /* 0x000000ff01007387 */ /* 0x000fe80000100800 */
        /* <DEDUP_REMOVED lines=39> */
[----:B------:R-:W-:Y:S01]  /*2d00*/  STL [R1+0xa0], RZ ;  /* 0x0000a0ff01007387 */ /* 0x000fe20000100800 */
[----:B------:R-:W1:Y:S03]  /*2d10*/  S2R R0, SR_TID.X ;  /* 0x0000000000007919 */ /* 0x000e660000002100 */
        /* <DEDUP_REMOVED lines=8> */
[----:B-1----:R-:W-:-:S03]  /*2da0*/  LOP3.LUT R0, R0, 0x80, RZ, 0xc0, !PT ;  /* 0x0000008000007812 */ /* 0x002fc600078ec0ff */
[----:B------:R-:W-:Y:S01]  /*2db0*/  STL [R1+0xc4], RZ ;  /* 0x0000c4ff01007387 */ /* 0x000fe20000100800 */
[----:B------:R-:W-:-:S03]  /*2dc0*/  SHF.R.U32.HI R0, RZ, 0x7, R0 ;  /* 0x00000007ff007819 */ /* 0x000fc60000011600 */
        /* <DEDUP_REMOVED lines=33> */
[----:B------:R-:W1:Y:S04]  /*2fe0*/  SHFL.IDX PT, R0, R0, RZ, 0x1f ;  /* 0x00001fff00007589 */ /* 0x000e6800000e0000 */
[----:B------:R2:W-:Y:S04]  /*2ff0*/  STL [R1+0x14c], RZ ;  /* 0x00014cff01007387 */ /* 0x0005e80000100800 */
[----:B------:R2:W-:Y:S04]  /*3000*/  STL [R1+0x150], RZ ;  /* 0x000150ff01007387 */ /* 0x0005e80000100800 */
[----:B------:R2:W-:Y:S04]  /*3010*/  STL [R1+0x154], RZ ;  /* 0x000154ff01007387 */ /* 0x0005e80000100800 */
[----:B------:R2:W-:Y:S04]  /*3020*/  STL [R1+0x158], RZ ;  /* 0x000158ff01007387 */ /* 0x0005e80000100800 */
[----:B------:R2:W-:Y:S04]  /*3030*/  STL [R1+0x15c], RZ ;  /* 0x00015cff01007387 */ /* 0x0005e80000100800 */
[----:B------:R2:W-:Y:S01]  /*3040*/  STL [R1+0x160], RZ ;  /* 0x000160ff01007387 */ /* 0x0005e20000100800 */
[----:B-1----:R-:W-:-:S03]  /*3050*/  R2UR UR6, R0 ;  /* 0x00000000000672ca */ /* 0x002fc600000e0000 */
[----:B------:R2:W-:Y:S04]  /*3060*/  STL [R1+0x164], RZ ;  /* 0x000164ff01007387 */ /* 0x0005e80000100800 */
[----:B------:R2:W-:Y:S04]  /*3070*/  STL [R1+0x168], RZ ;  /* 0x000168ff01007387 */ /* 0x0005e80000100800 */
[----:B------:R2:W-:Y:S02]  /*3080*/  STL [R1+0x16c], RZ ;  /* 0x00016cff01007387 */ /* 0x0005e40000100800 */
[----:B------:R-:W-:-:S02]  /*3090*/  ULEA.HI UR7, UR6, UR6, URZ, 0x1 ;  /* 0x0000000606077291 */ /* 0x000fc4000f8f083f */
[----:B------:R2:W-:Y:S02]  /*30a0*/  STL [R1+0x170], RZ ;  /* 0x000170ff01007387 */ /* 0x0005e40000100800 */
[----:B------:R-:W-:Y:S02]  /*30b0*/  ULOP3.LUT UR7, UR7, 0xffffe, URZ, 0xc0, !UPT ;  /* 0x000ffffe07077892 */ /* 0x000fe4000f8ec03f */
[----:B------:R2:W-:Y:S02]  /*30c0*/  STL [R1+0x174], RZ ;  /* 0x000174ff01007387 */ /* 0x0005e40000100800 */
[----:B------:R-:W-:Y:S02]  /*30d0*/  UIADD3 UR7, UR6, -UR7, URZ ;  /* 0x8000000706077290 */ /* 0x000fe4000fffe03f */
[----:B------:R2:W-:Y:S02]  /*30e0*/  STL [R1+0x178], RZ ;  /* 0x000178ff01007387 */ /* 0x0005e40000100800 */
[----:B------:R-:W-:-:S02]  /*30f0*/  ULEA UR7, UR7, UR48, 0xc ;  /* 0x0000003007077291 */ /* 0x000fc4000f8e603f */
[----:B------:R2:W-:Y:S02]  /*3100*/  STL [R1+0x17c], RZ ;  /* 0x00017cff01007387 */ /* 0x0005e40000100800 */
[----:B------:R-:W-:Y:S02]  /*3110*/  UIADD3 UR7, UR7, 0x6200, URZ ;  /* 0x0000620007077890 */ /* 0x000fe4000fffe03f */
[----:B------:R2:W-:Y:S02]  /*3120*/  STL [R1+0x180], RZ ;  /* 0x000180ff01007387 */ /* 0x0005e40000100800 */
[----:B------:R-:W-:Y:S02]  /*3130*/  USHF.R.U32.HI UR7, URZ, 0x4, UR7 ;  /* 0x000000043f077899 */ /* 0x000fe40008011607 */
[----:B------:R2:W-:Y:S02]  /*3140*/  STL [R1+0x184], RZ ;  /* 0x000184ff01007387 */ /* 0x0005e40000100800 */
[----:B------:R-:W-:-:S02]  /*3150*/  ULOP3.LUT UR9, UR7, 0x3fff, URZ, 0xc0, !UPT ;  /* 0x00003fff07097892 */ /* 0x000fc4000f8ec03f */
[----:B------:R2:W-:Y:S04]  /*3160*/  STL [R1+0x188], RZ ;  /* 0x000188ff01007387 */ /* 0x0005e80000100800 */
        /* <DEDUP_REMOVED lines=28> */
[----:B------:R2:W-:Y:S01]  /*3330*/  STL [R1+0x1fc], RZ ;  /* 0x0001fcff01007387 */ /* 0x0005e20000100800 */
[----:B------:R-:W-:Y:S05]  /*3340*/  @!P0 BRA `(.L_x_19) ;  /* 0x00000044005c8947 */ /* 0x000fea0003800000 */
[----:B------:R-:W-:-:S06]  /*3350*/  UISETP.NE.AND UP0, UPT, UR49, 0x3, UPT ;  /* 0x000000033100788c */ /* 0x000fcc000bf05270 */
[----:B------:R-:W-:-:S13]  /*3360*/  PLOP3.LUT P1, PT, PT, PT, UP0, 0x80, 0x0 ;  /* 0x000000000000781c */ /* 0x000fda0003f2f008 */
[----:B------:R-:W-:Y:S05]  /*3370*/  @!P1 BRA `(.L_x_20) ;  /* 0x0000000000049947 */ /* 0x000fea0003800000 */
[----:B------:R-:W-:Y:S01]  /*3380*/  BPT.TRAP 0x1 ;  /* 0x000000040000795c */ /* 0x000fe20000300000 */
.L_x_20:
[----:B------:R-:W-:Y:S01]  /*3390*/  ULEA UR4, UR51, UR48, 0x3 ;  /* 0x0000003033047291 */ /* 0x000fe2000f8e183f */
[----:B------:R-:W-:-:S04]  /*33a0*/  MOV R0, UR36 ;  /* 0x0000002400007c02 */ /* 0x000fc80008000f00 */
[----:B------:R-:W-:-:S04]  /*33b0*/  SHF.L.U32 R0, R0, 0x1f, RZ ;  /* 0x0000001f00007819 */ /* 0x000fc800000006ff */
[----:B------:R1:W3:Y:S01]  /*33c0*/  SYNCS.PHASECHK.TRANS64.TRYWAIT P0, [UR4], R0 ;  /* 0x00000000ff0075a7 */ /* 0x0002e20008000144 */
[----:B------:R-:W-:Y:S05]  /*33d0*/  @!P1 BRA `(.L_x_21) ;  /* 0x0000000000049947 */ /* 0x000fea0003800000 */
[----:B------:R-:W-:Y:S01]  /*33e0*/  BPT.TRAP 0x1 ;  /* 0x000000040000795c */ /* 0x000fe20000300000 */
.L_x_21:
[----:B---3--:R-:W-:Y:S05]  /*33f0*/  @P0 BRA `(.L_x_22) ;  /* 0x0000000000080947 */ /* 0x008fea0003800000 */
[----:B------:R-:W3:Y:S02]  /*3400*/  SYNCS.PHASECHK.TRANS64.TRYWAIT P0, [UR4], R0 ;  /* 0x00000000ff0075a7 */ /* 0x000ee40008000144 */
[----:B---3--:R-:W-:Y:S05]  /*3410*/  @!P0 BRA `(.L_x_23) ;  /* 0x000001cc009c8947 */ /* 0x008fea0003800000 */
.L_x_22:
[----:B------:R-:W-:Y:S01]  /*3420*/  UIADD3 UR4, UR48, 0x1e200, URZ ;  /* 0x0001e20030047890 */ /* 0x000fe2000fffe03f */
[----:B------:R-:W-:Y:S01]  /*3430*/  WARPGROUP.ARRIVE ;  /* 0x00000000000079c5 */ /* 0x000fe20000000000 */
[----:B------:R-:W-:Y:S02]  /*3440*/  ULOP3.LUT UR10, UR9, 0x10000, URZ, 0xfc, !UPT ;  /* 0x00010000090a7892 */ /* 0x000fe4000f8efc3f */
[----:B------:R-:W-:Y:S02]  /*3450*/  USHF.R.U32.HI UR4, URZ, 0x4, UR4 ;  /* 0x000000043f047899 */ /* 0x000fe40008011604 */
[----:B------:R-:W-:Y:S02]  /*3460*/  ULEA UR10, UR51, UR10, 0xa ;  /* 0x0000000a330a7291 */ /* 0x000fe4000f8e503f */
[----:B------:R-:W-:Y:S01]  /*3470*/  ULOP3.LUT UR4, UR4, 0x3fff, URZ, 0xc0, !UPT ;  /* 0x00003fff04047892 */ /* 0x000fe2000f8ec03f */
[----:B------:R-:W-:Y:S01]  /*3480*/  UMOV UR5, 0x80000020 ;  /* 0x8000002000057882 */ /* 0x000fe20000000000 */
[----:B------:R-:W-:-:S02]  /*3490*/  UMOV UR7, 0x80000020 ;  /* 0x8000002000077882 */ /* 0x000fc40000000000 */
[----:B------:R-:W-:Y:S01]  /*34a0*/  ULOP3.LUT UR4, UR4, 0x10000, URZ, 0xfc, !UPT ;  /* 0x0001000004047892 */ /* 0x000fe2000f8efc3f */
[----:B------:R-:W-:-:S03]  /*34b0*/  UMOV UR8, 0x2 ;  /* 0x0000000200087882 */ /* 0x000fc60000000000 */
[----:B------:R-:W-:-:S03]  /*34c0*/  ULEA UR11, UR51, UR4, 0xa ;  /* 0x00000004330b7291 */ /* 0x000fc6000f8e503f */
[----:B------:R-:W-:-:S04]  /*34d0*/  UMOV UR4, UR10 ;  /* 0x0000000a00047c82 */ /* 0x000fc80008000000 */
[----:B------:R-:W-:Y:S02]  /*34e0*/  UMOV UR6, UR11 ;  /* 0x0000000b00067c82 */ /* 0x000fe40008000000 */
[----:B------:R-:W-:Y:S01]  /*34f0*/  QGMMA.64x256x32.F32.E4M3.E4M3 R24, gdesc[UR4], RZ, !UPT, gsb0 ;  /* 0x03e00000041879f3 */ /* 0x000fe2000c0008ff */
[----:B------:R-:W-:Y:S01]  /*3500*/  UIADD3 UR4, UR10, 0x200, URZ ;  /* 0x000002000a047890 */ /* 0x000fe2000fffe03f */
[----:B------:R-:W-:Y:S01]  /*3510*/  UMOV UR5, 0x80000020 ;  /* 0x8000002000057882 */ /* 0x000fe20000000000 */
[----:B------:R-:W-:Y:S02]  /*3520*/  WARPGROUP.DEPBAR.LE gsb0, 0x0 ;  /* 0x00008000000079c5 */ /* 0x000fe40000010000 */
[----:B------:R-:W-:Y:S04]  /*3530*/  STL.64 [R1], R24 ;  /* 0x0000001801007387 */ /* 0x000fe80000100a00 */
[----:B------:R-:W-:Y:S04]  /*3540*/  STL.64 [R1+0x8], R26 ;  /* 0x0000081a01007387 */ /* 0x000fe80000100a00 */
        /* <DEDUP_REMOVED lines=61> */
[----:B------:R4:W-:Y:S02]  /*3920*/  STL.64 [R1+0x1f8], R150 ;  /* 0x0001f89601007387 */ /* 0x0009e40000100a00 */
[----:B----4-:R-:W-:-:S06]  /*3930*/  WARPGROUP.ARRIVE ;  /* 0x00000000000079c5 */ /* 0x010fcc0000000000 */
[----:B------:R-:W-:Y:S03]  /*3940*/  QGMMA.64x256x32.F32.E4M3.E4M3 R24, gdesc[UR4], RZ, !UPT, gsb0 ;  /* 0x03e00000041879f3 */ /* 0x000fe6000c0008ff */
[----:B------:R-:W-:Y:S02]  /*3950*/  WARPGROUP.DEPBAR.LE gsb0, 0x0 ;  /* 0x00008000000079c5 */ /* 0x000fe40000010000 */
        /* <DEDUP_REMOVED lines=21> */
[----:B------:R4:W-:Y:S04]  /*3ab0*/  STL.64 [R1+0x4c0], R108 ;  /* 0x0004c06c01007387 */ /* 0x0009e80000100a00 */
        /* <DEDUP_REMOVED lines=69> */
[----:B----4-:R-:W4:Y:S04]  /*3f10*/  LDL.LU.64 R108, [R1] ;  /* 0x00000000016c7983 */ /* 0x010f280000300a00 */
[----:B------:R-:W4:Y:S04]  /*3f20*/  LDL.LU.64 R110, [R1+0x8] ;  /* 0x00000800016e7983 */ /* 0x000f280000300a00 */
        /* <DEDUP_REMOVED lines=61> */
[----:B------:R-:W4:Y:S01]  /*4300*/  LDL.LU.64 R234, [R1+0x1f8] ;  /* 0x0001f80001ea7983 */ /* 0x000f220000300a00 */
[----:B------:R-:W-:-:S02]  /*4310*/  UIADD3 UR4, UR10, 0x2, URZ ;  /* 0x000000020a047890 */ /* 0x000fc4000fffe03f */
[----:B------:R-:W-:Y:S01]  /*4320*/  UIADD3 UR6, UR11, 0x2, URZ ;  /* 0x000000020b067890 */ /* 0x000fe2000fffe03f */
[----:B------:R-:W-:Y:S01]  /*4330*/  STL [R1+0x388], RZ ;  /* 0x000388ff01007387 */ /* 0x000fe20000100800 */
[----:B------:R-:W-:Y:S01]  /*4340*/  UMOV UR5, 0x80000020 ;  /* 0x8000002000057882 */ /* 0x000fe20000000000 */
[----:B------:R-:W-:Y:S02]  /*4350*/  UMOV UR7, 0x80000020 ;  /* 0x8000002000077882 */ /* 0x000fe40000000000 */
        /* <DEDUP_REMOVED lines=25> */
[----:B----4-:R-:W-:-:S06]  /*44f0*/  WARPGROUP.ARRIVE ;  /* 0x00000000000079c5 */ /* 0x010fcc0000000000 */
[----:B------:R-:W-:Y:S03]  /*4500*/  QGMMA.64x256x32.F32.E4M3.E4M3 R108, gdesc[UR4], R108, gsb0 ;  /* 0x03e00000046c79f3 */ /* 0x000fe6000800086c */
[----:B------:R-:W-:Y:S02]  /*4510*/  WARPGROUP.DEPBAR.LE gsb0, 0x0 ;  /* 0x00008000000079c5 */ /* 0x000fe40000010000 */
[----:B------:R-:W-:Y:S01]  /*4520*/  STL.64 [R1], R108 ;  /* 0x0000006c01007387 */ /* 0x000fe20000100a00 */
[----:B------:R-:W-:Y:S01]  /*4530*/  UIADD3 UR4, UR10, 0x202, URZ ;  /* 0x000002020a047890 */ /* 0x000fe2000fffe03f */
[----:B------:R-:W-:Y:S02]  /*4540*/  MOV R21, R221 ;  /* 0x000000dd00157202 */ /* 0x000fe40000000f00 */
[----:B------:R-:W-:Y:S01]  /*4550*/  STL.64 [R1+0x8], R110 ;  /* 0x0000086e01007387 */ /* 0x000fe20000100a00 */
[----:B------:R-:W-:Y:S01]  /*4560*/  UMOV UR5, 0x80000020 ;  /* 0x8000002000057882 */ /* 0x000fe20000000000 */
[----:B------:R-:W-:-:S02]  /*4570*/  MOV R20, R222 ;  /* 0x000000de00147202 */ /* 0x000fc40000000f00 */
[----:B------:R-:W-:Y:S01]  /*4580*/  STL.64 [R1+0x10], R112 ;  /* 0x0000107001007387 */ /* 0x000fe20000100a00 */
[----:B------:R-:W-:Y:S02]  /*4590*/  MOV R15, R223 ;  /* 0x000000df000f7202 */ /* 0x000fe40000000f00 */
[----:B------:R-:W-:Y:S02]  /*45a0*/  CS2R R236, SRZ ;  /* 0x0000000000ec7805 */ /* 0x000fe4000001ff00 */
[----:B------:R-:W-:Y:S01]  /*45b0*/  MOV R14, R224 ;  /* 0x000000e0000e7202 */ /* 0x000fe20000000f00 */
[----:B------:R-:W-:Y:S01]  /*45c0*/  STL.64 [R1+0x18], R114 ;  /* 0x0000187201007387 */ /* 0x000fe20000100a00 */
[----:B------:R-:W-:Y:S02]  /*45d0*/  MOV R13, R225 ;  /* 0x000000e1000d7202 */ /* 0x000fe40000000f00 */
[----:B------:R-:W-:Y:S02]  /*45e0*/  CS2R R22, SRZ ;  /* 0x0000000000167805 */ /* 0x000fe4000001ff00 */
[----:B------:R-:W-:Y:S01]  /*45f0*/  MOV R12, R226 ;  /* 0x000000e2000c7202 */ /* 0x000fe20000000f00 */
[----:B------:R-:W-:Y:S01]  /*4600*/  STL.64 [R1+0x20], R116 ;  /* 0x0000207401007387 */ /* 0x000fe20000100a00 */
[----:B------:R-:W-:-:S02]  /*4610*/  MOV R11, R227 ;  /* 0x000000e3000b7202 */ /* 0x000fc40000000f00 */
[----:B------:R-:W-:Y:S01]  /*4620*/  MOV R10, R228 ;  /* 0x000000e4000a7202 */ /* 0x000fe20000000f00 */
[----:B------:R-:W-:Y:S01]  /*4630*/  STL.64 [R1+0x28], R118 ;  /* 0x0000287601007387 */ /* 0x000fe20000100a00 */
[----:B------:R-:W-:Y:S02]  /*4640*/  MOV R9, R229 ;  /* 0x000000e500097202 */ /* 0x000fe40000000f00 */
[----:B------:R-:W-:Y:S01]  /*4650*/  MOV R8, R230 ;  /* 0x000000e600087202 */ /* 0x000fe20000000f00 */
[----:B------:R-:W-:Y:S01]  /*4660*/  STL.64 [R1+0x30], R120 ;  /* 0x0000307801007387 */ /* 0x000fe20000100a00 */
[----:B------:R-:W-:Y:S02]  /*4670*/  MOV R7, R231 ;  /* 0x000000e700077202 */ /* 0x000fe40000000f00 */
[----:B------:R-:W-:Y:S01]  /*4680*/  MOV R6, R232 ;  /* 0x000000e800067202 */ /* 0x000fe20000000f00 */
[----:B------:R-:W-:Y:S01]  /*4690*/  STL.64 [R1+0x38], R122 ;  /* 0x0000387a01007387 */ /* 0x000fe20000100a00 */
[----:B---3--:R-:W-:-:S02]  /*46a0*/  MOV R5, R233 ;  /* 0x000000e900057202 */ /* 0x008fc40000000f00 */
[----:B------:R-:W-:Y:S01]  /*46b0*/  MOV R4, R234 ;  /* 0x000000ea00047202 */ /* 0x000fe20000000f00 */
[----:B------:R-:W-:Y:S01]  /*46c0*/  STL.64 [R1+0x40], R124 ;  /* 0x0000407c01007387 */ /* 0x000fe20000100a00 */
[----:B-1----:R-:W-:-:S03]  /*46d0*/  MOV R0, R235 ;  /* 0x000000eb00007202 */ /* 0x002fc60000000f00 */
        /* <DEDUP_REMOVED lines=55> */
[----:B-1----:R-:W4:Y:S04]  /*4a50*/  LDL.LU.64 R150, [R1+0x568] ;  /* 0x0005680001967983 */ /* 0x002f280000300a00 */
        /* <DEDUP_REMOVED lines=21> */
[----:B---3--:R-:W-:-:S02]  /*4bb0*/  CS2R R234, SRZ ;  /* 0x0000000000ea7805 */ /* 0x008fc4000001ff00 */
[----:B------:R-:W-:Y:S02]  /*4bc0*/  CS2R R232, SRZ ;  /* 0x0000000000e87805 */ /* 0x000fe4000001ff00 */
[----:B------:R-:W-:Y:S01]  /*4bd0*/  CS2R R230, SRZ ;  /* 0x0000000000e67805 */ /* 0x000fe2000001ff00 */
[----:B------:R1:W-:Y:S01]  /*4be0*/  STL [R1+0x320], RZ ;  /* 0x000320ff01007387 */ /* 0x0003e20000100800 */
[----:B------:R-:W-:Y:S02]  /*4bf0*/  CS2R R228, SRZ ;  /* 0x0000000000e47805 */ /* 0x000fe4000001ff00 */
[----:B------:R-:W-:Y:S02]  /*4c00*/  CS2R R226, SRZ ;  /* 0x0000000000e27805 */ /* 0x000fe4000001ff00 */
[----:B------:R-:W-:Y:S01]  /*4c10*/  CS2R R224, SRZ ;  /* 0x0000000000e07805 */ /* 0x000fe2000001ff00 */
[----:B------:R1:W-:Y:S01]  /*4c20*/  STL [R1+0x31c], RZ ;  /* 0x00031cff01007387 */ /* 0x0003e20000100800 */
[----:B------:R-:W-:-:S02]  /*4c30*/  CS2R R222, SRZ ;  /* 0x0000000000de7805 */ /* 0x000fc4000001ff00 */
        /* <DEDUP_REMOVED lines=106> */
[----:B----4-:R-:W-:-:S06]  /*52e0*/  WARPGROUP.ARRIVE ;  /* 0x00000000000079c5 */ /* 0x010fcc0000000000 */
[----:B------:R-:W-:Y:S01]  /*52f0*/  QGMMA.64x256x32.F32.E4M3.E4M3 R24, gdesc[UR4], R24, gsb0 ;  /* 0x03e00000041879f3 */ /* 0x000fe20008000818 */
[----:B------:R-:W-:Y:S02]  /*5300*/  ULDC UR4, c[0x0][0x50c] ;  /* 0x0001430000047ab9 */ /* 0x000fe40000000800 */
[----:B------:R-:W-:-:S04]  /*5310*/  UISETP.NE.AND UP0, UPT, UR4, 0x2, UPT ;  /* 0x000000020400788c */ /* 0x000fc8000bf05270 */
[----:B------:R-:W-:-:S06]  /*5320*/  USEL UR4, URZ, 0x1, UP0 ;  /* 0x000000013f047887 */ /* 0x000fcc0008000000 */
[----:B------:R-:W-:Y:S01]  /*5330*/  ISETP.NE.AND P0, PT, RZ, UR4, PT ;  /* 0x00000004ff007c0c */ /* 0x000fe2000bf05270 */
[----:B------:R-:W-:-:S12]  /*5340*/  WARPGROUP.DEPBAR.LE gsb0, 0x0 ;  /* 0x00008000000079c5 */ /* 0x000fd80000010000 */
[----:B-1----:R-:W-:Y:S05]  /*5350*/  @!P0 BRA `(.L_x_24) ;  /* 0x0000002400408947 */ /* 0x002fea0003800000 */
[----:B------:R-:W3:Y:S04]  /*5360*/  LDL R22, [R1] ;  /* 0x0000000001167983 */ /* 0x000ee80000100800 */
[----:B------:R-:W4:Y:S04]  /*5370*/  LDL R23, [R1+0x4] ;  /* 0x0000040001177983 */ /* 0x000f280000100800 */
[----:B------:R-:W2:Y:S04]  /*5380*/  LDL R152, [R1+0x8] ;  /* 0x0000080001987983 */ /* 0x000ea80000100800 */
        /* <DEDUP_REMOVED lines=83> */
[----:B------:R1:W-:Y:S04]  /*58c0*/  STL [R1+0x524], R131 ;  /* 0x0005248301007387 */ /* 0x0003e80000100800 */
[----:B-1----:R-:W3:Y:S04]  /*58d0*/  LDL R131, [R1+0x158] ;  /* 0x0001580001837983 */ /* 0x002ee80000100800 */
[----:B------:R1:W-:Y:S04]  /*58e0*/  STL [R1+0x520], R132 ;  /* 0x0005208401007387 */ /* 0x0003e80000100800 */
[----:B-1----:R-:W4:Y:S04]  /*58f0*/  LDL R132, [R1+0x15c] ;  /* 0x00015c0001847983 */ /* 0x002f280000100800 */
[----:B------:R1:W-:Y:S04]  /*5900*/  STL [R1+0x51c], R133 ;  /* 0x00051c8501007387 */ /* 0x0003e80000100800 */
[----:B-1----:R-:W2:Y:S04]  /*5910*/  LDL R133, [R1+0x160] ;  /* 0x0001600001857983 */ /* 0x002ea80000100800 */
[----:B------:R1:W-:Y:S04]  /*5920*/  STL [R1+0x518], R134 ;  /* 0x0005188601007387 */ /* 0x0003e80000100800 */
[----:B-1----:R-:W4:Y:S04]  /*5930*/  LDL R134, [R1+0x164] ;  /* 0x0001640001867983 */ /* 0x002f280000100800 */
        /* <DEDUP_REMOVED lines=40> */
[----:B-----5:R1:W-:Y:S04]  /*5bc0*/  STL [R1+0x4c4], R16 ;  /* 0x0004c41001007387 */ /* 0x0203e80000100800 */
[----:B-1----:R-:W4:Y:S04]  /*5bd0*/  LDL R16, [R1+0x1b8] ;  /* 0x0001b80001107983 */ /* 0x002f280000100800 */
[----:B------:R1:W-:Y:S04]  /*5be0*/  STL [R1+0x4c0], R3 ;  /* 0x0004c00301007387 */ /* 0x0003e80000100800 */
[----:B-1----:R-:W4:Y:S04]  /*5bf0*/  LDL R3, [R1+0x1bc] ;  /* 0x0001bc0001037983 */ /* 0x002f280000100800 */
[----:B------:R1:W-:Y:S04]  /*5c00*/  STL [R1+0x4bc], R2 ;  /* 0x0004bc0201007387 */ /* 0x0003e80000100800 */
[----:B-1----:R-:W4:Y:S01]  /*5c10*/  LDL R2, [R1+0x1c0] ;  /* 0x0001c00001027983 */ /* 0x002f220000100800 */
[----:B--2---:R-:W-:-:S01]  /*5c20*/  FADD R133, RZ, R133 ;  /* 0x00000085ff857221 */ /* 0x004fc20000000000 */
[----:B---3--:R-:W-:Y:S01]  /*5c30*/  FADD R236, RZ, R131 ;  /* 0x00000083ffec7221 */ /* 0x008fe20000000000 */
[----:B----4-:R-:W-:-:S01]  /*5c40*/  FADD R134, RZ, R134 ;  /* 0x00000086ff867221 */ /* 0x010fc20000000000 */
[----:B------:R-:W2:Y:S01]  /*5c50*/  LDL.LU R131, [R1+0x524] ;  /* 0x0005240001837983 */ /* 0x000ea20000300800 */
[----:B------:R-:W-:-:S01]  /*5c60*/  FADD R237, RZ, R132 ;  /* 0x00000084ffed7221 */ /* 0x000fc20000000000 */
[----:B------:R-:W-:Y:S01]  /*5c70*/  FADD R135, RZ, R135 ;  /* 0x00000087ff877221 */ /* 0x000fe20000000000 */
[----:B------:R-:W-:-:S01]  /*5c80*/  FADD R21, RZ, R21 ;  /* 0x00000015ff157221 */ /* 0x000fc20000000000 */
[----:B------:R-:W3:Y:S01]  /*5c90*/  LDL.LU R132, [R1+0x520] ;  /* 0x0005200001847983 */ /* 0x000ee20000300800 */
[----:B------:R-:W-:-:S01]  /*5ca0*/  FADD R136, RZ, R136 ;  /* 0x00000088ff887221 */ /* 0x000fc20000000000 */
[----:B------:R-:W-:Y:S01]  /*5cb0*/  FADD R20, RZ, R20 ;  /* 0x00000014ff147221 */ /* 0x000fe20000000000 */
[----:B------:R-:W-:-:S01]  /*5cc0*/  FADD R22, RZ, R22 ;  /* 0x00000016ff167221 */ /* 0x000fc20000000000 */
[----:B------:R1:W-:Y:S01]  /*5cd0*/  STL [R1+0x200], R133 ;  /* 0x0002008501007387 */ /* 0x0003e20000100800 */
[----:B------:R-:W-:-:S01]  /*5ce0*/  FADD R23, RZ, R23 ;  /* 0x00000017ff177221 */ /* 0x000fc20000000000 */
[----:B------:R-:W-:Y:S01]  /*5cf0*/  FADD R152, RZ, R152 ;  /* 0x00000098ff987221 */ /* 0x000fe20000000000 */
[----:B------:R-:W-:-:S01]  /*5d00*/  FADD R153, RZ, R153 ;  /* 0x00000099ff997221 */ /* 0x000fc20000000000 */
[----:B------:R-:W-:Y:S01]  /*5d10*/  FADD R154, RZ, R154 ;  /* 0x0000009aff9a7221 */ /* 0x000fe20000000000 */
[----:B------:R-:W-:-:S01]  /*5d20*/  FADD R155, RZ, R155 ;  /* 0x0000009bff9b7221 */ /* 0x000fc20000000000 */
[----:B------:R-:W-:Y:S01]  /*5d30*/  FADD R156, RZ, R156 ;  /* 0x0000009cff9c7221 */ /* 0x000fe20000000000 */
[----:B------:R-:W-:-:S01]  /*5d40*/  FADD R157, RZ, R157 ;  /* 0x0000009dff9d7221 */ /* 0x000fc20000000000 */
[----:B------:R-:W-:Y:S01]  /*5d50*/  FADD R137, RZ, R137 ;  /* 0x00000089ff897221 */ /* 0x000fe20000000000 */
[----:B------:R-:W-:-:S01]  /*5d60*/  FADD R158, RZ, R158 ;  /* 0x0000009eff9e7221 */ /* 0x000fc20000000000 */
[----:B-1----:R-:W4:Y:S01]  /*5d70*/  LDL.LU R133, [R1+0x51c] ;  /* 0x00051c0001857983 */ /* 0x002f220000300800 */
        /* <DEDUP_REMOVED lines=97> */
[----:B-1----:R-:W4:Y:S04]  /*6390*/  LDL.LU R140, [R1+0x500] ;  /* 0x00050000018c7983 */ /* 0x002f280000300800 */
[----:B------:R1:W-:Y:S01]  /*63a0*/  STL [R1+0x220], R141 ;  /* 0x0002208d01007387 */ /* 0x0003e20000100800 */
[----:B------:R-:W-:-:S03]  /*63b0*/  FADD R145, RZ, R145 ;  /* 0x00000091ff917221 */ /* 0x000fc60000000000 */
        /* <DEDUP_REMOVED lines=19> */
[----:B------:R1:W-:Y:S04]  /*64f0*/  STL [R1+0x23c], R148 ;  /* 0x00023c9401007387 */ /* 0x0003e80000100800 */
[----:B-1----:R-:W4:Y:S04]  /*6500*/  LDL.LU R148, [R1+0x4e0] ;  /* 0x0004e00001947983 */ /* 0x002f280000300800 */
[----:B------:R1:W-:Y:S04]  /*6510*/  STL [R1+0x240], R149 ;  /* 0x0002409501007387 */ /* 0x0003e80000100800 */
[----:B-1----:R-:W4:Y:S04]  /*6520*/  LDL.LU R149, [R1+0x4dc] ;  /* 0x0004dc0001957983 */ /* 0x002f280000300800 */
[----:B------:R1:W-:Y:S04]  /*6530*/  STL [R1+0x244], R150 ;  /* 0x0002449601007387 */ /* 0x0003e80000100800 */
[----:B-1----:R-:W4:Y:S04]  /*6540*/  LDL.LU R150, [R1+0x4d8] ;  /* 0x0004d80001967983 */ /* 0x002f280000300800 */
[----:B------:R1:W-:Y:S04]  /*6550*/  STL [R1+0x248], R151 ;  /* 0x0002489701007387 */ /* 0x0003e80000100800 */
[----:B-1----:R-:W4:Y:S01]  /*6560*/  LDL.LU R151, [R1+0x4d4] ;  /* 0x0004d40001977983 */ /* 0x002f220000300800 */
[----:B------:R-:W-:-:S01]  /*6570*/  FADD R19, RZ, R19 ;  /* 0x00000013ff137221 */ /* 0x000fc20000000000 */
[----:B------:R-:W-:Y:S01]  /*6580*/  FADD R18, RZ, R18 ;  /* 0x00000012ff127221 */ /* 0x000fe20000000000 */
[----:B------:R-:W-:-:S01]  /*6590*/  FADD R17, RZ, R17 ;  /* 0x00000011ff117221 */ /* 0x000fc20000000000 */
[----:B------:R-:W-:-:S02]  /*65a0*/  FADD R16, RZ, R16 ;  /* 0x00000010ff107221 */ /* 0x000fc40000000000 */
[----:B------:R1:W-:Y:S01]  /*65b0*/  STL [R1+0x24c], R19 ;  /* 0x00024c1301007387 */ /* 0x0003e20000100800 */
[----:B------:R-:W-:-:S03]  /*65c0*/  FADD R3, RZ, R3 ;  /* 0x00000003ff037221 */ /* 0x000fc60000000000 */
[----:B-1----:R1:W5:Y:S04]  /*65d0*/  LDL.LU R19, [R1+0x4d0] ;  /* 0x0004d00001137983 */ /* 0x0023680000300800 */
[----:B------:R1:W-:Y:S01]  /*65e0*/  STL [R1+0x250], R18 ;  /* 0x0002501201007387 */ /* 0x0003e20000100800 */
[----:B------:R-:W-:-:S03]  /*65f0*/  FADD R2, RZ, R2 ;  /* 0x00000002ff027221 */ /* 0x000fc60000000000 */
[----:B-1----:R1:W5:Y:S04]  /*6600*/  LDL.LU R18, [R1+0x4cc] ;  /* 0x0004cc0001127983 */ /* 0x0023680000300800 */
[----:B------:R2:W-:Y:S04]  /*6610*/  STL [R1+0x254], R17 ;  /* 0x0002541101007387 */ /* 0x0005e80000100800 */
[----:B--2---:R1:W5:Y:S04]  /*6620*/  LDL.LU R17, [R1+0x4c8] ;  /* 0x0004c80001117983 */ /* 0x0043680000300800 */
[----:B------:R2:W-:Y:S04]  /*6630*/  STL [R1+0x258], R16 ;  /* 0x0002581001007387 */ /* 0x0005e80000100800 */
[----:B--2---:R1:W5:Y:S04]  /*6640*/  LDL.LU R16, [R1+0x4c4] ;  /* 0x0004c40001107983 */ /* 0x0043680000300800 */
[----:B------:R2:W-:Y:S04]  /*6650*/  STL [R1+0x25c], R3 ;  /* 0x00025c0301007387 */ /* 0x0005e80000100800 */
[----:B--2---:R1:W5:Y:S04]  /*6660*/  LDL.LU R3, [R1+0x4c0] ;  /* 0x0004c00001037983 */ /* 0x0043680000300800 */
[----:B------:R2:W-:Y:S04]  /*6670*/  STL [R1+0x260], R2 ;  /* 0x0002600201007387 */ /* 0x0005e80000100800 */
[----:B--2---:R1:W5:Y:S04]  /*6680*/  LDL.LU R2, [R1+0x4bc] ;  /* 0x0004bc0001027983 */ /* 0x0043680000300800 */
[----:B------:R2:W-:Y:S04]  /*6690*/  STL [R1+0x264], R21 ;  /* 0x0002641501007387 */ /* 0x0005e80000100800 */
[----:B------:R3:W-:Y:S01]  /*66a0*/  STL [R1+0x268], R20 ;  /* 0x0002681401007387 */ /* 0x0007e20000100800 */
[----:B--2---:R-:W-:-:S01]  /*66b0*/  FADD R21, RZ, R15 ;  /* 0x0000000fff157221 */ /* 0x004fc20000000000 */
[----:B------:R-:W-:Y:S01]  /*66c0*/  FADD R15, RZ, R13 ;  /* 0x0000000dff0f7221 */ /* 0x000fe20000000000 */
[----:B---3--:R-:W-:-:S01]  /*66d0*/  FADD R20, RZ, R14 ;  /* 0x0000000eff147221 */ /* 0x008fc20000000000 */
[----:B------:R-:W-:Y:S01]  /*66e0*/  FADD R14, RZ, R12 ;  /* 0x0000000cff0e7221 */ /* 0x000fe20000000000 */
[----:B------:R-:W-:-:S01]  /*66f0*/  FADD R13, RZ, R11 ;  /* 0x0000000bff0d7221 */ /* 0x000fc20000000000 */
[----:B------:R-:W-:Y:S01]  /*6700*/  STL [R1+0x26c], R21 ;  /* 0x00026c1501007387 */ /* 0x000fe20000100800 */
[----:B------:R-:W-:-:S01]  /*6710*/  FADD R12, RZ, R10 ;  /* 0x0000000aff0c7221 */ /* 0x000fc20000000000 */
[----:B------:R-:W-:Y:S01]  /*6720*/  FADD R11, RZ, R9 ;  /* 0x00000009ff0b7221 */ /* 0x000fe20000000000 */
[----:B------:R-:W-:-:S01]  /*6730*/  FADD R10, RZ, R8 ;  /* 0x00000008ff0a7221 */ /* 0x000fc20000000000 */
[----:B------:R-:W-:Y:S01]  /*6740*/  STL [R1+0x270], R20 ;  /* 0x0002701401007387 */ /* 0x000fe20000100800 */
[----:B------:R-:W-:-:S01]  /*6750*/  FADD R9, RZ, R7 ;  /* 0x00000007ff097221 */ /* 0x000fc20000000000 */
[----:B------:R-:W-:-:S02]  /*6760*/  FADD R8, RZ, R6 ;  /* 0x00000006ff087221 */ /* 0x000fc40000000000 */
[----:B------:R-:W-:Y:S01]  /*6770*/  STL [R1+0x274], R15 ;  /* 0x0002740f01007387 */ /* 0x000fe20000100800 */
[----:B------:R-:W-:-:S03]  /*6780*/  FADD R7, RZ, R5 ;  /* 0x00000005ff077221 */ /* 0x000fc60000000000 */
        /* <DEDUP_REMOVED lines=8> */
[----:B------:R-:W-:Y:S04]  /*6810*/  STL [R1+0x288], R10 ;  /* 0x0002880a01007387 */ /* 0x000fe80000100800 */
[----:B------:R-:W-:Y:S04]  /*6820*/  STL [R1+0x28c], R9 ;  /* 0x00028c0901007387 */ /* 0x000fe80000100800 */
[----:B------:R-:W-:Y:S04]  /*6830*/  STL [R1+0x290], R8 ;  /* 0x0002900801007387 */ /* 0x000fe80000100800 */
[----:B------:R-:W-:Y:S04]  /*6840*/  STL [R1+0x294], R7 ;  /* 0x0002940701007387 */ /* 0x000fe80000100800 */
[----:B------:R-:W-:Y:S04]  /*6850*/  STL [R1+0x298], R6 ;  /* 0x0002980601007387 */ /* 0x000fe80000100800 */
[----:B------:R2:W-:Y:S04]  /*6860*/  STL [R1+0x29c], R5 ;  /* 0x00029c0501007387 */ /* 0x0005e80000100800 */
[----:B------:R3:W-:Y:S04]  /*6870*/  STL [R1+0x2a0], R4 ;  /* 0x0002a00401007387 */ /* 0x0007e80000100800 */
[----:B------:R1:W-:Y:S01]  /*6880*/  STL [R1+0x2a4], R0 ;  /* 0x0002a40001007387 */ /* 0x0003e20000100800 */
[----:B--2---:R-:W-:-:S01]  /*6890*/  FADD R5, RZ, R26 ;  /* 0x0000001aff057221 */ /* 0x004fc20000000000 */
[----:B---3--:R-:W-:-:S04]  /*68a0*/  FADD R4, RZ, R27 ;  /* 0x0000001bff047221 */ /* 0x008fc80000000000 */
[----:B------:R2:W-:Y:S01]  /*68b0*/  STL [R1+0x2a8], R5 ;  /* 0x0002a80501007387 */ /* 0x0005e20000100800 */
[----:B-1----:R-:W-:-:S03]  /*68c0*/  FADD R0, RZ, R28 ;  /* 0x0000001cff007221 */ /* 0x002fc60000000000 */
[----:B------:R1:W-:Y:S04]  /*68d0*/  STL [R1+0x2ac], R4 ;  /* 0x0002ac0401007387 */ /* 0x0003e80000100800 */
[----:B------:R3:W-:Y:S01]  /*68e0*/  STL [R1+0x2b0], R0 ;  /* 0x0002b00001007387 */ /* 0x0007e20000100800 */
[----:B--2---:R-:W-:-:S01]  /*68f0*/  FADD R5, RZ, R29 ;  /* 0x0000001dff057221 */ /* 0x004fc20000000000 */
[----:B-1----:R-:W-:-:S04]  /*6900*/  FADD R4, RZ, R30 ;  /* 0x0000001eff047221 */ /* 0x002fc80000000000 */
[----:B------:R1:W-:Y:S01]  /*6910*/  STL [R1+0x2b4], R5 ;  /* 0x0002b40501007387 */ /* 0x0003e20000100800 */
[----:B---3--:R-:W-:-:S03]  /*6920*/  FADD R0, RZ, R31 ;  /* 0x0000001fff007221 */ /* 0x008fc60000000000 */
[----:B------:R2:W-:Y:S04]  /*6930*/  STL [R1+0x2b8], R4 ;  /* 0x0002b80401007387 */ /* 0x0005e80000100800 */
[----:B------:R3:W-:Y:S01]  /*6940*/  STL [R1+0x2bc], R0 ;  /* 0x0002bc0001007387 */ /* 0x0007e20000100800 */
[----:B-1----:R-:W-:-:S01]  /*6950*/  FADD R5, RZ, R32 ;  /* 0x00000020ff057221 */ /* 0x002fc20000000000 */
[----:B--2---:R-:W-:-:S04]  /*6960*/  FADD R4, RZ, R33 ;  /* 0x00000021ff047221 */ /* 0x004fc80000000000 */
        /* <DEDUP_REMOVED lines=199> */
[----:B----4-:R-:W-:-:S03]  /*75e0*/  FADD R0, RZ, R133 ;  /* 0x00000085ff007221 */ /* 0x010fc60000000000 */
        /* <DEDUP_REMOVED lines=38> */
[----:B------:R-:W-:-:S05]  /*7850*/  UMOV UR8, URZ ;  /* 0x0000003f00087c82 */ /* 0x000fca0008000000 */
.L_x_24:
[----:B------:R-:W-:Y:S01]  /*7860*/  UIADD3 UR10, UR51, 0x1, URZ ;  /* 0x00000001330a7890 */ /* 0x000fe2000fffe03f */
[----:B------:R-:W-:-:S03]  /*7870*/  UMOV UR5, 0x1 ;  /* 0x0000000100057882 */ /* 0x000fc60000000000 */
[----:B------:R-:W-:-:S04]  /*7880*/  UISETP.NE.AND UP0, UPT, UR10, 0x6, UPT ;  /* 0x000000060a00788c */ /* 0x000fc8000bf05270 */
[----:B------:R-:W-:Y:S02]  /*7890*/  USEL UR11, URZ, 0x1, UP0 ;  /* 0x000000013f0b7887 */ /* 0x000fe40008000000 */
[----:B------:R-:W-:Y:S02]  /*78a0*/  USEL UR10, UR10, URZ, UP0 ;  /* 0x0000003f0a0a7287 */ /* 0x000fe40008000000 */
[----:B------:R-:W-:-:S12]  /*78b0*/  ULOP3.LUT UR11, UR36, UR11, URZ, 0x3c, !UPT ;  /* 0x0000000b240b7292 */ /* 0x000fd8000f8e3c3f */
.L_x_19:
[----:B------:R-:W-:-:S04]  /*78c0*/  UISETP.LT.AND UP0, UPT, UR50, 0x1, UPT ;  /* 0x000000013200788c */ /* 0x000fc8000bf01270 */
[----:B------:R-:W-:-:S04]  /*78d0*/  USEL UR6, UR50, 0x1, UP0 ;  /* 0x0000000132067887 */ /* 0x000fc80008000000 */
[----:B------:R-:W-:-:S04]  /*78e0*/  UIADD3 UR12, UR50, -UR6, URZ ;  /* 0x80000006320c7290 */ /* 0x000fc8000fffe03f */
[----:B------:R-:W-:-:S06]  /*78f0*/  UISETP.GE.AND UP0, UPT, UR12, 0x1, UPT ;  /* 0x000000010c00788c */ /* 0x000fcc000bf06270 */
[----:B------:R-:W-:-:S13]  /*7900*/  PLOP3.LUT P0, PT, PT, PT, UP0, 0x80, 0x0 ;  /* 0x000000000000781c */ /* 0x000fda0003f0f008 */
[----:B------:R-:W-:Y:S05]  /*7910*/  @!P0 BRA `(.L_x_25) ;  /* 0x0000005c00e88947 */ /* 0x000fea0003800000 */
[----:B------:R-:W-:Y:S01]  /*7920*/  UMOV UR13, UR51 ;  /* 0x00000033000d7c82 */ /* 0x000fe20008000000 */
[----:B------:R-:W-:-:S05]  /*7930*/  ULDC UR16, c[0x0][0x50c] ;  /* 0x0001430000107ab9 */ /* 0x000fca0000000800 */
.L_x_33:
[----:B------:R-:W-:-:S06]  /*7940*/  UISETP.NE.AND UP0, UPT, UR49, 0x3, UPT ;  /* 0x000000033100788c */ /* 0x000fcc000bf05270 */
[----:B------:R-:W-:-:S13]  /*7950*/  PLOP3.LUT P1, PT, PT, PT, UP0, 0x80, 0x0 ;  /* 0x000000000000781c */ /* 0x000fda0003f2f008 */
[----:B-----5:R-:W-:Y:S05]  /*7960*/  @!P1 BRA `(.L_x_26) ;  /* 0x0000000000049947 */ /* 0x020fea0003800000 */
[----:B------:R-:W-:Y:S01]  /*7970*/  BPT.TRAP 0x1 ;  /* 0x000000040000795c */ /* 0x000fe20000300000 */
.L_x_26:
[----:B------:R-:W-:Y:S01]  /*7980*/  ULEA UR6, UR10, UR48, 0x3 ;  /* 0x000000300a067291 */ /* 0x000fe2000f8e183f */
[----:B-1----:R-:W-:-:S04]  /*7990*/  MOV R0, UR11 ;  /* 0x0000000b00007c02 */ /* 0x002fc80008000f00 */
[----:B------:R-:W-:-:S04]  /*79a0*/  SHF.L.U32 R0, R0, 0x1f, RZ ;  /* 0x0000001f00007819 */ /* 0x000fc800000006ff */
[----:B------:R1:W3:Y:S01]  /*79b0*/  SYNCS.PHASECHK.TRANS64.TRYWAIT P0, [UR6], R0 ;  /* 0x00000000ff0075a7 */ /* 0x0002e20008000146 */
[----:B------:R-:W-:Y:S05]  /*79c0*/  @!P1 BRA `(.L_x_27) ;  /* 0x0000000000049947 */ /* 0x000fea0003800000 */
[----:B------:R-:W-:Y:S01]  /*79d0*/  BPT.TRAP 0x1 ;  /* 0x000000040000795c */ /* 0x000fe20000300000 */
.L_x_27:
[----:B---3--:R-:W-:Y:S05]  /*79e0*/  @P0 BRA `(.L_x_28) ;  /* 0x0000000000080947 */ /* 0x008fea0003800000 */
[----:B------:R-:W3:Y:S02]  /*79f0*/  SYNCS.PHASECHK.TRANS64.TRYWAIT P0, [UR6], R0 ;  /* 0x00000000ff0075a7 */ /* 0x000ee40008000146 */
[----:B---3--:R-:W-:Y:S05]  /*7a00*/  @!P0 BRA `(.L_x_29) ;  /* 0x0000018800388947 */ /* 0x008fea0003800000 */
.L_x_28:
        /* <DEDUP_REMOVED lines=129> */
[----:B------:R-:W-:Y:S02]  /*8220*/  UISETP.NE.AND UP0, UPT, UR4, URZ, UPT ;  /* 0x0000003f0400728c */ /* 0x000fe4000bf05270 */
[----:B------:R-:W-:Y:S02]  /*8230*/  USHF.R.U32.HI UR6, URZ, 0x4, UR6 ;  /* 0x000000043f067899 */ /* 0x000fe40008011606 */
[----:B------:R-:W-:Y:S02]  /*8240*/  USEL UR5, UR5, URZ, !UP0 ;  /* 0x0000003f05057287 */ /* 0x000fe4000c000000 */
[----:B------:R-:W-:Y:S02]  /*8250*/  ULOP3.LUT UR6, UR6, 0x3fff, URZ, 0xc0, !UPT ;  /* 0x00003fff06067892 */ /* 0x000fe4000f8ec03f */
[----:B------:R-:W-:Y:S02]  /*8260*/  ULOP3.LUT UR14, UR9, 0x10000, URZ, 0xfc, !UPT ;  /* 0x00010000090e7892 */ /* 0x000fe4000f8efc3f */
[----:B------:R-:W-:-:S02]  /*8270*/  ULOP3.LUT UR6, UR6, 0x10000, URZ, 0xfc, !UPT ;  /* 0x0001000006067892 */ /* 0x000fc4000f8efc3f */
[----:B------:R-:W-:Y:S02]  /*8280*/  UISETP.NE.U32.AND UP0, UPT, UR5, URZ, UPT ;  /* 0x0000003f0500728c */ /* 0x000fe4000bf05070 */
[----:B------:R-:W-:Y:S02]  /*8290*/  ULEA UR14, UR10, UR14, 0xa ;  /* 0x0000000e0a0e7291 */ /* 0x000fe4000f8e503f */
[----:B------:R-:W-:Y:S01]  /*82a0*/  ULEA UR15, UR10, UR6, 0xa ;  /* 0x000000060a0f7291 */ /* 0x000fe2000f8e503f */
[----:B------:R-:W-:Y:S01]  /*82b0*/  UMOV UR5, 0x80000020 ;  /* 0x8000002000057882 */ /* 0x000fe20000000000 */
[----:B------:R-:W-:-:S03]  /*82c0*/  UMOV UR7, 0x80000020 ;  /* 0x8000002000077882 */ /* 0x000fc60000000000 */
[----:B------:R-:W-:Y:S02]  /*82d0*/  UMOV UR4, UR14 ;  /* 0x0000000e00047c82 */ /* 0x000fe40008000000 */
[----:B------:R-:W-:Y:S01]  /*82e0*/  UMOV UR6, UR15 ;  /* 0x0000000f00067c82 */ /* 0x000fe20008000000 */
[----:B----4-:R-:W-:-:S06]  /*82f0*/  WARPGROUP.ARRIVE ;  /* 0x00000000000079c5 */ /* 0x010fcc0000000000 */
[----:B------:R-:W-:Y:S03]  /*8300*/  QGMMA.64x256x32.F32.E4M3.E4M3 R108, gdesc[UR4], R108, UP0, gsb0 ;  /* 0x03e00000046c79f3 */ /* 0x000fe6000b80086c */
        /* <DEDUP_REMOVED lines=65> */
[----:B----4-:R-:W4:Y:S04]  /*8720*/  LDL.LU.64 R234, [R1+0x8b8] ;  /* 0x0008b80001ea7983 */ /* 0x010f280000300a00 */
[----:B------:R-:W2:Y:S04]  /*8730*/  LDL.LU.64 R232, [R1+0x8b0] ;  /* 0x0008b00001e87983 */ /* 0x000ea80000300a00 */
[----:B------:R-:W3:Y:S04]  /*8740*/  LDL.LU.64 R230, [R1+0x8a8] ;  /* 0x0008a80001e67983 */ /* 0x000ee80000300a00 */
        /* <DEDUP_REMOVED lines=60> */
[----:B------:R-:W3:Y:S01]  /*8b10*/  LDL.LU.64 R108, [R1+0x6c0] ;  /* 0x0006c000016c7983 */ /* 0x000ee20000300a00 */
[----:B------:R-:W-:Y:S01]  /*8b20*/  UIADD3 UR4, UR14, 0x200, URZ ;  /* 0x000002000e047890 */ /* 0x000fe2000fffe03f */
[----:B------:R-:W-:-:S02]  /*8b30*/  UMOV UR5, 0x80000020 ;  /* 0x8000002000057882 */ /* 0x000fc40000000000 */
[----:B----4-:R-:W-:Y:S04]  /*8b40*/  STL.64 [R1+0x6b8], R234 ;  /* 0x0006b8ea01007387 */ /* 0x010fe80000100a00 */
[----:B--2---:R-:W-:Y:S04]  /*8b50*/  STL.64 [R1+0x6b0], R232 ;  /* 0x0006b0e801007387 */ /* 0x004fe80000100a00 */
[----:B---3--:R-:W-:Y:S04]  /*8b60*/  STL.64 [R1+0x6a8], R230 ;  /* 0x0006a8e601007387 */ /* 0x008fe80000100a00 */
        /* <DEDUP_REMOVED lines=38> */
[----:B------:R-:W-:Y:S01]  /*8dd0*/  STL.64 [R1+0x570], R152 ;  /* 0x0005709801007387 */ /* 0x000fe20000100a00 */
[----:B------:R-:W-:-:S06]  /*8de0*/  WARPGROUP.ARRIVE ;  /* 0x00000000000079c5 */ /* 0x000fcc0000000000 */
[----:B------:R-:W-:Y:S03]  /*8df0*/  QGMMA.64x256x32.F32.E4M3.E4M3 R24, gdesc[UR4], R24, UP0, gsb0 ;  /* 0x03e00000041879f3 */ /* 0x000fe6000b800818 */
        /* <DEDUP_REMOVED lines=23> */
[----:B--2---:R-:W2:Y:S04]  /*8f70*/  LDL.LU.64 R108, [R1] ;  /* 0x00000000016c7983 */ /* 0x004ea80000300a00 */
[----:B------:R-:W2:Y:S04]  /*8f80*/  LDL.LU.64 R110, [R1+0x8] ;  /* 0x00000800016e7983 */ /* 0x000ea80000300a00 */
        /* <DEDUP_REMOVED lines=61> */
[----:B------:R-:W2:Y:S01]  /*9360*/  LDL.LU.64 R234, [R1+0x1f8] ;  /* 0x0001f80001ea7983 */ /* 0x000ea20000300a00 */
[----:B------:R-:W-:-:S02]  /*9370*/  UIADD3 UR4, UR14, 0x2, URZ ;  /* 0x000000020e047890 */ /* 0x000fc4000fffe03f */
[----:B------:R-:W-:Y:S01]  /*9380*/  UIADD3 UR6, UR15, 0x2, URZ ;  /* 0x000000020f067890 */ /* 0x000fe2000fffe03f */
[----:B------:R-:W-:Y:S01]  /*9390*/  UMOV UR5, 0x80000020 ;  /* 0x8000002000057882 */ /* 0x000fe20000000000 */
[----:B------:R-:W-:Y:S01]  /*93a0*/  UMOV UR7, 0x80000020 ;  /* 0x8000002000077882 */ /* 0x000fe20000000000 */
[----:B--2---:R-:W-:-:S06]  /*93b0*/  WARPGROUP.ARRIVE ;  /* 0x00000000000079c5 */ /* 0x004fcc0000000000 */
[----:B------:R-:W-:Y:S03]  /*93c0*/  QGMMA.64x256x32.F32.E4M3.E4M3 R108, gdesc[UR4], R108, gsb0 ;  /* 0x03e00000046c79f3 */ /* 0x000fe6000800086c */
[----:B------:R-:W-:Y:S02]  /*93d0*/  WARPGROUP.DEPBAR.LE gsb0, 0x0 ;  /* 0x00008000000079c5 */ /* 0x000fe40000010000 */
[----:B------:R-:W-:Y:S01]  /*93e0*/  STL.64 [R1], R108 ;  /* 0x0000006c01007387 */ /* 0x000fe20000100a00 */
[----:B------:R-:W-:Y:S02]  /*93f0*/  MOV R13, R234 ;  /* 0x000000ea000d7202 */ /* 0x000fe40000000f00 */
        /* <DEDUP_REMOVED lines=77> */
[----:B-1----:R1:W5:Y:S04]  /*98d0*/  LDL.LU.64 R234, [R1+0x6b8] ;  /* 0x0006b80001ea7983 */ /* 0x0023680000300a00 */
[----:B------:R1:W5:Y:S04]  /*98e0*/  LDL.LU.64 R232, [R1+0x6b0] ;  /* 0x0006b00001e87983 */ /* 0x0003680000300a00 */
        /* <DEDUP_REMOVED lines=62> */
[----:B------:R-:W-:Y:S01]  /*9cd0*/  UIADD3 UR4, UR14, 0x202, URZ ;  /* 0x000002020e047890 */ /* 0x000fe2000fffe03f */
[----:B------:R-:W-:Y:S01]  /*9ce0*/  UMOV UR5, 0x80000020 ;  /* 0x8000002000057882 */ /* 0x000fe20000000000 */
[----:B------:R-:W-:-:S04]  /*9cf0*/  UIADD3 UR8, UR8, 0x2, URZ ;  /* 0x0000000208087890 */ /* 0x000fc8000fffe03f */
[----:B------:R-:W-:Y:S01]  /*9d00*/  UISETP.NE.AND UP0, UPT, UR8, UR16, UPT ;  /* 0x000000100800728c */ /* 0x000fe2000bf05270 */
[----:B--2---:R-:W-:-:S06]  /*9d10*/  WARPGROUP.ARRIVE ;  /* 0x00000000000079c5 */ /* 0x004fcc0000000000 */
[----:B------:R-:W-:Y:S01]  /*9d20*/  QGMMA.64x256x32.F32.E4M3.E4M3 R24, gdesc[UR4], R24, gsb0 ;  /* 0x03e00000041879f3 */ /* 0x000fe20008000818 */
[----:B------:R-:W-:-:S06]  /*9d30*/  USEL UR4, URZ, 0x1, UP0 ;  /* 0x000000013f047887 */ /* 0x000fcc0008000000 */
[----:B------:R-:W-:Y:S01]  /*9d40*/  ISETP.NE.AND P0, PT, RZ, UR4, PT ;  /* 0x00000004ff007c0c */ /* 0x000fe2000bf05270 */
[----:B------:R-:W-:-:S12]  /*9d50*/  WARPGROUP.DEPBAR.LE gsb0, 0x0 ;  /* 0x00008000000079c5 */ /* 0x000fd80000010000 */
[----:B-1----:R-:W-:Y:S05]  /*9d60*/  @!P0 BRA `(.L_x_30) ;  /* 0x0000003800648947 */ /* 0x002fea0003800000 */
[----:B------:R1:W-:Y:S04]  /*9d70*/  STL [R1+0x664], R51 ;  /* 0x0006643301007387 */ /* 0x0003e80000100800 */
[----:B------:R2:W-:Y:S01]  /*9d80*/  STL [R1+0x660], R52 ;  /* 0x0006603401007387 */ /* 0x0005e20000100800 */
[----:B-1----:R-:W-:-:S03]  /*9d90*/  MOV R51, R0 ;  /* 0x0000000000337202 */ /* 0x002fc60000000f00 */
[----:B--2---:R-:W2:Y:S04]  /*9da0*/  LDL R52, [R1+0x4] ;  /* 0x0000040001347983 */ /* 0x004ea80000100800 */
[----:B------:R1:W-:Y:S04]  /*9db0*/  STL [R1+0x65c], R53 ;  /* 0x00065c3501007387 */ /* 0x0003e80000100800 */
[----:B-1----:R-:W3:Y:S04]  /*9dc0*/  LDL R53, [R1+0x8] ;  /* 0x0000080001357983 */ /* 0x002ee80000100800 */
        /* <DEDUP_REMOVED lines=156> */
[----:B------:R-:W4:Y:S04]  /*a790*/  LDL.LU R0, [R1+0x214] ;  /* 0x0002140001007983 */ /* 0x000f280000300800 */
[----:B------:R1:W-:Y:S04]  /*a7a0*/  STL [R1+0x520], R132 ;  /* 0x0005208401007387 */ /* 0x0003e80000100800 */
[----:B-1----:R-:W4:Y:S04]  /*a7b0*/  LDL R132, [R1+0x178] ;  /* 0x0001780001847983 */ /* 0x002f280000100800 */
[----:B------:R1:W-:Y:S04]  /*a7c0*/  STL [R1+0x51c], R133 ;  /* 0x00051c8501007387 */ /* 0x0003e80000100800 */
[----:B-1----:R-:W4:Y:S04]  /*a7d0*/  LDL R133, [R1+0x174] ;  /* 0x0001740001857983 */ /* 0x002f280000100800 */
[----:B------:R1:W-:Y:S04]  /*a7e0*/  STL [R1+0x518], R134 ;  /* 0x0005188601007387 */ /* 0x0003e80000100800 */
[----:B-1----:R-:W4:Y:S04]  /*a7f0*/  LDL R134, [R1+0x17c] ;  /* 0x00017c0001867983 */ /* 0x002f280000100800 */
[----:B------:R1:W-:Y:S04]  /*a800*/  STL [R1+0x514], R135 ;  /* 0x0005148701007387 */ /* 0x0003e80000100800 */
[----:B-1----:R-:W4:Y:S04]  /*a810*/  LDL.LU R135, [R1+0x210] ;  /* 0x0002100001877983 */ /* 0x002f280000300800 */
        /* <DEDUP_REMOVED lines=43> */
[----:B-1----:R-:W4:Y:S01]  /*aad0*/  LDL R2, [R1+0x144] ;  /* 0x0001440001027983 */ /* 0x002f220000100800 */
[----:B------:R-:W-:-:S01]  /*aae0*/  FADD R22, R51, R22 ;  /* 0x0000001633167221 */ /* 0x000fc20000000000 */
[----:B--2---:R-:W-:Y:S01]  /*aaf0*/  FADD R23, R52, R23 ;  /* 0x0000001734177221 */ /* 0x004fe20000000000 */
[----:B---3--:R-:W-:-:S01]  /*ab00*/  FADD R152, R53, R152 ;  /* 0x0000009835987221 */ /* 0x008fc20000000000 */
[----:B------:R-:W2:Y:S01]  /*ab10*/  LDL.LU R51, [R1+0x664] ;  /* 0x0006640001337983 */ /* 0x000ea20000300800 */
[----:B----4-:R-:W-:-:S01]  /*ab20*/  FADD R153, R54, R153 ;  /* 0x0000009936997221 */ /* 0x010fc20000000000 */
[----:B------:R-:W-:-:S02]  /*ab30*/  FADD R154, R55, R154 ;  /* 0x0000009a379a7221 */ /* 0x000fc40000000000 */
[----:B------:R-:W3:Y:S01]  /*ab40*/  LDL.LU R52, [R1+0x660] ;  /* 0x0006600001347983 */ /* 0x000ee20000300800 */
[----:B------:R-:W-:-:S03]  /*ab50*/  FADD R155, R56, R155 ;  /* 0x0000009b389b7221 */ /* 0x000fc60000000000 */
[----:B------:R-:W4:Y:S01]  /*ab60*/  LDL.LU R53, [R1+0x65c] ;  /* 0x00065c0001357983 */ /* 0x000f220000300800 */
        /* <DEDUP_REMOVED lines=142> */
[----:B------:R-:W-:-:S01]  /*b450*/  FADD R227, R128, R227 ;  /* 0x000000e380e37221 */ /* 0x000fc20000000000 */
[----:B------:R-:W-:Y:S02]  /*b460*/  FADD R149, R150, R149 ;  /* 0x0000009596957221 */ /* 0x000fe40000000000 */
[----:B------:R-:W4:Y:S01]  /*b470*/  LDL.LU R125, [R1+0x53c] ;  /* 0x00053c00017d7983 */ /* 0x000f220000300800 */
[----:B------:R-:W-:-:S01]  /*b480*/  FADD R228, R129, R228 ;  /* 0x000000e481e47221 */ /* 0x000fc20000000000 */
[----:B------:R-:W-:Y:S02]  /*b490*/  FADD R147, R148, R147 ;  /* 0x0000009394937221 */ /* 0x000fe40000000000 */
[----:B------:R-:W4:Y:S01]  /*b4a0*/  LDL.LU R126, [R1+0x538] ;  /* 0x00053800017e7983 */ /* 0x000f220000300800 */
[----:B------:R-:W-:-:S03]  /*b4b0*/  FADD R229, R130, R229 ;  /* 0x000000e582e57221 */ /* 0x000fc60000000000 */
[----:B------:R-:W4:Y:S01]  /*b4c0*/  LDL.LU R127, [R1+0x534] ;  /* 0x00053400017f7983 */ /* 0x000f220000300800 */
[----:B------:R-:W-:-:S01]  /*b4d0*/  FADD R230, R131, R230 ;  /* 0x000000e683e67221 */ /* 0x000fc20000000000 */
[----:B------:R-:W-:Y:S02]  /*b4e0*/  FADD R143, R145, R143 ;  /* 0x0000008f918f7221 */ /* 0x000fe40000000000 */
        /* <DEDUP_REMOVED lines=8> */
[----:B------:R-:W-:Y:S01]  /*b570*/  FADD R237, R151, R237 ;  /* 0x000000ed97ed7221 */ /* 0x000fe20000000000 */
[----:B------:R-:W-:-:S01]  /*b580*/  FADD R236, R19, R236 ;  /* 0x000000ec13ec7221 */ /* 0x000fc20000000000 */
[----:B------:R-:W-:Y:S01]  /*b590*/  STL [R1+0x200], R149 ;  /* 0x0002009501007387 */ /* 0x000fe20000100800 */
[----:B------:R-:W-:-:S01]  /*b5a0*/  FADD R235, R18, R235 ;  /* 0x000000eb12eb7221 */ /* 0x000fc20000000000 */
[----:B------:R-:W-:Y:S01]  /*b5b0*/  FADD R234, R17, R234 ;  /* 0x000000ea11ea7221 */ /* 0x000fe20000000000 */
[----:B------:R-:W-:-:S01]  /*b5c0*/  FADD R233, R16, R233 ;  /* 0x000000e910e97221 */ /* 0x000fc20000000000 */
[----:B------:R-:W-:Y:S01]  /*b5d0*/  STL [R1+0x204], R147 ;  /* 0x0002049301007387 */ /* 0x000fe20000100800 */
[----:B------:R-:W-:-:S03]  /*b5e0*/  FADD R231, R2, R231 ;  /* 0x000000e702e77221 */ /* 0x000fc60000000000 */
[----:B------:R-:W2:Y:S04]  /*b5f0*/  LDL.LU R3, [R1+0x238] ;  /* 0x0002380001037983 */ /* 0x000ea80000300800 */
[----:B------:R-:W-:Y:S04]  /*b600*/  STL [R1+0x208], R143 ;  /* 0x0002088f01007387 */ /* 0x000fe80000100800 */
[----:B------:R-:W-:Y:S04]  /*b610*/  STL [R1+0x20c], R139 ;  /* 0x00020c8b01007387 */ /* 0x000fe80000100800 */
[----:B------:R-:W3:Y:S04]  /*b620*/  LDL.LU R133, [R1+0x218] ;  /* 0x0002180001857983 */ /* 0x000ee80000300800 */
[----:B------:R1:W-:Y:S04]  /*b630*/  STL [R1+0x210], R135 ;  /* 0x0002108701007387 */ /* 0x0003e80000100800 */
[----:B-1----:R-:W4:Y:S04]  /*b640*/  LDL.LU R135, [R1+0x21c] ;  /* 0x00021c0001877983 */ /* 0x002f280000300800 */
[----:B------:R-:W2:Y:S04]  /*b650*/  LDL.LU R137, [R1+0x220] ;  /* 0x0002200001897983 */ /* 0x000ea80000300800 */
[----:B------:R1:W-:Y:S04]  /*b660*/  STL [R1+0x214], R0 ;  /* 0x0002140001007387 */ /* 0x0003e80000100800 */
[----:B------:R-:W2:Y:S04]  /*b670*/  LDL.LU R151, [R1+0x224] ;  /* 0x0002240001977983 */ /* 0x000ea80000300800 */
[----:B------:R-:W2:Y:S04]  /*b680*/  LDL.LU R19, [R1+0x228] ;  /* 0x0002280001137983 */ /* 0x000ea80000300800 */
[----:B------:R-:W2:Y:S04]  /*b690*/  LDL.LU R18, [R1+0x22c] ;  /* 0x00022c0001127983 */ /* 0x000ea80000300800 */
[----:B------:R-:W2:Y:S04]  /*b6a0*/  LDL.LU R17, [R1+0x230] ;  /* 0x0002300001117983 */ /* 0x000ea80000300800 */
[----:B------:R-:W2:Y:S04]  /*b6b0*/  LDL.LU R16, [R1+0x234] ;  /* 0x0002340001107983 */ /* 0x000ea80000300800 */
[----:B-1----:R-:W2:Y:S04]  /*b6c0*/  LDL.LU R0, [R1+0x23c] ;  /* 0x00023c0001007983 */ /* 0x002ea80000300800 */
[----:B------:R-:W2:Y:S04]  /*b6d0*/  LDL.LU R2, [R1+0x240] ;  /* 0x0002400001027983 */ /* 0x000ea80000300800 */
[----:B------:R-:W2:Y:S04]  /*b6e0*/  LDL R150, [R1+0x1a4] ;  /* 0x0001a40001967983 */ /* 0x000ea80000100800 */
[----:B------:R-:W2:Y:S04]  /*b6f0*/  LDL R148, [R1+0x1a8] ;  /* 0x0001a80001947983 */ /* 0x000ea80000100800 */
[----:B------:R-:W2:Y:S04]  /*b700*/  LDL R139, [R1+0x1ac] ;  /* 0x0001ac00018b7983 */ /* 0x000ea80000100800 */
[----:B------:R-:W2:Y:S04]  /*b710*/  LDL R141, [R1+0x1b0] ;  /* 0x0001b000018d7983 */ /* 0x000ea80000100800 */
[----:B------:R-:W2:Y:S04]  /*b720*/  LDL R143, [R1+0x1b4] ;  /* 0x0001b400018f7983 */ /* 0x000ea80000100800 */
[----:B------:R-:W2:Y:S04]  /*b730*/  LDL R145, [R1+0x1b8] ;  /* 0x0001b80001917983 */ /* 0x000ea80000100800 */
[----:B------:R-:W2:Y:S04]  /*b740*/  LDL R147, [R1+0x1bc] ;  /* 0x0001bc0001937983 */ /* 0x000ea80000100800 */
[----:B------:R-:W2:Y:S01]  /*b750*/  LDL R149, [R1+0x1c0] ;  /* 0x0001c00001957983 */ /* 0x000ea20000100800 */
[----:B---3--:R-:W-:-:S03]  /*b760*/  FADD R133, R132, R133 ;  /* 0x0000008584857221 */ /* 0x008fc60000000000 */
[----:B------:R-:W3:Y:S04]  /*b770*/  LDL.LU R132, [R1+0x520] ;  /* 0x0005200001847983 */ /* 0x000ee80000300800 */
[----:B------:R1:W-:Y:S01]  /*b780*/  STL [R1+0x218], R133 ;  /* 0x0002188501007387 */ /* 0x0003e20000100800 */
[----:B----4-:R-:W-:-:S03]  /*b790*/  FADD R135, R134, R135 ;  /* 0x0000008786877221 */ /* 0x010fc60000000000 */
[----:B-1----:R-:W4:Y:S01]  /*b7a0*/  LDL.LU R133, [R1+0x51c] ;  /* 0x00051c0001857983 */ /* 0x002f220000300800 */
[----:B--2---:R-:W-:-:S03]  /*b7b0*/  FADD R137, R136, R137 ;  /* 0x0000008988897221 */ /* 0x004fc60000000000 */
[----:B------:R-:W2:Y:S04]  /*b7c0*/  LDL.LU R134, [R1+0x518] ;  /* 0x0005180001867983 */ /* 0x000ea80000300800 */
[----:B------:R1:W-:Y:S01]  /*b7d0*/  STL [R1+0x21c], R135 ;  /* 0x00021c8701007387 */ /* 0x0003e20000100800 */
[----:B------:R-:W-:-:S01]  /*b7e0*/  FADD R151, R138, R151 ;  /* 0x000000978a977221 */ /* 0x000fc20000000000 */
[----:B------:R-:W-:Y:S02]  /*b7f0*/  FADD R19, R146, R19 ;  /* 0x0000001392137221 */ /* 0x000fe40000000000 */
[----:B-1----:R-:W2:Y:S01]  /*b800*/  LDL.LU R135, [R1+0x514] ;  /* 0x0005140001877983 */ /* 0x002ea20000300800 */
[----:B------:R-:W-:-:S03]  /*b810*/  FADD R18, R144, R18 ;  /* 0x0000001290127221 */ /* 0x000fc60000000000 */
[----:B------:R-:W2:Y:S01]  /*b820*/  LDL.LU R136, [R1+0x510] ;  /* 0x0005100001887983 */ /* 0x000ea20000300800 */
[----:B------:R-:W-:-:S03]  /*b830*/  FADD R17, R142, R17 ;  /* 0x000000118e117221 */ /* 0x000fc60000000000 */
[----:B------:R1:W-:Y:S01]  /*b840*/  STL [R1+0x220], R137 ;  /* 0x0002208901007387 */ /* 0x0003e20000100800 */
[----:B------:R-:W-:-:S01]  /*b850*/  FADD R16, R140, R16 ;  /* 0x000000108c107221 */ /* 0x000fc20000000000 */
[----:B------:R-:W-:Y:S01]  /*b860*/  FADD R3, R12, R3 ;  /* 0x000000030c037221 */ /* 0x000fe20000000000 */
[----:B------:R-:W-:-:S01]  /*b870*/  FADD R0, R9, R0 ;  /* 0x0000000009007221 */ /* 0x000fc20000000000 */
[----:B-1----:R-:W2:Y:S04]  /*b880*/  LDL.LU R137, [R1+0x50c] ;  /* 0x00050c0001897983 */ /* 0x002ea80000300800 */
[----:B------:R-:W2:Y:S04]  /*b890*/  LDL.LU R138, [R1+0x508] ;  /* 0x00050800018a7983 */ /* 0x000ea80000300800 */
[----:B------:R-:W-:Y:S04]  /*b8a0*/  STL [R1+0x224], R151 ;  /* 0x0002249701007387 */ /* 0x000fe80000100800 */
[----:B------:R1:W-:Y:S04]  /*b8b0*/  STL [R1+0x228], R19 ;  /* 0x0002281301007387 */ /* 0x0003e80000100800 */
[----:B------:R-:W-:Y:S04]  /*b8c0*/  STL [R1+0x22c], R18 ;  /* 0x00022c1201007387 */ /* 0x000fe80000100800 */
[----:B-1----:R-:W3:Y:S04]  /*b8d0*/  LDL.LU R19, [R1+0x244] ;  /* 0x0002440001137983 */ /* 0x002ee80000300800 */
[----:B------:R1:W-:Y:S01]  /*b8e0*/  STL [R1+0x230], R17 ;  /* 0x0002301101007387 */ /* 0x0003e20000100800 */
[----:B------:R-:W-:-:S03]  /*b8f0*/  FADD R2, R7, R2 ;  /* 0x0000000207027221 */ /* 0x000fc60000000000 */
[----:B-1----:R-:W4:Y:S04]  /*b900*/  LDL.LU R17, [R1+0x248] ;  /* 0x0002480001117983 */ /* 0x002f280000300800 */
[----:B------:R-:W-:Y:S04]  /*b910*/  STL [R1+0x234], R16 ;  /* 0x0002341001007387 */ /* 0x000fe80000100800 */
[----:B------:R-:W-:Y:S04]  /*b920*/  STL [R1+0x238], R3 ;  /* 0x0002380301007387 */ /* 0x000fe80000100800 */
[----:B------:R1:W-:Y:S04]  /*b930*/  STL [R1+0x23c], R0 ;  /* 0x00023c0001007387 */ /* 0x0003e80000100800 */
[----:B-1----:R-:W2:Y:S04]  /*b940*/  LDL.LU R0, [R1+0x27c] ;  /* 0x00027c0001007983 */ /* 0x002ea80000300800 */
[----:B------:R-:W2:Y:S04]  /*b950*/  LDL.LU R140, [R1+0x24c] ;  /* 0x00024c00018c7983 */ /* 0x000ea80000300800 */
[----:B------:R-:W2:Y:S04]  /*b960*/  LDL.LU R142, [R1+0x250] ;  /* 0x00025000018e7983 */ /* 0x000ea80000300800 */
[----:B------:R-:W2:Y:S04]  /*b970*/  LDL.LU R144, [R1+0x254] ;  /* 0x0002540001907983 */ /* 0x000ea80000300800 */
[----:B------:R1:W-:Y:S04]  /*b980*/  STL [R1+0x240], R2 ;  /* 0x0002400201007387 */ /* 0x0003e80000100800 */
[----:B------:R-:W2:Y:S04]  /*b990*/  LDL.LU R146, [R1+0x258] ;  /* 0x0002580001927983 */ /* 0x000ea80000300800 */
[----:B------:R-:W2:Y:S04]  /*b9a0*/  LDL.LU R151, [R1+0x25c] ;  /* 0x00025c0001977983 */ /* 0x000ea80000300800 */
[----:B------:R-:W2:Y:S04]  /*b9b0*/  LDL.LU R18, [R1+0x260] ;  /* 0x0002600001127983 */ /* 0x000ea80000300800 */
[----:B------:R-:W2:Y:S04]  /*b9c0*/  LDL.LU R16, [R1+0x264] ;  /* 0x0002640001107983 */ /* 0x000ea80000300800 */
[----:B------:R-:W2:Y:S04]  /*b9d0*/  LDL.LU R12, [R1+0x268] ;  /* 0x00026800010c7983 */ /* 0x000ea80000300800 */
[----:B------:R-:W2:Y:S04]  /*b9e0*/  LDL.LU R9, [R1+0x26c] ;  /* 0x00026c0001097983 */ /* 0x000ea80000300800 */
[----:B------:R-:W2:Y:S04]  /*b9f0*/  LDL.LU R7, [R1+0x270] ;  /* 0x0002700001077983 */ /* 0x000ea80000300800 */
[----:B------:R-:W2:Y:S04]  /*ba00*/  LDL.LU R3, [R1+0x274] ;  /* 0x0002740001037983 */ /* 0x000ea80000300800 */
[----:B-1----:R-:W2:Y:S01]  /*ba10*/  LDL.LU R2, [R1+0x278] ;  /* 0x0002780001027983 */ /* 0x002ea20000300800 */
[----:B---3--:R-:W-:-:S03]  /*ba20*/  FADD R19, R150, R19 ;  /* 0x0000001396137221 */ /* 0x008fc60000000000 */
[----:B------:R-:W3:Y:S01]  /*ba30*/  LDL R150, [R1+0x1e4] ;  /* 0x0001e40001967983 */ /* 0x000ee20000100800 */
[----:B----4-:R-:W-:-:S03]  /*ba40*/  FADD R17, R148, R17 ;  /* 0x0000001194117221 */ /* 0x010fc60000000000 */
[----:B------:R-:W4:Y:S04]  /*ba50*/  LDL R148, [R1+0x1e0] ;  /* 0x0001e00001947983 */ /* 0x000f280000100800 */
[----:B------:R1:W-:Y:S04]  /*ba60*/  STL [R1+0x244], R19 ;  /* 0x0002441301007387 */ /* 0x0003e80000100800 */
[----:B-1----:R-:W3:Y:S04]  /*ba70*/  LDL R19, [R1+0x1e8] ;  /* 0x0001e80001137983 */ /* 0x002ee80000100800 */
[----:B------:R1:W-:Y:S01]  /*ba80*/  STL [R1+0x248], R17 ;  /* 0x0002481101007387 */ /* 0x0003e20000100800 */
[----:B--2---:R-:W-:-:S03]  /*ba90*/  FADD R140, R139, R140 ;  /* 0x0000008c8b8c7221 */ /* 0x004fc60000000000 */
[----:B-1----:R-:W2:Y:S01]  /*baa0*/  LDL R17, [R1+0x1ec] ;  /* 0x0001ec0001117983 */ /* 0x002ea20000100800 */
[----:B------:R-:W-:-:S03]  /*bab0*/  FADD R142, R141, R142 ;  /* 0x0000008e8d8e7221 */ /* 0x000fc60000000000 */
[----:B------:R-:W2:Y:S01]  /*bac0*/  LDL.LU R139, [R1+0x504] ;  /* 0x00050400018b7983 */ /* 0x000ea20000300800 */
[----:B------:R-:W-:-:S03]  /*bad0*/  FADD R144, R143, R144 ;  /* 0x000000908f907221 */ /* 0x000fc60000000000 */
[----:B------:R1:W-:Y:S01]  /*bae0*/  STL [R1+0x24c], R140 ;  /* 0x00024c8c01007387 */ /* 0x0003e20000100800 */
[----:B------:R-:W-:-:S03]  /*baf0*/  FADD R146, R145, R146 ;  /* 0x0000009291927221 */ /* 0x000fc60000000000 */
[----:B-1----:R-:W2:Y:S04]  /*bb00*/  LDL.LU R140, [R1+0x500] ;  /* 0x00050000018c7983 */ /* 0x002ea80000300800 */
[----:B------:R-:W2:Y:S04]  /*bb10*/  LDL.LU R141, [R1+0x4fc] ;  /* 0x0004fc00018d7983 */ /* 0x000ea80000300800 */
[----:B------:R1:W-:Y:S01]  /*bb20*/  STL [R1+0x250], R142 ;  /* 0x0002508e01007387 */ /* 0x0003e20000100800 */
[----:B------:R-:W-:-:S01]  /*bb30*/  FADD R151, R147, R151 ;  /* 0x0000009793977221 */ /* 0x000fc20000000000 */
[----:B------:R-:W-:Y:S01]  /*bb40*/  FADD R18, R149, R18 ;  /* 0x0000001295127221 */ /* 0x000fe20000000000 */
[----:B------:R-:W-:-:S01]  /*bb50*/  FADD R16, R20, R16 ;  /* 0x0000001014107221 */ /* 0x000fc20000000000 */
[----:B------:R-:W-:Y:S01]  /*bb60*/  FADD R12, R14, R12 ;  /* 0x0000000c0e0c7221 */ /* 0x000fe20000000000 */
[----:B-1----:R-:W2:Y:S04]  /*bb70*/  LDL.LU R142, [R1+0x4f8] ;  /* 0x0004f800018e7983 */ /* 0x002ea80000300800 */
[----:B------:R-:W2:Y:S04]  /*bb80*/  LDL.LU R143, [R1+0x4f4] ;  /* 0x0004f400018f7983 */ /* 0x000ea80000300800 */
[----:B------:R1:W-:Y:S01]  /*bb90*/  STL [R1+0x254], R144 ;  /* 0x0002549001007387 */ /* 0x0003e20000100800 */
[----:B------:R-:W-:-:S01]  /*bba0*/  FADD R9, R10, R9 ;  /* 0x000000090a097221 */ /* 0x000fc20000000000 */
[----:B------:R-:W-:-:S02]  /*bbb0*/  FADD R7, R8, R7 ;  /* 0x0000000708077221 */ /* 0x000fc40000000000 */
[----:B-1----:R-:W2:Y:S04]  /*bbc0*/  LDL.LU R144, [R1+0x4f0] ;  /* 0x0004f00001907983 */ /* 0x002ea80000300800 */
[----:B------:R-:W2:Y:S04]  /*bbd0*/  LDL.LU R145, [R1+0x4ec] ;  /* 0x0004ec0001917983 */ /* 0x000ea80000300800 */
[----:B------:R1:W-:Y:S01]  /*bbe0*/  STL [R1+0x258], R146 ;  /* 0x0002589201007387 */ /* 0x0003e20000100800 */
[----:B------:R-:W-:-:S01]  /*bbf0*/  FADD R3, R6, R3 ;  /* 0x0000000306037221 */ /* 0x000fc20000000000 */
[----:B------:R-:W-:-:S02]  /*bc00*/  FADD R2, R5, R2 ;  /* 0x0000000205027221 */ /* 0x000fc40000000000 */
[----:B-1----:R-:W2:Y:S04]  /*bc10*/  LDL.LU R146, [R1+0x4e8] ;  /* 0x0004e80001927983 */ /* 0x002ea80000300800 */
[----:B------:R-:W2:Y:S04]  /*bc20*/  LDL.LU R147, [R1+0x4e4] ;  /* 0x0004e40001937983 */ /* 0x000ea80000300800 */
[----:B------:R1:W-:Y:S04]  /*bc30*/  STL [R1+0x25c], R151 ;  /* 0x00025c9701007387 */ /* 0x0003e80000100800 */
[----:B------:R1:W-:Y:S04]  /*bc40*/  STL [R1+0x260], R18 ;  /* 0x0002601201007387 */ /* 0x0003e80000100800 */
[----:B------:R1:W-:Y:S04]  /*bc50*/  STL [R1+0x264], R16 ;  /* 0x0002641001007387 */ /* 0x0003e80000100800 */
[----:B------:R1:W-:Y:S04]  /*bc60*/  STL [R1+0x268], R12 ;  /* 0x0002680c01007387 */ /* 0x0003e80000100800 */
[----:B------:R1:W-:Y:S04]  /*bc70*/  STL [R1+0x26c], R9 ;  /* 0x00026c0901007387 */ /* 0x0003e80000100800 */
[----:B------:R1:W-:Y:S01]  /*bc80*/  STL [R1+0x270], R7 ;  /* 0x0002700701007387 */ /* 0x0003e20000100800 */
[----:B------:R-:W-:-:S03]  /*bc90*/  FADD R0, R4, R0 ;  /* 0x0000000004007221 */ /* 0x000fc60000000000 */
[----:B------:R-:W4:Y:S04]  /*bca0*/  LDL.LU R149, [R1+0x280] ;  /* 0x0002800001957983 */ /* 0x000f280000300800 */
[----:B------:R1:W-:Y:S04]  /*bcb0*/  STL [R1+0x274], R3 ;  /* 0x0002740301007387 */ /* 0x0003e80000100800 */
[----:B-1----:R-:W3:Y:S04]  /*bcc0*/  LDL.LU R151, [R1+0x284] ;  /* 0x0002840001977983 */ /* 0x002ee80000300800 */
[----:B------:R1:W-:Y:S04]  /*bcd0*/  STL [R1+0x278], R2 ;  /* 0x0002780201007387 */ /* 0x0003e80000100800 */
        /* <DEDUP_REMOVED lines=14> */
[----:B-1----:R-:W2:Y:S04]  /*bdc0*/  LDL.LU R2, [R1+0x2bc] ;  /* 0x0002bc0001027983 */ /* 0x002ea80000300800 */
[----:B------:R-:W2:Y:S01]  /*bdd0*/  LDL.LU R0, [R1+0x2c0] ;  /* 0x0002c00001007983 */ /* 0x000ea20000300800 */
[----:B----4-:R-:W-:-:S03]  /*bde0*/  FADD R149, R148, R149 ;  /* 0x0000009594957221 */ /* 0x010fc60000000000 */
[----:B------:R-:W4:Y:S04]  /*bdf0*/  LDL.LU R148, [R1+0x4e0] ;  /* 0x0004e00001947983 */ /* 0x000f280000300800 */
[----:B------:R1:W-:Y:S01]  /*be00*/  STL [R1+0x280], R149 ;  /* 0x0002809501007387 */ /* 0x0003e20000100800 */
[----:B---3--:R-:W-:-:S03]  /*be10*/  FADD R151, R150, R151 ;  /* 0x0000009796977221 */ /* 0x008fc60000000000 */
[----:B-1----:R-:W3:Y:S01]  /*be20*/  LDL.LU R149, [R1+0x4dc] ;  /* 0x0004dc0001957983 */ /* 0x002ee20000300800 */
[----:B--2---:R-:W-:-:S03]  /*be30*/  FADD R18, R19, R18 ;  /* 0x0000001213127221 */ /* 0x004fc60000000000 */
[----:B------:R-:W2:Y:S04]  /*be40*/  LDL.LU R150, [R1+0x4d8] ;  /* 0x0004d80001967983 */ /* 0x000ea80000300800 */
[----:B------:R1:W-:Y:S01]  /*be50*/  STL [R1+0x284], R151 ;  /* 0x0002849701007387 */ /* 0x0003e20000100800 */
[----:B------:R-:W-:-:S01]  /*be60*/  FADD R16, R17, R16 ;  /* 0x0000001011107221 */ /* 0x000fc20000000000 */
[----:B------:R-:W-:Y:S02]  /*be70*/  FADD R20, R21, R20 ;  /* 0x0000001415147221 */ /* 0x000fe40000000000 */
[----:B-1----:R-:W2:Y:S01]  /*be80*/  LDL.LU R151, [R1+0x4d4] ;  /* 0x0004d40001977983 */ /* 0x002ea20000300800 */
[----:B------:R-:W-:-:S03]  /*be90*/  FADD R14, R15, R14 ;  /* 0x0000000e0f0e7221 */ /* 0x000fc60000000000 */
[----:B------:R1:W5:Y:S01]  /*bea0*/  LDL.LU R19, [R1+0x4d0] ;  /* 0x0004d00001137983 */ /* 0x0003620000300800 */
[----:B------:R-:W-:-:S03]  /*beb0*/  FADD R12, R13, R12 ;  /* 0x0000000c0d0c7221 */ /* 0x000fc60000000000 */
[----:B------:R1:W-:Y:S01]  /*bec0*/  STL [R1+0x288], R18 ;  /* 0x0002881201007387 */ /* 0x0003e20000100800 */
[----:B------:R-:W-:-:S01]  /*bed0*/  FADD R10, R11, R10 ;  /* 0x0000000a0b0a7221 */ /* 0x000fc20000000000 */
[----:B------:R-:W-:Y:S01]  /*bee0*/  FADD R9, R24, R9 ;  /* 0x0000000918097221 */ /* 0x000fe20000000000 */
[----:B------:R-:W-:-:S01]  /*bef0*/  FADD R8, R25, R8 ;  /* 0x0000000819087221 */ /* 0x000fc20000000000 */
[----:B-1----:R1:W5:Y:S04]  /*bf00*/  LDL.LU R18, [R1+0x4cc] ;  /* 0x0004cc0001127983 */ /* 0x0023680000300800 */
[----:B------:R1:W5:Y:S01]  /*bf10*/  LDL.LU R17, [R1+0x4c8] ;  /* 0x0004c80001117983 */ /* 0x0003620000300800 */
[----:B------:R-:W-:-:S03]  /*bf20*/  FADD R7, R26, R7 ;  /* 0x000000071a077221 */ /* 0x000fc60000000000 */
[----:B------:R1:W-:Y:S01]  /*bf30*/  STL [R1+0x28c], R16 ;  /* 0x00028c1001007387 */ /* 0x0003e20000100800 */
[----:B------:R-:W-:-:S01]  /*bf40*/  FADD R6, R27, R6 ;  /* 0x000000061b067221 */ /* 0x000fc20000000000 */
[----:B------:R-:W-:Y:S01]  /*bf50*/  FADD R5, R28, R5 ;  /* 0x000000051c057221 */ /* 0x000fe20000000000 */
[----:B------:R-:W-:-:S01]  /*bf60*/  FADD R4, R29, R4 ;  /* 0x000000041d047221 */ /* 0x000fc20000000000 */
[----:B-1----:R1:W5:Y:S04]  /*bf70*/  LDL.LU R16, [R1+0x4c4] ;  /* 0x0004c40001107983 */ /* 0x0023680000300800 */
[----:B------:R1:W-:Y:S04]  /*bf80*/  STL [R1+0x290], R20 ;  /* 0x0002901401007387 */ /* 0x0003e80000100800 */
[----:B------:R1:W-:Y:S04]  /*bf90*/  STL [R1+0x294], R14 ;  /* 0x0002940e01007387 */ /* 0x0003e80000100800 */
[----:B------:R1:W-:Y:S01]  /*bfa0*/  STL [R1+0x298], R12 ;  /* 0x0002980c01007387 */ /* 0x0003e20000100800 */
[----:B------:R-:W-:-:S03]  /*bfb0*/  FADD R3, R30, R3 ;  /* 0x000000031e037221 */ /* 0x000fc60000000000 */
[----:B------:R1:W-:Y:S04]  /*bfc0*/  STL [R1+0x29c], R10 ;  /* 0x00029c0a01007387 */ /* 0x0003e80000100800 */
[----:B------:R1:W-:Y:S01]  /*bfd0*/  STL [R1+0x2a0], R9 ;  /* 0x0002a00901007387 */ /* 0x0003e20000100800 */
[----:B------:R-:W-:-:S03]  /*bfe0*/  FADD R2, R31, R2 ;  /* 0x000000021f027221 */ /* 0x000fc60000000000 */
[----:B------:R1:W-:Y:S04]  /*bff0*/  STL [R1+0x2a4], R8 ;  /* 0x0002a40801007387 */ /* 0x0003e80000100800 */
[----:B------:R1:W-:Y:S01]  /*c000*/  STL [R1+0x2a8], R7 ;  /* 0x0002a80701007387 */ /* 0x0003e20000100800 */
[----:B------:R-:W-:-:S03]  /*c010*/  FADD R0, R32, R0 ;  /* 0x0000000020007221 */ /* 0x000fc60000000000 */
[----:B------:R1:W-:Y:S04]  /*c020*/  STL [R1+0x2ac], R6 ;  /* 0x0002ac0601007387 */ /* 0x0003e80000100800 */
[----:B------:R1:W-:Y:S04]  /*c030*/  STL [R1+0x2b0], R5 ;  /* 0x0002b00501007387 */ /* 0x0003e80000100800 */
[----:B------:R1:W-:Y:S04]  /*c040*/  STL [R1+0x2b4], R4 ;  /* 0x0002b40401007387 */ /* 0x0003e80000100800 */
        /* <DEDUP_REMOVED lines=20> */
[----:B----4-:R-:W-:-:S01]  /*c190*/  FADD R21, R33, R21 ;  /* 0x0000001521157221 */ /* 0x010fc20000000000 */
[----:B---3--:R-:W-:-:S04]  /*c1a0*/  FADD R20, R34, R20 ;  /* 0x0000001422147221 */ /* 0x008fc80000000000 */
[----:B------:R1:W-:Y:S01]  /*c1b0*/  STL [R1+0x2c4], R21 ;  /* 0x0002c41501007387 */ /* 0x0003e20000100800 */
[----:B--2---:R-:W-:-:S03]  /*c1c0*/  FADD R15, R35, R15 ;  /* 0x0000000f230f7221 */ /* 0x004fc60000000000 */
[----:B------:R2:W-:Y:S01]  /*c1d0*/  STL [R1+0x2c8], R20 ;  /* 0x0002c81401007387 */ /* 0x0005e20000100800 */
[----:B------:R-:W-:-:S03]  /*c1e0*/  FADD R14, R36, R14 ;  /* 0x0000000e240e7221 */ /* 0x000fc60000000000 */
        /* <DEDUP_REMOVED lines=24> */
[----:B-1----:R-:W4:Y:S01]  /*c370*/  LDL.LU R21, [R1+0x308] ;  /* 0x0003080001157983 */ /* 0x002f220000300800 */
[----:B------:R-:W-:-:S03]  /*c380*/  FADD R0, R49, R0 ;  /* 0x0000000031007221 */ /* 0x000fc60000000000 */
[----:B------:R1:W-:Y:S04]  /*c390*/  STL [R1+0x2fc], R3 ;  /* 0x0002fc0301007387 */ /* 0x0003e80000100800 */
[----:B--2---:R-:W2:Y:S04]  /*c3a0*/  LDL.LU R20, [R1+0x30c] ;  /* 0x00030c0001147983 */ /* 0x004ea80000300800 */
[----:B------:R1:W-:Y:S04]  /*c3b0*/  STL [R1+0x300], R2 ;  /* 0x0003000201007387 */ /* 0x0003e80000100800 */
[----:B---3--:R-:W3:Y:S04]  /*c3c0*/  LDL.LU R15, [R1+0x310] ;  /* 0x00031000010f7983 */ /* 0x008ee80000300800 */
[----:B------:R1:W-:Y:S04]  /*c3d0*/  STL [R1+0x304], R0 ;  /* 0x0003040001007387 */ /* 0x0003e80000100800 */
[----:B----4-:R-:W4:Y:S04]  /*c3e0*/  LDL.LU R14, [R1+0x314] ;  /* 0x00031400010e7983 */ /* 0x010f280000300800 */
[----:B------:R-:W4:Y:S04]  /*c3f0*/  LDL.LU R13, [R1+0x318] ;  /* 0x00031800010d7983 */ /* 0x000f280000300800 */
        /* <DEDUP_REMOVED lines=9> */
[----:B-1----:R-:W4:Y:S04]  /*c490*/  LDL.LU R3, [R1+0x340] ;  /* 0x0003400001037983 */ /* 0x002f280000300800 */
[----:B------:R-:W4:Y:S04]  /*c4a0*/  LDL.LU R2, [R1+0x344] ;  /* 0x0003440001027983 */ /* 0x000f280000300800 */
[----:B------:R-:W4:Y:S01]  /*c4b0*/  LDL.LU R0, [R1+0x348] ;  /* 0x0003480001007983 */ /* 0x000f220000300800 */
[----:B------:R-:W-:-:S01]  /*c4c0*/  FADD R21, R50, R21 ;  /* 0x0000001532157221 */ /* 0x000fc20000000000 */
[----:B--2---:R-:W-:-:S04]  /*c4d0*/  FADD R20, R51, R20 ;  /* 0x0000001433147221 */ /* 0x004fc80000000000 */
[----:B------:R1:W-:Y:S01]  /*c4e0*/  STL [R1+0x308], R21 ;  /* 0x0003081501007387 */ /* 0x0003e20000100800 */
[----:B---3--:R-:W-:-:S03]  /*c4f0*/  FADD R15, R52, R15 ;  /* 0x0000000f340f7221 */ /* 0x008fc60000000000 */
[----:B------:R2:W-:Y:S01]  /*c500*/  STL [R1+0x30c], R20 ;  /* 0x00030c1401007387 */ /* 0x0005e20000100800 */
[----:B----4-:R-:W-:-:S03]  /*c510*/  FADD R14, R53, R14 ;  /* 0x0000000e350e7221 */ /* 0x010fc60000000000 */
        /* <DEDUP_REMOVED lines=200> */
[----:B------:R-:W-:Y:S01]  /*d1a0*/  STL [R1+0x418], R21 ;  /* 0x0004181501007387 */ /* 0x000fe20000100800 */
[----:B---3--:R-:W-:-:S03]  /*d1b0*/  FADD R15, R120, R15 ;  /* 0x0000000f780f7221 */ /* 0x008fc60000000000 */
[----:B------:R-:W-:Y:S01]  /*d1c0*/  STL [R1+0x41c], R20 ;  /* 0x00041c1401007387 */ /* 0x000fe20000100800 */
[----:B----4-:R-:W-:-:S03]  /*d1d0*/  FADD R14, R121, R14 ;  /* 0x0000000e790e7221 */ /* 0x010fc60000000000 */
[----:B------:R-:W-:Y:S01]  /*d1e0*/  STL [R1+0x420], R15 ;  /* 0x0004200f01007387 */ /* 0x000fe20000100800 */
[----:B------:R-:W-:-:S03]  /*d1f0*/  FADD R13, R122, R13 ;  /* 0x0000000d7a0d7221 */ /* 0x000fc60000000000 */
        /* <DEDUP_REMOVED lines=22> */
[----:B------:R1:W-:Y:S01]  /*d360*/  STL [R1+0x450], R3 ;  /* 0x0004500301007387 */ /* 0x0003e20000100800 */
[----:B------:R-:W-:-:S03]  /*d370*/  FADD R0, R134, R0 ;  /* 0x0000000086007221 */ /* 0x000fc60000000000 */
[----:B-1----:R-:W2:Y:S04]  /*d380*/  LDL.LU R3, [R1+0x45c] ;  /* 0x00045c0001037983 */ /* 0x002ea80000300800 */
[----:B------:R1:W-:Y:S04]  /*d390*/  STL [R1+0x454], R2 ;  /* 0x0004540201007387 */ /* 0x0003e80000100800 */
[----:B-1----:R-:W3:Y:S04]  /*d3a0*/  LDL.LU R2, [R1+0x460] ;  /* 0x0004600001027983 */ /* 0x002ee80000300800 */
[----:B------:R-:W4:Y:S04]  /*d3b0*/  LDL.LU R21, [R1+0x464] ;  /* 0x0004640001157983 */ /* 0x000f280000300800 */
[----:B------:R1:W-:Y:S04]  /*d3c0*/  STL [R1+0x458], R0 ;  /* 0x0004580001007387 */ /* 0x0003e80000100800 */
        /* <DEDUP_REMOVED lines=13> */
[----:B-1----:R-:W4:Y:S01]  /*d4a0*/  LDL.LU R0, [R1+0x49c] ;  /* 0x00049c0001007983 */ /* 0x002f220000300800 */
[----:B------:R-:W-:Y:S01]  /*d4b0*/  UMOV UR8, URZ ;  /* 0x0000003f00087c82 */ /* 0x000fe20008000000 */
[----:B--2---:R-:W-:-:S05]  /*d4c0*/  FADD R3, R135, R3 ;  /* 0x0000000387037221 */ /* 0x004fca0000000000 */
[----:B------:R1:W-:Y:S01]  /*d4d0*/  STL [R1+0x45c], R3 ;  /* 0x00045c0301007387 */ /* 0x0003e20000100800 */
[----:B---3--:R-:W-:-:S03]  /*d4e0*/  FADD R2, R136, R2 ;  /* 0x0000000288027221 */ /* 0x008fc60000000000 */
[----:B-1----:R1:W5:Y:S01]  /*d4f0*/  LDL.LU R3, [R1+0x4c0] ;  /* 0x0004c00001037983 */ /* 0x0023620000300800 */
[----:B----4-:R-:W-:-:S03]  /*d500*/  FADD R21, R137, R21 ;  /* 0x0000001589157221 */ /* 0x010fc60000000000 */
[----:B------:R2:W-:Y:S01]  /*d510*/  STL [R1+0x460], R2 ;  /* 0x0004600201007387 */ /* 0x0005e20000100800 */
[----:B------:R-:W-:-:S03]  /*d520*/  FADD R20, R138, R20 ;  /* 0x000000148a147221 */ /* 0x000fc60000000000 */
[----:B--2---:R1:W5:Y:S01]  /*d530*/  LDL.LU R2, [R1+0x4bc] ;  /* 0x0004bc0001027983 */ /* 0x0043620000300800 */
[----:B------:R-:W-:-:S01]  /*d540*/  FADD R15, R139, R15 ;  /* 0x0000000f8b0f7221 */ /* 0x000fc20000000000 */
[----:B------:R-:W-:Y:S02]  /*d550*/  FADD R14, R140, R14 ;  /* 0x0000000e8c0e7221 */ /* 0x000fe40000000000 */
        /* <DEDUP_REMOVED lines=22> */
[----:B------:R1:W-:Y:S04]  /*d6c0*/  STL [R1+0x490], R6 ;  /* 0x0004900601007387 */ /* 0x0003e80000100800 */
[----:B------:R1:W-:Y:S04]  /*d6d0*/  STL [R1+0x494], R5 ;  /* 0x0004940501007387 */ /* 0x0003e80000100800 */
[----:B------:R1:W-:Y:S04]  /*d6e0*/  STL [R1+0x49c], R0 ;  /* 0x00049c0001007387 */ /* 0x0003e80000100800 */
[----:B------:R1:W-:Y:S02]  /*d6f0*/  STL [R1+0x498], R4 ;  /* 0x0004980401007387 */ /* 0x0003e40000100800 */
.L_x_30:
[----:B------:R-:W-:Y:S05]  /*d700*/  @!P1 BRA `(.L_x_31) ;  /* 0x0000000000049947 */ /* 0x000fea0003800000 */
[----:B------:R-:W-:Y:S01]  /*d710*/  BPT.TRAP 0x1 ;  /* 0x000000040000795c */ /* 0x000fe20000300000 */
.L_x_31:
[----:B-1----:R-:W2:Y:S04]  /*d720*/  LDL R0, [R1+0x4a0] ;  /* 0x0004a00001007983 */ /* 0x002ea80000100800 */
[----:B------:R-:W3:Y:S01]  /*d730*/  LDL R4, [R1+0x4a8] ;  /* 0x0004a80001047983 */ /* 0x000ee20000100800 */
[----:B------:R-:W-:Y:S01]  /*d740*/  UISETP.GT.U32.AND UP0, UPT, UR46, 0x1, UPT ;  /* 0x000000012e00788c */ /* 0x000fe2000bf04070 */
[----:B--2---:R-:W-:Y:S02]  /*d750*/  ISETP.NE.AND P0, PT, R0, RZ, PT ;  /* 0x000000ff0000720c */ /* 0x004fe40003f05270 */
[----:B------:R-:W-:-:S11]  /*d760*/  MOV R0, UR13 ;  /* 0x0000000d00007c02 */ /* 0x000fd60008000f00 */
[----:B------:R-:W-:-:S04]  /*d770*/  @P0 LEA R0, R0, UR48, 0x3 ;  /* 0x0000003000000c11 */ /* 0x000fc8000f8e18ff */
[----:B------:R-:W-:-:S04]  /*d780*/  @P0 IADD3 R0, R0, 0x30, RZ ;  /* 0x0000003000000810 */ /* 0x000fc80007ffe0ff */
[----:B---3--:R-:W-:-:S04]  /*d790*/  @P0 PRMT R0, R4, 0x654, R0 ;  /* 0x0000065404000816 */ /* 0x008fc80000000000 */
[----:B------:R1:W-:Y:S01]  /*d7a0*/  @P0 SYNCS.ARRIVE.TRANS64.RED.A1T0 RZ, [R0+URZ], RZ ;  /* 0x000000ff00ff09a7 */ /* 0x0003e2000810043f */
[----:B------:R-:W-:-:S13]  /*d7b0*/  PLOP3.LUT P0, PT, PT, PT, UP0, 0x80, 0x0 ;  /* 0x000000000000781c */ /* 0x000fda0003f0f008 */
[----:B-1----:R-:W-:Y:S05]  /*d7c0*/  @P0 BRA `(.L_x_32) ;  /* 0x0000000000040947 */ /* 0x002fea0003800000 */
[----:B------:R-:W-:Y:S01]  /*d7d0*/  BPT.TRAP 0x1 ;  /* 0x000000040000795c */ /* 0x000fe20000300000 */
.L_x_32:
[----:B------:R-:W-:Y:S02]  /*d7e0*/  UISETP.GT.AND UP2, UPT, UR12, 0x1, UPT ;  /* 0x000000010c00788c */ /* 0x000fe4000bf44270 */
[----:B------:R-:W-:Y:S02]  /*d7f0*/  UIADD3 UR10, UR10, 0x1, URZ ;  /* 0x000000010a0a7890 */ /* 0x000fe4000fffe03f */
[----:B------:R-:W-:Y:S02]  /*d800*/  UIADD3 UR13, UR13, 0x1, URZ ;  /* 0x000000010d0d7890 */ /* 0x000fe4000fffe03f */
[----:B------:R-:W-:Y:S01]  /*d810*/  PLOP3.LUT P0, PT, PT, PT, UP2, 0x80, 0x0 ;  /* 0x000000000000781c */ /* 0x000fe20003f0f028 */
[----:B------:R-:W-:Y:S02]  /*d820*/  UISETP.NE.AND UP0, UPT, UR10, 0x6, UPT ;  /* 0x000000060a00788c */ /* 0x000fe4000bf05270 */
[----:B------:R-:W-:Y:S02]  /*d830*/  UIADD3 UR6, UR12, -0x1, URZ ;  /* 0xffffffff0c067890 */ /* 0x000fe4000fffe03f */
[----:B------:R-:W-:-:S02]  /*d840*/  USEL UR5, URZ, 0x1, UP0 ;  /* 0x000000013f057887 */ /* 0x000fc40008000000 */
[----:B------:R-:W-:Y:S02]  /*d850*/  UISETP.NE.AND UP1, UPT, UR13, 0x6, UPT ;  /* 0x000000060d00788c */ /* 0x000fe4000bf25270 */
[----:B------:R-:W-:Y:S02]  /*d860*/  ULOP3.LUT UR11, UR11, UR5, URZ, 0x3c, !UPT ;  /* 0x000000050b0b7292 */ /* 0x000fe4000f8e3c3f */
[----:B------:R-:W-:Y:S02]  /*d870*/  USEL UR10, UR10, URZ, UP0 ;  /* 0x0000003f0a0a7287 */ /* 0x000fe40008000000 */
[----:B------:R-:W-:Y:S01]  /*d880*/  USEL UR13, UR13, URZ, UP1 ;  /* 0x0000003f0d0d7287 */ /* 0x000fe20008800000 */
[----:B------:R-:W-:Y:S01]  /*d890*/  UMOV UR5, 0x1 ;  /* 0x0000000100057882 */ /* 0x000fe20000000000 */
[----:B------:R-:W-:Y:S01]  /*d8a0*/  UMOV UR12, UR6 ;  /* 0x00000006000c7c82 */ /* 0x000fe20008000000 */
[----:B------:R-:W-:Y:S09]  /*d8b0*/  @P0 BRA `(.L_x_33) ;  /* 0xffffffa000200947 */ /* 0x000ff2000383ffff */
.L_x_25:
[----:B------:R-:W-:-:S04]  /*d8c0*/  UISETP.NE.AND UP0, UPT, UR8, URZ, UPT ;  /* 0x0000003f0800728c */ /* 0x000fc8000bf05270 */
[----:B------:R-:W-:-:S06]  /*d8d0*/  USEL UR4, URZ, 0x1, !UP0 ;  /* 0x000000013f047887 */ /* 0x000fcc000c000000 */
[----:B------:R-:W-:-:S13]  /*d8e0*/  ISETP.NE.AND P0, PT, RZ, UR4, PT ;  /* 0x00000004ff007c0c */ /* 0x000fda000bf05270 */
[----:B------:R-:W-:Y:S05]  /*d8f0*/  @!P0 BRA `(.L_x_34) ;  /* 0x0000003800788947 */ /* 0x000fea0003800000 */
[----:B------:R3:W-:Y:S04]  /*d900*/  STL [R1+0x654], R55 ;  /* 0x0006543701007387 */ /* 0x0007e80000100800 */
[----:B---3--:R-:W3:Y:S04]  /*d910*/  LDL.LU R55, [R1] ;  /* 0x0000000001377983 */ /* 0x008ee80000300800 */
[----:B------:R4:W-:Y:S04]  /*d920*/  STL [R1+0x650], R56 ;  /* 0x0006503801007387 */ /* 0x0009e80000100800 */
[----:B----4-:R-:W4:Y:S04]  /*d930*/  LDL.LU R56, [R1+0x4] ;  /* 0x0000040001387983 */ /* 0x010f280000300800 */
[----:B------:R1:W-:Y:S04]  /*d940*/  STL [R1+0x64c], R57 ;  /* 0x00064c3901007387 */ /* 0x0003e80000100800 */
[----:B-1----:R-:W2:Y:S04]  /*d950*/  LDL.LU R57, [R1+0x8] ;  /* 0x0000080001397983 */ /* 0x002ea80000300800 */
        /* <DEDUP_REMOVED lines=203> */
[----:B-----5:R1:W-:Y:S04]  /*e610*/  STL [R1+0x4d0], R19 ;  /* 0x0004d01301007387 */ /* 0x0203e80000100800 */
[----:B-1----:R-:W2:Y:S04]  /*e620*/  LDL.LU R19, [R1+0x124] ;  /* 0x0001240001137983 */ /* 0x002ea80000300800 */
[----:B------:R1:W-:Y:S01]  /*e630*/  STL [R1+0x4cc], R18 ;  /* 0x0004cc1201007387 */ /* 0x0003e20000100800 */
[----:B---3--:R-:W-:-:S03]  /*e640*/  FADD R22, R55, R22 ;  /* 0x0000001637167221 */ /* 0x008fc60000000000 */
[----:B-1----:R-:W3:Y:S04]  /*e650*/  LDL.LU R18, [R1+0x120] ;  /* 0x0001200001127983 */ /* 0x002ee80000300800 */
[----:B------:R1:W-:Y:S01]  /*e660*/  STL [R1+0x4c8], R17 ;  /* 0x0004c81101007387 */ /* 0x0003e20000100800 */
[----:B----4-:R-:W-:Y:S01]  /*e670*/  FADD R23, R56, R23 ;  /* 0x0000001738177221 */ /* 0x010fe20000000000 */
[----:B--2---:R-:W-:Y:S02]  /*e680*/  FADD R152, R57, R152 ;  /* 0x0000009839987221 */ /* 0x004fe40000000000 */
[----:B-1----:R-:W2:Y:S04]  /*e690*/  LDL.LU R17, [R1+0x11c] ;  /* 0x00011c0001117983 */ /* 0x002ea80000300800 */
[----:B------:R1:W-:Y:S01]  /*e6a0*/  STL [R1+0x4c4], R16 ;  /* 0x0004c41001007387 */ /* 0x0003e20000100800 */
[----:B------:R-:W-:Y:S01]  /*e6b0*/  FADD R153, R58, R153 ;  /* 0x000000993a997221 */ /* 0x000fe20000000000 */
[----:B------:R-:W-:-:S02]  /*e6c0*/  FADD R154, R59, R154 ;  /* 0x0000009a3b9a7221 */ /* 0x000fc40000000000 */
[----:B-1----:R-:W4:Y:S04]  /*e6d0*/  LDL.LU R16, [R1+0x118] ;  /* 0x0001180001107983 */ /* 0x002f280000300800 */
[----:B------:R1:W-:Y:S01]  /*e6e0*/  STL [R1+0x4c0], R3 ;  /* 0x0004c00301007387 */ /* 0x0003e20000100800 */
[----:B------:R-:W-:Y:S01]  /*e6f0*/  FADD R155, R60, R155 ;  /* 0x0000009b3c9b7221 */ /* 0x000fe20000000000 */
[----:B------:R-:W-:Y:S02]  /*e700*/  FADD R156, R61, R156 ;  /* 0x0000009c3d9c7221 */ /* 0x000fe40000000000 */
[----:B-1----:R-:W3:Y:S04]  /*e710*/  LDL.LU R3, [R1+0x114] ;  /* 0x0001140001037983 */ /* 0x002ee80000300800 */
[----:B------:R1:W-:Y:S01]  /*e720*/  STL [R1+0x4bc], R2 ;  /* 0x0004bc0201007387 */ /* 0x0003e20000100800 */
[----:B------:R-:W-:Y:S01]  /*e730*/  FADD R157, R62, R157 ;  /* 0x0000009d3e9d7221 */ /* 0x000fe20000000000 */
[----:B------:R-:W-:-:S02]  /*e740*/  FADD R158, R63, R158 ;  /* 0x0000009e3f9e7221 */ /* 0x000fc40000000000 */
[----:B-1----:R-:W2:Y:S04]  /*e750*/  LDL.LU R2, [R1+0x110] ;  /* 0x0001100001027983 */ /* 0x002ea80000300800 */
[----:B------:R-:W4:Y:S04]  /*e760*/  LDL.LU R55, [R1+0x654] ;  /* 0x0006540001377983 */ /* 0x000f280000300800 */
[----:B------:R-:W4:Y:S04]  /*e770*/  LDL.LU R56, [R1+0x650] ;  /* 0x0006500001387983 */ /* 0x000f280000300800 */
[----:B------:R-:W4:Y:S04]  /*e780*/  LDL.LU R57, [R1+0x64c] ;  /* 0x00064c0001397983 */ /* 0x000f280000300800 */
[----:B------:R-:W4:Y:S04]  /*e790*/  LDL.LU R58, [R1+0x648] ;  /* 0x00064800013a7983 */ /* 0x000f280000300800 */
        /* <DEDUP_REMOVED lines=115> */
[----:B------:R-:W-:Y:S01]  /*eed0*/  FADD R215, R120, R215 ;  /* 0x000000d778d77221 */ /* 0x000fe20000000000 */
[----:B------:R-:W-:Y:S02]  /*eee0*/  FADD R134, R135, R134 ;  /* 0x0000008687867221 */ /* 0x000fe40000000000 */
[----:B------:R-:W4:Y:S01]  /*eef0*/  LDL.LU R117, [R1+0x55c] ;  /* 0x00055c0001757983 */ /* 0x000f220000300800 */
[----:B------:R-:W-:Y:S01]  /*ef00*/  FADD R216, R121, R216 ;  /* 0x000000d879d87221 */ /* 0x000fe20000000000 */
[----:B------:R-:W-:Y:S02]  /*ef10*/  FADD R132, R133, R132 ;  /* 0x0000008485847221 */ /* 0x000fe40000000000 */
[----:B------:R-:W4:Y:S01]  /*ef20*/  LDL.LU R118, [R1+0x558] ;  /* 0x0005580001767983 */ /* 0x000f220000300800 */
[----:B------:R-:W-:Y:S01]  /*ef30*/  FADD R217, R122, R217 ;  /* 0x000000d97ad97221 */ /* 0x000fe20000000000 */
[----:B------:R-:W-:-:S02]  /*ef40*/  FADD R130, R131, R130 ;  /* 0x0000008283827221 */ /* 0x000fc40000000000 */
        /* <DEDUP_REMOVED lines=8> */
[----:B------:R-:W-:Y:S01]  /*efd0*/  FADD R15, R20, R15 ;  /* 0x0000000f140f7221 */ /* 0x000fe20000000000 */
[----:B------:R-:W-:Y:S01]  /*efe0*/  FADD R13, R14, R13 ;  /* 0x0000000d0e0d7221 */ /* 0x000fe20000000000 */
[----:B------:R-:W-:Y:S01]  /*eff0*/  STL [R1+0x200], R136 ;  /* 0x0002008801007387 */ /* 0x000fe20000100800 */
        /* <DEDUP_REMOVED lines=23> */
[----:B------:R1:W-:Y:S01]  /*f170*/  STL [R1+0x218], R124 ;  /* 0x0002187c01007387 */ /* 0x0003e20000100800 */
[----:B------:R-:W-:Y:S01]  /*f180*/  FADD R224, R151, R224 ;  /* 0x000000e097e07221 */ /* 0x000fe20000000000 */
[----:B--2---:R-:W-:Y:S01]  /*f190*/  FADD R218, R2, R218 ;  /* 0x000000da02da7221 */ /* 0x004fe20000000000 */
[----:B---3--:R-:W-:Y:S01]  /*f1a0*/  FADD R219, R3, R219 ;  /* 0x000000db03db7221 */ /* 0x008fe20000000000 */
[----:B------:R-:W-:Y:S01]  /*f1b0*/  STL [R1+0x21c], R21 ;  /* 0x00021c1501007387 */ /* 0x000fe20000100800 */
[----:B----4-:R-:W-:Y:S01]  /*f1c0*/  FADD R220, R16, R220 ;  /* 0x000000dc10dc7221 */ /* 0x010fe20000000000 */
[----:B------:R-:W-:Y:S01]  /*f1d0*/  FADD R221, R17, R221 ;  /* 0x000000dd11dd7221 */ /* 0x000fe20000000000 */
[----:B------:R-:W-:Y:S01]  /*f1e0*/  FADD R222, R18, R222 ;  /* 0x000000de12de7221 */ /* 0x000fe20000000000 */
[----:B------:R-:W-:Y:S01]  /*f1f0*/  STL [R1+0x220], R15 ;  /* 0x0002200f01007387 */ /* 0x000fe20000100800 */
[----:B------:R-:W-:-:S03]  /*f200*/  FADD R223, R19, R223 ;  /* 0x000000df13df7221 */ /* 0x000fc60000000000 */
[----:B------:R-:W-:Y:S04]  /*f210*/  STL [R1+0x224], R13 ;  /* 0x0002240d01007387 */ /* 0x000fe80000100800 */
[----:B------:R-:W-:Y:S04]  /*f220*/  STL [R1+0x228], R11 ;  /* 0x0002280b01007387 */ /* 0x000fe80000100800 */
[----:B------:R-:W-:Y:S04]  /*f230*/  STL [R1+0x22c], R9 ;  /* 0x00022c0901007387 */ /* 0x000fe80000100800 */
[----:B------:R-:W2:Y:S04]  /*f240*/  LDL.LU R123, [R1+0x19c] ;  /* 0x00019c00017b7983 */ /* 0x000ea80000300800 */
[----:B------:R-:W-:Y:S04]  /*f250*/  STL [R1+0x230], R7 ;  /* 0x0002300701007387 */ /* 0x000fe80000100800 */
[----:B------:R-:W2:Y:S04]  /*f260*/  LDL.LU R6, [R1+0x23c] ;  /* 0x00023c0001067983 */ /* 0x000ea80000300800 */
[----:B------:R3:W-:Y:S04]  /*f270*/  STL [R1+0x234], R5 ;  /* 0x0002340501007387 */ /* 0x0007e80000100800 */
[----:B-1----:R-:W4:Y:S04]  /*f280*/  LDL.LU R124, [R1+0x1a0] ;  /* 0x0001a000017c7983 */ /* 0x002f280000300800 */
[----:B------:R1:W-:Y:S04]  /*f290*/  STL [R1+0x238], R0 ;  /* 0x0002380001007387 */ /* 0x0003e80000100800 */
[----:B---3--:R-:W4:Y:S04]  /*f2a0*/  LDL.LU R5, [R1+0x240] ;  /* 0x0002400001057983 */ /* 0x008f280000300800 */
[----:B------:R-:W3:Y:S04]  /*f2b0*/  LDL.LU R125, [R1+0x1a4] ;  /* 0x0001a400017d7983 */ /* 0x000ee80000300800 */
[----:B------:R-:W3:Y:S04]  /*f2c0*/  LDL.LU R4, [R1+0x244] ;  /* 0x0002440001047983 */ /* 0x000ee80000300800 */
[----:B------:R-:W3:Y:S04]  /*f2d0*/  LDL.LU R126, [R1+0x1a8] ;  /* 0x0001a800017e7983 */ /* 0x000ee80000300800 */
[----:B-1----:R-:W3:Y:S04]  /*f2e0*/  LDL.LU R0, [R1+0x248] ;  /* 0x0002480001007983 */ /* 0x002ee80000300800 */
[----:B------:R-:W3:Y:S04]  /*f2f0*/  LDL.LU R127, [R1+0x1ac] ;  /* 0x0001ac00017f7983 */ /* 0x000ee80000300800 */
        /* <DEDUP_REMOVED lines=40> */
[----:B------:R-:W3:Y:S01]  /*f580*/  LDL.LU R7, [R1+0x29c] ;  /* 0x00029c0001077983 */ /* 0x000ee20000300800 */
[----:B--2---:R-:W-:-:S03]  /*f590*/  FADD R6, R123, R6 ;  /* 0x000000067b067221 */ /* 0x004fc60000000000 */
[----:B------:R-:W2:Y:S04]  /*f5a0*/  LDL.LU R123, [R1+0x544] ;  /* 0x00054400017b7983 */ /* 0x000ea80000300800 */
[----:B------:R1:W-:Y:S04]  /*f5b0*/  STL [R1+0x23c], R6 ;  /* 0x00023c0601007387 */ /* 0x0003e80000100800 */
[----:B-1----:R-:W2:Y:S01]  /*f5c0*/  LDL.LU R6, [R1+0x2a0] ;  /* 0x0002a00001067983 */ /* 0x002ea20000300800 */
[----:B----4-:R-:W-:-:S03]  /*f5d0*/  FADD R5, R124, R5 ;  /* 0x000000057c057221 */ /* 0x010fc60000000000 */
[----:B------:R-:W4:Y:S01]  /*f5e0*/  LDL.LU R124, [R1+0x540] ;  /* 0x00054000017c7983 */ /* 0x000f220000300800 */
[----:B---3--:R-:W-:-:S03]  /*f5f0*/  FADD R4, R125, R4 ;  /* 0x000000047d047221 */ /* 0x008fc60000000000 */
[----:B------:R1:W-:Y:S01]  /*f600*/  STL [R1+0x240], R5 ;  /* 0x0002400501007387 */ /* 0x0003e20000100800 */
[----:B------:R-:W-:-:S03]  /*f610*/  FADD R0, R126, R0 ;  /* 0x000000007e007221 */ /* 0x000fc60000000000 */
[----:B-1----:R-:W3:Y:S04]  /*f620*/  LDL.LU R5, [R1+0x2a4] ;  /* 0x0002a40001057983 */ /* 0x002ee80000300800 */
[----:B------:R-:W4:Y:S01]  /*f630*/  LDL.LU R125, [R1+0x53c] ;  /* 0x00053c00017d7983 */ /* 0x000f220000300800 */
[----:B------:R-:W-:-:S03]  /*f640*/  FADD R128, R127, R128 ;  /* 0x000000807f807221 */ /* 0x000fc60000000000 */
[----:B------:R1:W-:Y:S01]  /*f650*/  STL [R1+0x244], R4 ;  /* 0x0002440401007387 */ /* 0x0003e20000100800 */
[----:B------:R-:W-:-:S03]  /*f660*/  FADD R130, R129, R130 ;  /* 0x0000008281827221 */ /* 0x000fc60000000000 */
[----:B-1----:R-:W4:Y:S04]  /*f670*/  LDL.LU R4, [R1+0x2a8] ;  /* 0x0002a80001047983 */ /* 0x002f280000300800 */
[----:B------:R-:W4:Y:S04]  /*f680*/  LDL.LU R126, [R1+0x538] ;  /* 0x00053800017e7983 */ /* 0x000f280000300800 */
[----:B------:R1:W-:Y:S01]  /*f690*/  STL [R1+0x248], R0 ;  /* 0x0002480001007387 */ /* 0x0003e20000100800 */
[----:B------:R-:W-:Y:S01]  /*f6a0*/  FADD R132, R131, R132 ;  /* 0x0000008483847221 */ /* 0x000fe20000000000 */
[----:B------:R-:W-:-:S02]  /*f6b0*/  FADD R134, R133, R134 ;  /* 0x0000008685867221 */ /* 0x000fc40000000000 */
[----:B-1----:R-:W4:Y:S04]  /*f6c0*/  LDL.LU R0, [R1+0x2ac] ;  /* 0x0002ac0001007983 */ /* 0x002f280000300800 */
[----:B------:R-:W4:Y:S04]  /*f6d0*/  LDL.LU R127, [R1+0x534] ;  /* 0x00053400017f7983 */ /* 0x000f280000300800 */
[----:B------:R1:W-:Y:S01]  /*f6e0*/  STL [R1+0x24c], R128 ;  /* 0x00024c8001007387 */ /* 0x0003e20000100800 */
[----:B------:R-:W-:-:S03]  /*f6f0*/  FADD R136, R135, R136 ;  /* 0x0000008887887221 */ /* 0x000fc60000000000 */
        /* <DEDUP_REMOVED lines=49> */
[----:B------:R-:W-:Y:S04]  /*fa10*/  STL [R1+0x27c], R2 ;  /* 0x00027c0201007387 */ /* 0x000fe80000100800 */
[----:B------:R-:W-:Y:S04]  /*fa20*/  STL [R1+0x280], R16 ;  /* 0x0002801001007387 */ /* 0x000fe80000100800 */
[----:B------:R1:W-:Y:S04]  /*fa30*/  STL [R1+0x284], R18 ;  /* 0x0002841201007387 */ /* 0x0003e80000100800 */
[----:B------:R4:W-:Y:S01]  /*fa40*/  STL [R1+0x288], R21 ;  /* 0x0002881501007387 */ /* 0x0009e20000100800 */
[----:B------:R-:W-:-:S03]  /*fa50*/  FADD R9, R10, R9 ;  /* 0x000000090a097221 */ /* 0x000fc60000000000 */
[----:B------:R-:W4:Y:S04]  /*fa60*/  LDL.LU R19, [R1+0x2b0] ;  /* 0x0002b00001137983 */ /* 0x000f280000300800 */
[----:B------:R4:W-:Y:S04]  /*fa70*/  STL [R1+0x28c], R15 ;  /* 0x00028c0f01007387 */ /* 0x0009e80000100800 */
[----:B------:R4:W-:Y:S01]  /*fa80*/  STL [R1+0x290], R13 ;  /* 0x0002900d01007387 */ /* 0x0009e20000100800 */
[----:B------:R-:W-:-:S03]  /*fa90*/  FADD R7, R8, R7 ;  /* 0x0000000708077221 */ /* 0x000fc60000000000 */
[----:B-1----:R-:W4:Y:S04]  /*faa0*/  LDL.LU R18, [R1+0x2b4] ;  /* 0x0002b40001127983 */ /* 0x002f280000300800 */
[----:B------:R1:W-:Y:S01]  /*fab0*/  STL [R1+0x294], R11 ;  /* 0x0002940b01007387 */ /* 0x0003e20000100800 */
[----:B--2---:R-:W-:-:S03]  /*fac0*/  FADD R6, R24, R6 ;  /* 0x0000000618067221 */ /* 0x004fc60000000000 */
[----:B------:R-:W2:Y:S04]  /*fad0*/  LDL.LU R17, [R1+0x2b8] ;  /* 0x0002b80001117983 */ /* 0x000ea80000300800 */
[----:B------:R1:W-:Y:S04]  /*fae0*/  STL [R1+0x298], R9 ;  /* 0x0002980901007387 */ /* 0x0003e80000100800 */
[----:B------:R-:W2:Y:S01]  /*faf0*/  LDL.LU R16, [R1+0x2bc] ;  /* 0x0002bc0001107983 */ /* 0x000ea20000300800 */
[----:B---3--:R-:W-:-:S03]  /*fb00*/  FADD R5, R25, R5 ;  /* 0x0000000519057221 */ /* 0x008fc60000000000 */
[----:B------:R3:W-:Y:S04]  /*fb10*/  STL [R1+0x29c], R7 ;  /* 0x00029c0701007387 */ /* 0x0007e80000100800 */
[----:B------:R-:W2:Y:S04]  /*fb20*/  LDL.LU R3, [R1+0x2c0] ;  /* 0x0002c00001037983 */ /* 0x000ea80000300800 */
[----:B------:R3:W-:Y:S01]  /*fb30*/  STL [R1+0x2a0], R6 ;  /* 0x0002a00601007387 */ /* 0x0007e20000100800 */
[----:B----4-:R-:W-:-:S03]  /*fb40*/  FADD R4, R26, R4 ;  /* 0x000000041a047221 */ /* 0x010fc60000000000 */
[----:B------:R-:W4:Y:S04]  /*fb50*/  LDL.LU R2, [R1+0x2c4] ;  /* 0x0002c40001027983 */ /* 0x000f280000300800 */
[----:B------:R3:W-:Y:S01]  /*fb60*/  STL [R1+0x2a4], R5 ;  /* 0x0002a40501007387 */ /* 0x0007e20000100800 */
[----:B------:R-:W-:-:S03]  /*fb70*/  FADD R0, R27, R0 ;  /* 0x000000001b007221 */ /* 0x000fc60000000000 */
[----:B------:R-:W4:Y:S04]  /*fb80*/  LDL.LU R27, [R1+0x2e0] ;  /* 0x0002e000011b7983 */ /* 0x000f280000300800 */
[----:B------:R3:W-:Y:S04]  /*fb90*/  STL [R1+0x2a8], R4 ;  /* 0x0002a80401007387 */ /* 0x0007e80000100800 */
[----:B------:R-:W4:Y:S04]  /*fba0*/  LDL.LU R26, [R1+0x2e4] ;  /* 0x0002e400011a7983 */ /* 0x000f280000300800 */
        /* <DEDUP_REMOVED lines=11> */
[----:B------:R-:W4:Y:S04]  /*fc60*/  LDL.LU R9, [R1+0x310] ;  /* 0x0003100001097983 */ /* 0x000f280000300800 */
[----:B------:R-:W4:Y:S04]  /*fc70*/  LDL.LU R8, [R1+0x314] ;  /* 0x0003140001087983 */ /* 0x000f280000300800 */
[----:B---3--:R-:W3:Y:S04]  /*fc80*/  LDL.LU R7, [R1+0x318] ;  /* 0x0003180001077983 */ /* 0x008ee80000300800 */
[----:B------:R-:W3:Y:S04]  /*fc90*/  LDL.LU R6, [R1+0x31c] ;  /* 0x00031c0001067983 */ /* 0x000ee80000300800 */
[----:B------:R-:W3:Y:S04]  /*fca0*/  LDL.LU R5, [R1+0x320] ;  /* 0x0003200001057983 */ /* 0x000ee80000300800 */
[----:B------:R-:W3:Y:S04]  /*fcb0*/  LDL.LU R4, [R1+0x324] ;  /* 0x0003240001047983 */ /* 0x000ee80000300800 */
[----:B------:R-:W3:Y:S01]  /*fcc0*/  LDL.LU R0, [R1+0x328] ;  /* 0x0003280001007983 */ /* 0x000ee20000300800 */
[----:B------:R-:W-:-:S05]  /*fcd0*/  FADD R19, R28, R19 ;  /* 0x000000131c137221 */ /* 0x000fca0000000000 */
[----:B------:R1:W-:Y:S01]  /*fce0*/  STL [R1+0x2b0], R19 ;  /* 0x0002b01301007387 */ /* 0x0003e20000100800 */
[----:B------:R-:W-:-:S03]  /*fcf0*/  FADD R18, R29, R18 ;  /* 0x000000121d127221 */ /* 0x000fc60000000000 */
[----:B-1----:R1:W5:Y:S04]  /*fd00*/  LDL.LU R19, [R1+0x4d0] ;  /* 0x0004d00001137983 */ /* 0x0023680000300800 */
[----:B------:R-:W3:Y:S01]  /*fd10*/  LDL.LU R28, [R1+0x2dc] ;  /* 0x0002dc00011c7983 */ /* 0x000ee20000300800 */
[----:B--2---:R-:W-:-:S03]  /*fd20*/  FADD R17, R30, R17 ;  /* 0x000000111e117221 */ /* 0x004fc60000000000 */
[----:B------:R2:W-:Y:S01]  /*fd30*/  STL [R1+0x2b4], R18 ;  /* 0x0002b41201007387 */ /* 0x0005e20000100800 */
[----:B------:R-:W-:-:S03]  /*fd40*/  FADD R16, R31, R16 ;  /* 0x000000101f107221 */ /* 0x000fc60000000000 */
[----:B--2---:R1:W5:Y:S04]  /*fd50*/  LDL.LU R18, [R1+0x4cc] ;  /* 0x0004cc0001127983 */ /* 0x0043680000300800 */
[----:B------:R-:W2:Y:S01]  /*fd60*/  LDL.LU R29, [R1+0x2d8] ;  /* 0x0002d800011d7983 */ /* 0x000ea20000300800 */
[----:B------:R-:W-:-:S03]  /*fd70*/  FADD R3, R32, R3 ;  /* 0x0000000320037221 */ /* 0x000fc60000000000 */
[----:B------:R1:W-:Y:S01]  /*fd80*/  STL [R1+0x2b8], R17 ;  /* 0x0002b81101007387 */ /* 0x0003e20000100800 */
[----:B----4-:R-:W-:-:S03]  /*fd90*/  FADD R2, R33, R2 ;  /* 0x0000000221027221 */ /* 0x010fc60000000000 */
[----:B-1----:R4:W5:Y:S04]  /*fda0*/  LDL.LU R17, [R1+0x4c8] ;  /* 0x0004c80001117983 */ /* 0x0029680000300800 */
[----:B------:R-:W4:Y:S04]  /*fdb0*/  LDL.LU R30, [R1+0x2d4] ;  /* 0x0002d400011e7983 */ /* 0x000f280000300800 */
[----:B------:R1:W-:Y:S04]  /*fdc0*/  STL [R1+0x2bc], R16 ;  /* 0x0002bc1001007387 */ /* 0x0003e80000100800 */
[----:B-1----:R1:W5:Y:S04]  /*fdd0*/  LDL.LU R16, [R1+0x4c4] ;  /* 0x0004c40001107983 */ /* 0x0023680000300800 */
[----:B------:R-:W4:Y:S04]  /*fde0*/  LDL.LU R31, [R1+0x2d0] ;  /* 0x0002d000011f7983 */ /* 0x000f280000300800 */
[----:B------:R1:W-:Y:S04]  /*fdf0*/  STL [R1+0x2c0], R3 ;  /* 0x0002c00301007387 */ /* 0x0003e80000100800 */
[----:B-1----:R1:W5:Y:S04]  /*fe00*/  LDL.LU R3, [R1+0x4c0] ;  /* 0x0004c00001037983 */ /* 0x0023680000300800 */
[----:B------:R-:W4:Y:S04]  /*fe10*/  LDL.LU R32, [R1+0x2cc] ;  /* 0x0002cc0001207983 */ /* 0x000f280000300800 */
[----:B------:R1:W-:Y:S04]  /*fe20*/  STL [R1+0x2c4], R2 ;  /* 0x0002c40201007387 */ /* 0x0003e80000100800 */
[----:B-1----:R1:W5:Y:S04]  /*fe30*/  LDL.LU R2, [R1+0x4bc] ;  /* 0x0004bc0001027983 */ /* 0x0023680000300800 */
[----:B------:R-:W4:Y:S01]  /*fe40*/  LDL.LU R33, [R1+0x2c8] ;  /* 0x0002c80001217983 */ /* 0x000f220000300800 */
[----:B------:R-:W-:Y:S01]  /*fe50*/  FADD R27, R40, R27 ;  /* 0x0000001b281b7221 */ /* 0x000fe20000000000 */
        /* <DEDUP_REMOVED lines=13> */
[----:B---3--:R-:W-:Y:S01]  /*ff30*/  FADD R7, R54, R7 ;  /* 0x0000000736077221 */ /* 0x008fe20000000000 */
[----:B------:R-:W-:Y:S01]  /*ff40*/  FADD R6, R55, R6 ;  /* 0x0000000637067221 */ /* 0x000fe20000000000 */
[----:B------:R-:W-:Y:S01]  /*ff50*/  FADD R5, R56, R5 ;  /* 0x0000000538057221 */ /* 0x000fe20000000000 */
[----:B------:R-:W-:Y:S01]  /*ff60*/  FADD R4, R57, R4 ;  /* 0x0000000439047221 */ /* 0x000fe20000000000 */
[----:B------:R-:W-:Y:S01]  /*ff70*/  FADD R0, R58, R0 ;  /* 0x000000003a007221 */ /* 0x000fe20000000000 */
[----:B------:R-:W-:Y:S01]  /*ff80*/  FADD R28, R39, R28 ;  /* 0x0000001c271c7221 */ /* 0x000fe20000000000 */
[----:B--2---:R-:W-:Y:S01]  /*ff90*/  FADD R29, R38, R29 ;  /* 0x0000001d261d7221 */ /* 0x004fe20000000000 */
[----:B----4-:R-:W-:Y:S01]  /*ffa0*/  FADD R30, R37, R30 ;  /* 0x0000001e251e7221 */ /* 0x010fe20000000000 */
[----:B------:R-:W-:Y:S01]  /*ffb0*/  FADD R31, R36, R31 ;  /* 0x0000001f241f7221 */ /* 0x000fe20000000000 */
[----:B------:R-:W-:Y:S01]  /*ffc0*/  FADD R32, R35, R32 ;  /* 0x0000002023207221 */ /* 0x000fe20000000000 */
[----:B------:R-:W-:-:S05]  /*ffd0*/  FADD R33, R34, R33 ;  /* 0x0000002122217221 */ /* 0x000fca0000000000 */
[----:B------:R2:W-:Y:S04]  /*ffe0*/  STL [R1+0x2c8], R33 ;  /* 0x0002c82101007387 */ /* 0x0005e80000100800 */
        /* <DEDUP_REMOVED lines=21> */
[----:B------:R-:W4:Y:S04]  /*10140*/  LDL.LU R39, [R1+0x32c] ;  /* 0x00032c0001277983 */ /* 0x000f280000300800 */
[----:B------:R1:W-:Y:S04]  /*10150*/  STL [R1+0x320], R5 ;  /* 0x0003200501007387 */ /* 0x0003e80000100800 */
[----:B------:R-:W4:Y:S04]  /*10160*/  LDL.LU R38, [R1+0x330] ;  /* 0x0003300001267983 */ /* 0x000f280000300800 */
[----:B------:R1:W-:Y:S04]  /*10170*/  STL [R1+0x324], R4 ;  /* 0x0003240401007387 */ /* 0x0003e80000100800 */
[----:B------:R-:W4:Y:S04]  /*10180*/  LDL.LU R37, [R1+0x334] ;  /* 0x0003340001257983 */ /* 0x000f280000300800 */
[----:B------:R1:W-:Y:S04]  /*10190*/  STL [R1+0x328], R0 ;  /* 0x0003280001007387 */ /* 0x0003e80000100800 */
[----:B------:R-:W4:Y:S04]  /*101a0*/  LDL.LU R36, [R1+0x338] ;  /* 0x0003380001247983 */ /* 0x000f280000300800 */
[----:B------:R-:W4:Y:S04]  /*101b0*/  LDL.LU R35, [R1+0x33c] ;  /* 0x00033c0001237983 */ /* 0x000f280000300800 */
[----:B------:R-:W4:Y:S04]  /*101c0*/  LDL.LU R34, [R1+0x340] ;  /* 0x0003400001227983 */ /* 0x000f280000300800 */
[----:B--2---:R-:W2:Y:S04]  /*101d0*/  LDL.LU R33, [R1+0x344] ;  /* 0x0003440001217983 */ /* 0x004ea80000300800 */
[----:B---3--:R-:W3:Y:S04]  /*101e0*/  LDL.LU R32, [R1+0x348] ;  /* 0x0003480001207983 */ /* 0x008ee80000300800 */
[----:B----4-:R-:W4:Y:S04]  /*101f0*/  LDL.LU R31, [R1+0x34c] ;  /* 0x00034c00011f7983 */ /* 0x010f280000300800 */
[----:B-1----:R-:W4:Y:S04]  /*10200*/  LDL.LU R30, [R1+0x350] ;  /* 0x00035000011e7983 */ /* 0x002f280000300800 */
        /* <DEDUP_REMOVED lines=20> */
[----:B------:R-:W4:Y:S01]  /*10350*/  LDL.LU R0, [R1+0x3a4] ;  /* 0x0003a40001007983 */ /* 0x000f220000300800 */
[----:B------:R-:W-:-:S05]  /*10360*/  FADD R39, R59, R39 ;  /* 0x000000273b277221 */ /* 0x000fca0000000000 */
[----:B------:R1:W-:Y:S01]  /*10370*/  STL [R1+0x32c], R39 ;  /* 0x00032c2701007387 */ /* 0x0003e20000100800 */
[----:B------:R-:W-:-:S05]  /*10380*/  FADD R38, R60, R38 ;  /* 0x000000263c267221 */ /* 0x000fca0000000000 */
[----:B------:R1:W-:Y:S01]  /*10390*/  STL [R1+0x330], R38 ;  /* 0x0003302601007387 */ /* 0x0003e20000100800 */
[----:B------:R-:W-:-:S05]  /*103a0*/  FADD R37, R61, R37 ;  /* 0x000000253d257221 */ /* 0x000fca0000000000 */
[----:B------:R1:W-:Y:S01]  /*103b0*/  STL [R1+0x334], R37 ;  /* 0x0003342501007387 */ /* 0x0003e20000100800 */
[----:B------:R-:W-:Y:S01]  /*103c0*/  FADD R36, R62, R36 ;  /* 0x000000243e247221 */ /* 0x000fe20000000000 */
[----:B------:R-:W-:-:S04]  /*103d0*/  FADD R35, R63, R35 ;  /* 0x000000233f237221 */ /* 0x000fc80000000000 */
[----:B------:R1:W-:Y:S01]  /*103e0*/  STL [R1+0x338], R36 ;  /* 0x0003382401007387 */ /* 0x0003e20000100800 */
[----:B------:R-:W-:-:S03]  /*103f0*/  FADD R34, R64, R34 ;  /* 0x0000002240227221 */ /* 0x000fc60000000000 */
[----:B------:R1:W-:Y:S01]  /*10400*/  STL [R1+0x33c], R35 ;  /* 0x00033c2301007387 */ /* 0x0003e20000100800 */
[----:B--2---:R-:W-:-:S03]  /*10410*/  FADD R33, R65, R33 ;  /* 0x0000002141217221 */ /* 0x004fc60000000000 */
        /* <DEDUP_REMOVED lines=49> */
[----:B------:R-:W4:Y:S04]  /*10730*/  LDL.LU R38, [R1+0x3ac] ;  /* 0x0003ac0001267983 */ /* 0x000f280000300800 */
[----:B------:R1:W-:Y:S04]  /*10740*/  STL [R1+0x3a0], R4 ;  /* 0x0003a00401007387 */ /* 0x0003e80000100800 */
[----:B------:R-:W4:Y:S04]  /*10750*/  LDL.LU R37, [R1+0x3b0] ;  /* 0x0003b00001257983 */ /* 0x000f280000300800 */
[----:B------:R1:W-:Y:S04]  /*10760*/  STL [R1+0x3a4], R0 ;  /* 0x0003a40001007387 */ /* 0x0003e80000100800 */
[----:B------:R-:W4:Y:S04]  /*10770*/  LDL.LU R36, [R1+0x3b4] ;  /* 0x0003b40001247983 */ /* 0x000f280000300800 */
[----:B------:R-:W4:Y:S04]  /*10780*/  LDL.LU R35, [R1+0x3b8] ;  /* 0x0003b80001237983 */ /* 0x000f280000300800 */
[----:B--2---:R-:W2:Y:S04]  /*10790*/  LDL.LU R34, [R1+0x3bc] ;  /* 0x0003bc0001227983 */ /* 0x004ea80000300800 */
[----:B---3--:R-:W3:Y:S04]  /*107a0*/  LDL.LU R33, [R1+0x3c0] ;  /* 0x0003c00001217983 */ /* 0x008ee80000300800 */
        /* <DEDUP_REMOVED lines=24> */
[----:B------:R-:W-:Y:S01]  /*10930*/  FADD R39, R90, R39 ;  /* 0x000000275a277221 */ /* 0x000fe20000000000 */
[----:B------:R-:W-:-:S04]  /*10940*/  FADD R38, R91, R38 ;  /* 0x000000265b267221 */ /* 0x000fc80000000000 */
[----:B------:R1:W-:Y:S01]  /*10950*/  STL [R1+0x3a8], R39 ;  /* 0x0003a82701007387 */ /* 0x0003e20000100800 */
[----:B------:R-:W-:-:S03]  /*10960*/  FADD R37, R92, R37 ;  /* 0x000000255c257221 */ /* 0x000fc60000000000 */
[----:B------:R1:W-:Y:S01]  /*10970*/  STL [R1+0x3ac], R38 ;  /* 0x0003ac2601007387 */ /* 0x0003e20000100800 */
[----:B------:R-:W-:-:S03]  /*10980*/  FADD R36, R93, R36 ;  /* 0x000000245d247221 */ /* 0x000fc60000000000 */
        /* <DEDUP_REMOVED lines=144> */
[----:B------:R-:W-:Y:S01]  /*11290*/  FADD R4, R150, R4 ;  /* 0x0000000496047221 */ /* 0x000fe20000000000 */
[----:B------:R-:W-:-:S05]  /*112a0*/  FADD R0, R0, R151 ;  /* 0x0000009700007221 */ /* 0x000fca0000000000 */
[----:B------:R1:W-:Y:S04]  /*112b0*/  STL [R1+0x49c], R0 ;  /* 0x00049c0001007387 */ /* 0x0003e80000100800 */
[----:B------:R1:W-:Y:S04]  /*112c0*/  STL [R1+0x494], R5 ;  /* 0x0004940501007387 */ /* 0x0003e80000100800 */
[----:B------:R1:W-:Y:S02]  /*112d0*/  STL [R1+0x498], R4 ;  /* 0x0004980401007387 */ /* 0x0003e40000100800 */
.L_x_34:
[----:B-1----:R-:W1:Y:S02]  /*112e0*/  LDC R0, c[0x0][0x28c] ;  /* 0x0000a300ff007b82 */ /* 0x002e640000000800 */
[----:B-1----:R-:W-:-:S13]  /*112f0*/  ISETP.GE.AND P0, PT, R0, 0x1, PT ;  /* 0x000000010000780c */ /* 0x002fda0003f06270 */
[----:B------:R-:W-:Y:S05]  /*11300*/  @!P0 BRA `(.L_x_35) ;  /* 0x0000000000648947 */ /* 0x000fea0003800000 */
[----:B------:R-:W-:-:S06]  /*11310*/  UISETP.NE.AND UP0, UPT, UR49, 0x3, UPT ;  /* 0x000000033100788c */ /* 0x000fcc000bf05270 */
[----:B------:R-:W-:-:S13]  /*11320*/  PLOP3.LUT P0, PT, PT, PT, UP0, 0x80, 0x0 ;  /* 0x000000000000781c */ /* 0x000fda0003f0f008 */
[----:B------:R-:W-:Y:S05]  /*11330*/  @!P0 BRA `(.L_x_36) ;  /* 0x0000000000048947 */ /* 0x000fea0003800000 */
[----:B------:R-:W-:Y:S01]  /*11340*/  BPT.TRAP 0x1 ;  /* 0x000000040000795c */ /* 0x000fe20000300000 */
.L_x_36:
[----:B------:R-:W3:Y:S01]  /*11350*/  LDL R0, [R1+0x4a0] ;  /* 0x0004a00001007983 */ /* 0x000ee20000100800 */
[----:B------:R-:W-:Y:S01]  /*11360*/  BSSY B0, `(.L_x_37) ;  /* 0x000000f000007945 */ /* 0x000fe20003800000 */
[----:B---3--:R-:W-:-:S13]  /*11370*/  ISETP.NE.AND P0, PT, R0, RZ, PT ;  /* 0x000000ff0000720c */ /* 0x008fda0003f05270 */
[----:B------:R-:W-:Y:S05]  /*11380*/  @!P0 BRA `(.L_x_38) ;  /* 0x0000000000308947 */ /* 0x000fea0003800000 */
[----:B------:R-:W3:Y:S01]  /*11390*/  LDL R4, [R1+0x4a8] ;  /* 0x0004a80001047983 */ /* 0x000ee20000100800 */
[----:B------:R-:W-:-:S04]  /*113a0*/  UISETP.LT.AND UP0, UPT, UR50, 0x1, UPT ;  /* 0x000000013200788c */ /* 0x000fc8000bf01270 */
[----:B------:R-:W-:-:S04]  /*113b0*/  USEL UR6, UR50, 0x1, UP0 ;  /* 0x0000000132067887 */ /* 0x000fc80008000000 */
[----:B------:R-:W-:-:S04]  /*113c0*/  UIADD3 UR6, UR51, UR50, -UR6 ;  /* 0x0000003233067290 */ /* 0x000fc8000fffe806 */
[----:B------:R-:W-:-:S04]  /*113d0*/  UIMAD.WIDE.U32 UR4, UR6, -0x55555555, URZ ;  /* 0xaaaaaaab060478a5 */ /* 0x000fc8000f8e003f */
[----:B------:R-:W-:-:S04]  /*113e0*/  USHF.R.U32.HI UR4, URZ, 0x2, UR5 ;  /* 0x000000023f047899 */ /* 0x000fc80008011605 */
[----:B------:R-:W-:-:S04]  /*113f0*/  UIMAD UR6, UR4, -0x6, UR6 ;  /* 0xfffffffa040678a4 */ /* 0x000fc8000f8e0206 */
[----:B------:R-:W-:-:S04]  /*11400*/  ULEA UR6, UR6, UR48, 0x3 ;  /* 0x0000003006067291 */ /* 0x000fc8000f8e183f */
[----:B------:R-:W-:-:S06]  /*11410*/  UIADD3 UR6, UR6, 0x30, URZ ;  /* 0x0000003006067890 */ /* 0x000fcc000fffe03f */
[----:B------:R-:W-:-:S04]  /*11420*/  MOV R0, UR6 ;  /* 0x0000000600007c02 */ /* 0x000fc80008000f00 */
[----:B---3--:R-:W-:-:S04]  /*11430*/  PRMT R0, R4, 0x654, R0 ;  /* 0x0000065404007816 */ /* 0x008fc80000000000 */
[----:B------:R1:W-:Y:S03]  /*11440*/  SYNCS.ARRIVE.TRANS64.RED.A1T0 RZ, [R0+URZ], RZ ;  /* 0x000000ff00ff79a7 */ /* 0x0003e6000810043f */
.L_x_38:
[----:B------:R-:W-:Y:S05]  /*11450*/  BSYNC B0 ;  /* 0x0000000000007941 */ /* 0x000fea0003800000 */
.L_x_37:
[----:B------:R-:W-:-:S06]  /*11460*/  UISETP.GT.U32.AND UP0, UPT, UR46, 0x1, UPT ;  /* 0x000000012e00788c */ /* 0x000fcc000bf04070 */
[----:B------:R-:W-:-:S13]  /*11470*/  PLOP3.LUT P0, PT, PT, PT, UP0, 0x80, 0x0 ;  /* 0x000000000000781c */ /* 0x000fda0003f0f008 */
[----:B------:R-:W-:Y:S05]  /*11480*/  @P0 BRA `(.L_x_35) ;  /* 0x0000000000040947 */ /* 0x000fea0003800000 */
[----:B------:R-:W-:Y:S01]  /*11490*/  BPT.TRAP 0x1 ;  /* 0x000000040000795c */ /* 0x000fe20000300000 */
.L_x_35:
[----:B------:R-:W-:Y:S01]  /*114a0*/  UIADD3 UR51, UR50, UR51, URZ ;  /* 0x0000003332337290 */ /* 0x000fe2000fffe03f */
[----:B-----5:R-:W-:Y:S01]  /*114b0*/  R2UR UR42, R3 ;  /* 0x00000000032a72ca */ /* 0x020fe200000e0000 */
[----:B------:R-:W-:Y:S02]  /*114c0*/  UIADD3 UR7, UR48, 0x100, URZ ;  /* 0x0000010030077890 */ /* 0x000fe4000fffe03f */
[----:B------:R-:W-:Y:S02]  /*114d0*/  UISETP.GT.U32.AND UP0, UPT, UR51, 0x5, UPT ;  /* 0x000000053300788c */ /* 0x000fe4000bf04070 */
[----:B------:R-:W-:Y:S02]  /*114e0*/  UISETP.GE.U32.AND UP1, UPT, UR50, 0x6, UPT ;  /* 0x000000063200788c */ /* 0x000fe4000bf26070 */
[----:B------:R-:W-:Y:S02]  /*114f0*/  UISETP.LT.U32.AND UP0, UPT, UR50, 0x6, UP0 ;  /* 0x000000063200788c */ /* 0x000fe40008701070 */
[----:B------:R-:W-:-:S02]  /*11500*/  USHF.L.U32 UR41, UR41, 0x8, URZ ;  /* 0x0000000829297899 */ /* 0x000fc4000800063f */
[----:B------:R-:W-:Y:S02]  /*11510*/  USEL UR6, URZ, 0x1, !UP0 ;  /* 0x000000013f067887 */ /* 0x000fe4000c000000 */
[----:B------:R-:W-:Y:S02]  /*11520*/  ULOP3.LUT UP0, URZ, UR7, 0x9f, URZ, 0xc0, !UPT ;  /* 0x0000009f073f7892 */ /* 0x000fe4000f80c03f */
[----:B------:R-:W-:Y:S02]  /*11530*/  ULOP3.LUT UR36, UR36, UR6, URZ, 0x3c, !UPT ;  /* 0x0000000624247292 */ /* 0x000fe4000f8e3c3f */
[----:B------:R-:W-:Y:S02]  /*11540*/  @UP1 UIMAD.WIDE.U32 UR4, UR51, -0x55555555, URZ ;  /* 0xaaaaaaab330418a5 */ /* 0x000fe4000f8e003f */
[----:B------:R-:W-:Y:S01]  /*11550*/  PLOP3.LUT P0, PT, PT, PT, UP0, 0x80, 0x0 ;  /* 0x000000000000781c */ /* 0x000fe20003f0f008 */
[----:B------:R-:W-:Y:S02]  /*11560*/  USHF.L.U32 UR42, UR42, 0x8, URZ ;  /* 0x000000082a2a7899 */ /* 0x000fe4000800063f */
[----:B------:R-:W-:-:S04]  /*11570*/  @UP1 USHF.R.U32.HI UR4, URZ, 0x2, UR5 ;  /* 0x000000023f041899 */ /* 0x000fc80008011605 */
[----:B------:R-:W-:-:S06]  /*11580*/  @UP1 ULOP3.LUT UR36, UR36, 0x1, UR4, 0x78, !UPT ;  /* 0x0000000124241892 */ /* 0x000fcc000f8e7804 */
[----:B------:R-:W-:Y:S06]  /*11590*/  @!P0 BRA `(.L_x_39) ;  /* 0x0000000000408947 */ /* 0x000fec0003800000 */
[----:B------:R-:W-:Y:S01]  /*115a0*/  MOV R14, 0x0 ;  /* 0x00000000000e7802 */ /* 0x000fe20000000f00 */
[----:B------:R-:W-:Y:S01]  /*115b0*/  ULDC.64 UR4, c[0x4][0x70] ;  /* 0x01001c0000047ab9 */ /* 0x000fe20000000a00 */
[----:B------:R-:W-:Y:S01]  /*115c0*/  ULDC.64 UR6, c[0x4][0x78] ;  /* 0x01001e0000067ab9 */ /* 0x000fe20000000a00 */
[----:B------:R-:W-:Y:S01]  /*115d0*/  ULDC.64 UR8, c[0x4][0x8] ;  /* 0x0100020000087ab9 */ /* 0x000fe20000000a00 */
[----:B------:R-:W-:Y:S02]  /*115e0*/  MOV R4, UR4 ;  /* 0x0000000400047c02 */ /* 0x000fe40008000f00 */
[----:B------:R-:W3:Y:S01]  /*115f0*/  LDC.64 R14, c[0x4][R14] ;  /* 0x010000000e0e7b82 */ /* 0x000ee20000000a00 */
[----:B------:R-:W-:Y:S02]  /*11600*/  MOV R5, UR5 ;  /* 0x0000000500057c02 */ /* 0x000fe40008000f00 */
[----:B------:R-:W-:Y:S02]  /*11610*/  MOV R6, UR6 ;  /* 0x0000000600067c02 */ /* 0x000fe40008000f00 */
[----:B------:R-:W-:-:S02]  /*11620*/  MOV R7, UR7 ;  /* 0x0000000700077c02 */ /* 0x000fc40008000f00 */
[----:B------:R-:W-:Y:S02]  /*11630*/  MOV R10, UR8 ;  /* 0x00000008000a7c02 */ /* 0x000fe40008000f00 */
[----:B------:R-:W-:Y:S02]  /*11640*/  MOV R11, UR9 ;  /* 0x00000009000b7c02 */ /* 0x000fe40008000f00 */
[----:B------:R-:W-:Y:S02]  /*11650*/  MOV R8, 0x70 ;  /* 0x0000007000087802 */ /* 0x000fe40000000f00 */
[----:B------:R-:W-:Y:S02]  /*11660*/  MOV R12, 0x1 ;  /* 0x00000001000c7802 */ /* 0x000fe40000000f00 */
[----:B------:R-:W-:-:S07]  /*11670*/  MOV R13, RZ ;  /* 0x000000ff000d7202 */ /* 0x000fce0000000f00 */
[----:B------:R-:W-:-:S07]  /*11680*/  LEPC R20, `(.L_x_39) ;  /* 0x000000001014794e */ /* 0x000fce0000000000 */
[----:B-123--:R-:W-:Y:S05]  /*11690*/  CALL.ABS.NOINC R14 ;  /* 0x000000000e007343 */ /* 0x00efea0003c00000 */
.L_x_39:
[----:B------:R-:W-:-:S04]  /*116a0*/  UIADD3 UR4, UR48, 0x4100, URZ ;  /* 0x0000410030047890 */ /* 0x000fc8000fffe03f */
[----:B------:R-:W-:-:S06]  /*116b0*/  ULOP3.LUT UP0, URZ, UR4, 0x9f, URZ, 0xc0, !UPT ;  /* 0x0000009f043f7892 */ /* 0x000fcc000f80c03f */
[----:B------:R-:W-:-:S13]  /*116c0*/  PLOP3.LUT P0, PT, PT, PT, UP0, 0x80, 0x0 ;  /* 0x000000000000781c */ /* 0x000fda0003f0f008 */
[----:B------:R-:W-:Y:S05]  /*116d0*/  @!P0 BRA `(.L_x_40) ;  /* 0x0000000000408947 */ /* 0x000fea0003800000 */
        /* <DEDUP_REMOVED lines=16> */
.L_x_40:
[----:B------:R-:W3:Y:S02]  /*117e0*/  LDC.64 R4, c[0x0][0x590] ;  /* 0x00016400ff047b82 */ /* 0x000ee40000000a00 */
[----:B---3--:R-:W-:-:S04]  /*117f0*/  ISETP.NE.U32.AND P0, PT, R4, RZ, PT ;  /* 0x000000ff0400720c */ /* 0x008fc80003f05070 */
[----:B------:R-:W-:-:S13]  /*11800*/  ISETP.NE.AND.EX P0, PT, R5, RZ, PT, P0 ;  /* 0x000000ff0500720c */ /* 0x000fda0003f05300 */
[----:B------:R-:W-:Y:S05]  /*11810*/  @!P0 BRA `(.L_x_41) ;  /* 0x00000000003c8947 */ /* 0x000fea0003800000 */
[----:B------:R-:W-:Y:S02]  /*11820*/  ULDC.64 UR4, c[0x0][0x588] ;  /* 0x0001620000047ab9 */ /* 0x000fe40000000a00 */
[----:B------:R-:W-:-:S04]  /*11830*/  ISETP.NE.U32.AND P1, PT, RZ, UR4, PT ;  /* 0x00000004ff007c0c */ /* 0x000fc8000bf25070 */
[----:B------:R-:W-:-:S13]  /*11840*/  ISETP.NE.AND.EX P1, PT, RZ, UR5, PT, P1 ;  /* 0x00000005ff007c0c */ /* 0x000fda000bf25310 */
[----:B------:R-:W-:Y:S05]  /*11850*/  @!P1 BRA `(.L_x_42) ;  /* 0x00000000001c9947 */ /* 0x000fea0003800000 */
[----:B------:R-:W3:Y:S01]  /*11860*/  LDC.64 R6, c[0x0][0x588] ;  /* 0x00016200ff067b82 */ /* 0x000ee20000000a00 */
[----:B------:R-:W-:-:S04]  /*11870*/  IMAD R2, R4, UR43, RZ ;  /* 0x0000002b04027c24 */ /* 0x000fc8000f8e02ff */
[----:B---3--:R-:W-:-:S06]  /*11880*/  IMAD.WIDE R2, R2, 0x4, R6 ;  /* 0x0000000402027825 */ /* 0x008fcc00078e0206 */
[----:B------:R3:W5:Y:S01]  /*11890*/  LDG.E R2, desc[UR56][R2.64] ;  /* 0x0000003802027981 */ /* 0x000762000c1e1900 */
[----:B-1----:R-:W-:-:S05]  /*118a0*/  MOV R0, 0x1 ;  /* 0x0000000100007802 */ /* 0x002fca0000000f00 */
[----:B------:R3:W-:Y:S01]  /*118b0*/  STL.S16 [R1+0x4b8], R0 ;  /* 0x0004b80001007387 */ /* 0x0007e20000100600 */
[----:B------:R-:W-:Y:S05]  /*118c0*/  BRA `(.L_x_41) ;  /* 0x0000000000107947 */ /* 0x000fea0003800000 */
.L_x_42:
[----:B-1----:R-:W-:Y:S01]  /*118d0*/  MOV R0, 0x1 ;  /* 0x0000000100007802 */ /* 0x002fe20000000f00 */
[----:B------:R-:W-:Y:S02]  /*118e0*/  ULDC UR4, c[0x0][0x580] ;  /* 0x0001600000047ab9 */ /* 0x000fe40000000800 */
[----:B------:R-:W-:Y:S02]  /*118f0*/  MOV R2, UR4 ;  /* 0x0000000400027c02 */ /* 0x000fe40008000f00 */
[----:B------:R4:W-:Y:S05]  /*11900*/  STL.S16 [R1+0x4b8], R0 ;  /* 0x0004b80001007387 */ /* 0x0009ea0000100600 */
.L_x_41:
[----:B------:R-:W1:Y:S02]  /*11910*/  LDC.64 R6, c[0x0][0x5b0] ;  /* 0x00016c00ff067b82 */ /* 0x000e640000000a00 */
[----:B-1----:R-:W-:-:S04]  /*11920*/  ISETP.NE.U32.AND P1, PT, R6, RZ, PT ;  /* 0x000000ff0600720c */ /* 0x002fc80003f25070 */
[----:B------:R-:W-:-:S13]  /*11930*/  ISETP.NE.AND.EX P1, PT, R7, RZ, PT, P1 ;  /* 0x000000ff0700720c */ /* 0x000fda0003f25310 */
[----:B------:R-:W-:Y:S05]  /*11940*/  @!P1 BRA `(.L_x_43) ;  /* 0x00000000002c9947 */ /* 0x000fea0003800000 */
[----:B------:R-:W-:Y:S02]  /*11950*/  ULDC.64 UR4, c[0x0][0x5a8] ;  /* 0x00016a0000047ab9 */ /* 0x000fe40000000a00 */
[----:B------:R-:W-:-:S04]  /*11960*/  ISETP.NE.U32.AND P1, PT, RZ, UR4, PT ;  /* 0x00000004ff007c0c */ /* 0x000fc8000bf25070 */
[----:B------:R-:W-:-:S13]  /*11970*/  ISETP.NE.AND.EX P1, PT, RZ, UR5, PT, P1 ;  /* 0x00000005ff007c0c */ /* 0x000fda000bf25310 */
[----:B------:R-:W-:Y:S05]  /*11980*/  @!P1 BRA `(.L_x_44) ;  /* 0x0000000000149947 */ /* 0x000fea0003800000 */
[----:B------:R-:W1:Y:S01]  /*11990*/  LDC.64 R8, c[0x0][0x5a8] ;  /* 0x00016a00ff087b82 */ /* 0x000e620000000a00 */
[----:B------:R-:W-:-:S04]  /*119a0*/  IMAD R6, R6, UR43, RZ ;  /* 0x0000002b06067c24 */ /* 0x000fc8000f8e02ff */
[----:B-1----:R-:W-:-:S05]  /*119b0*/  IMAD.WIDE R6, R6, 0x4, R8 ;  /* 0x0000000406067825 */ /* 0x002fca00078e0208 */
[----:B------:R1:W5:Y:S01]  /*119c0*/  LDG.E R16, desc[UR56][R6.64] ;  /* 0x0000003806107981 */ /* 0x000362000c1e1900 */
[----:B------:R-:W-:Y:S05]  /*119d0*/  BRA `(.L_x_43) ;  /* 0x0000000000087947 */ /* 0x000fea0003800000 */
.L_x_44:
[----:B------:R-:W-:Y:S02]  /*119e0*/  ULDC UR4, c[0x0][0x5a0] ;  /* 0x0001680000047ab9 */ /* 0x000fe40000000800 */
[----:B------:R-:W-:-:S07]  /*119f0*/  MOV R16, UR4 ;  /* 0x0000000400107c02 */ /* 0x000fce0008000f00 */
.L_x_43:
[----:B------:R-:W-:Y:S01]  /*11a00*/  ULDC.64 UR4, c[0x0][0x588] ;  /* 0x0001620000047ab9 */ /* 0x000fe20000000a00 */
[----:B------:R-:W-:Y:S01]  /*11a10*/  ISETP.NE.U32.AND P1, PT, R4, RZ, PT ;  /* 0x000000ff0400720c */ /* 0x000fe20003f25070 */
[----:B------:R-:W-:Y:S02]  /*11a20*/  UISETP.NE.U32.AND UP0, UPT, UR4, URZ, UPT ;  /* 0x0000003f0400728c */ /* 0x000fe4000bf05070 */
[----:B------:R-:W-:Y:S02]  /*11a30*/  ISETP.NE.U32.AND P3, PT, RZ, UR4, PT ;  /* 0x00000004ff007c0c */ /* 0x000fe4000bf65070 */
[----:B------:R-:W-:Y:S01]  /*11a40*/  ISETP.NE.AND.EX P1, PT, R5, RZ, PT, P1 ;  /* 0x000000ff0500720c */ /* 0x000fe20003f25310 */
[----:B------:R-:W-:Y:S02]  /*11a50*/  UISETP.NE.AND.EX UP0, UPT, UR5, URZ, UPT, UP0 ;  /* 0x0000003f0500728c */ /* 0x000fe4000bf05300 */
[----:B------:R-:W-:Y:S02]  /*11a60*/  ISETP.NE.AND.EX P3, PT, RZ, UR5, PT, P3 ;  /* 0x00000005ff007c0c */ /* 0x000fe4000bf65330 */
[----:B---34-:R-:W-:-:S02]  /*11a70*/  MOV R0, 0x1 ;  /* 0x0000000100007802 */ /* 0x018fc40000000f00 */
[----:B------:R-:W-:Y:S02]  /*11a80*/  MOV R26, 0x1 ;  /* 0x00000001001a7802 */ /* 0x000fe40000000f00 */
[----:B------:R-:W-:-:S04]  /*11a90*/  PLOP3.LUT P2, PT, PT, PT, UP0, 0x80, 0x0 ;  /* 0x000000000000781c */ /* 0x000fc80003f4f008 */
[----:B------:R-:W-:-:S03]  /*11aa0*/  PLOP3.LUT P2, PT, P2, PT, PT, 0x8, 0x0 ;  /* 0x000000000000781c */ /* 0x000fc6000174e170 */
[----:B------:R-:W-:Y:S10]  /*11ab0*/  @P3 BRA P1, `(.L_x_45) ;  /* 0x00000000002c3947 */ /* 0x000ff40000800000 */
[----:B------:R-:W-:Y:S04]  /*11ac0*/  BSSY B0, `(.L_x_46) ;  /* 0x0000009000007945 */ /* 0x000fe80003800000 */
[----:B------:R-:W-:Y:S05]  /*11ad0*/  @!P0 BRA `(.L_x_47) ;  /* 0x0000000000188947 */ /* 0x000fea0003800000 */
[----:B------:R-:W3:Y:S01]  /*11ae0*/  LDL R3, [R1+0x4b8] ;  /* 0x0004b80001037983 */ /* 0x000ee20000100800 */
[----:B------:R-:W-:Y:S02]  /*11af0*/  PLOP3.LUT P1, PT, P2, PT, PT, 0x80, 0x0 ;  /* 0x000000000000781c */ /* 0x000fe4000172f070 */
[----:B---3--:R-:W-:-:S13]  /*11b00*/  LOP3.LUT P3, RZ, R3, 0xff, RZ, 0xc0, !PT ;  /* 0x000000ff03ff7812 */ /* 0x008fda000786c0ff */
[----:B------:R-:W-:Y:S05]  /*11b10*/  @!P3 BRA `(.L_x_48) ;  /* 0x00000000000cb947 */ /* 0x000fea0003800000 */
[----:B-----5:R-:W-:Y:S01]  /*11b20*/  FSETP.EQ.AND P1, PT, R2, RZ, PT ;  /* 0x000000ff0200720b */ /* 0x020fe20003f22000 */
[----:B------:R-:W-:-:S12]  /*11b30*/  BRA `(.L_x_48) ;  /* 0x0000000000047947 */ /* 0x000fd80003800000 */
.L_x_47:
[----:B-----5:R-:W-:-:S13]  /*11b40*/  FSETP.EQ.AND P1, PT, R2, RZ, PT ;  /* 0x000000ff0200720b */ /* 0x020fda0003f22000 */
.L_x_48:
[----:B------:R-:W-:Y:S05]  /*11b50*/  BSYNC B0 ;  /* 0x0000000000007941 */ /* 0x000fea0003800000 */
.L_x_46:
[----:B------:R-:W-:-:S07]  /*11b60*/  SEL R0, RZ, 0x1, P1 ;  /* 0x00000001ff007807 */ /* 0x000fce0000800000 */
.L_x_45:
[----:B------:R-:W-:Y:S04]  /*11b70*/  BSSY B0, `(.L_x_49) ;  /* 0x0000008000007945 */ /* 0x000fe80003800000 */
[----:B------:R-:W-:Y:S05]  /*11b80*/  @!P0 BRA `(.L_x_50) ;  /* 0x0000000000148947 */ /* 0x000fea0003800000 */
[----:B------:R-:W3:Y:S02]  /*11b90*/  LDL R3, [R1+0x4b8] ;  /* 0x0004b80001037983 */ /* 0x000ee40000100800 */
[----:B---3--:R-:W-:-:S13]  /*11ba0*/  LOP3.LUT P0, RZ, R3, 0xff, RZ, 0xc0, !PT ;  /* 0x000000ff03ff7812 */ /* 0x008fda000780c0ff */
[----:B------:R-:W-:Y:S05]  /*11bb0*/  @!P0 BRA `(.L_x_51) ;  /* 0x00000000000c8947 */ /* 0x000fea0003800000 */
[----:B-----5:R-:W-:Y:S01]  /*11bc0*/  FSETP.EQ.AND P2, PT, R2, RZ, PT ;  /* 0x000000ff0200720b */ /* 0x020fe20003f42000 */
[----:B------:R-:W-:-:S12]  /*11bd0*/  BRA `(.L_x_51) ;  /* 0x0000000000047947 */ /* 0x000fd80003800000 */
.L_x_50:
[----:B-----5:R-:W-:-:S13]  /*11be0*/  FSETP.EQ.AND P2, PT, R2, RZ, PT ;  /* 0x000000ff0200720b */ /* 0x020fda0003f42000 */
.L_x_51:
[----:B------:R-:W-:Y:S05]  /*11bf0*/  BSYNC B0 ;  /* 0x0000000000007941 */ /* 0x000fea0003800000 */
.L_x_49:
[----:B------:R-:W-:Y:S01]  /*11c00*/  PRMT R0, R0, 0x9910, RZ ;  /* 0x0000991000007816 */ /* 0x000fe200000000ff */
[----:B------:R-:W-:Y:S01]  /*11c10*/  BSSY B0, `(.L_x_52) ;  /* 0x000003b000007945 */ /* 0x000fe20003800000 */
[----:B------:R-:W-:Y:S02]  /*11c20*/  MOV R3, RZ ;  /* 0x000000ff00037202 */ /* 0x000fe40000000f00 */
[----:B------:R-:W-:Y:S02]  /*11c30*/  CS2R R4, SRZ ;  /* 0x0000000000047805 */ /* 0x000fe4000001ff00 */
[----:B------:R-:W-:Y:S02]  /*11c40*/  ISETP.NE.AND P1, PT, R0, RZ, PT ;  /* 0x000000ff0000720c */ /* 0x000fe40003f25270 */
[----:B------:R-:W-:-:S11]  /*11c50*/  MOV R0, RZ ;  /* 0x000000ff00007202 */ /* 0x000fd60000000f00 */
[----:B------:R-:W-:Y:S05]  /*11c60*/  @!P1 BRA `(.L_x_53) ;  /* 0x0000000000d49947 */ /* 0x000fea0003800000 */
[----:B------:R-:W-:-:S04]  /*11c70*/  MOV R0, UR44 ;  /* 0x0000002c00007c02 */ /* 0x000fc80008000f00 */
[----:B------:R-:W-:-:S13]  /*11c80*/  ISETP.NE.AND P3, PT, R0, 0x3, PT ;  /* 0x000000030000780c */ /* 0x000fda0003f65270 */
[----:B------:R-:W-:Y:S05]  /*11c90*/  @!P3 BRA `(.L_x_54) ;  /* 0x000000000004b947 */ /* 0x000fea0003800000 */
[----:B------:R-:W-:Y:S01]  /*11ca0*/  BPT.TRAP 0x1 ;  /* 0x000000040000795c */ /* 0x000fe20000300000 */
.L_x_54:
[----:B-1----:R-:W-:Y:S01]  /*11cb0*/  LEA R6, R18, UR48, 0x3 ;  /* 0x0000003012067c11 */ /* 0x002fe2000f8e18ff */
[----:B------:R-:W-:Y:S01]  /*11cc0*/  BSSY B1, `(.L_x_55) ;  /* 0x0000004000017945 */ /* 0x000fe20003800000 */
[----:B------:R-:W-:-:S04]  /*11cd0*/  SHF.L.U32 R0, R19, 0x1f, RZ ;  /* 0x0000001f13007819 */ /* 0x000fc800000006ff */
[----:B------:R-:W1:Y:S02]  /*11ce0*/  SYNCS.PHASECHK.TRANS64.TRYWAIT P0, [R6+URZ+0x60], R0 ;  /* 0x00006000060075a7 */ /* 0x000e64000800017f */
[----:B-1----:R-:W-:Y:S05]  /*11cf0*/  @!P0 BRA `(.L_x_56) ;  /* 0x000000e400948947 */ /* 0x002fea0003800000 */
.L_x_377:
[----:B------:R-:W-:Y:S05]  /*11d00*/  BSYNC B1 ;  /* 0x0000000000017941 */ /* 0x000fea0003800000 */
.L_x_55:
[----:B------:R-:W-:Y:S01]  /*11d10*/  BSSY B1, `(.L_x_57) ;  /* 0x0000019000017945 */ /* 0x000fe20003800000 */
[----:B-1----:R-:W-:Y:S02]  /*11d20*/  MOV R0, RZ ;  /* 0x000000ff00007202 */ /* 0x002fe40000000f00 */
[----:B------:R-:W-:Y:S02]  /*11d30*/  CS2R R4, SRZ ;  /* 0x0000000000047805 */ /* 0x000fe4000001ff00 */
[----:B------:R-:W-:Y:S01]  /*11d40*/  MOV R3, RZ ;  /* 0x000000ff00037202 */ /* 0x000fe20000000f00 */
[----:B------:R-:W-:Y:S06]  /*11d50*/  @P2 BRA `(.L_x_58) ;  /* 0x0000000000502947 */ /* 0x000fec0003800000 */
[----:B------:R-:W-:Y:S01]  /*11d60*/  LEA R3, R18, R17, 0xc ;  /* 0x0000001112037211 */ /* 0x000fe200078e60ff */
[----:B------:R-:W1:Y:S03]  /*11d70*/  S2R R7, SR_TID.X ;  /* 0x0000000000077919 */ /* 0x000e660000002100 */
[----:B------:R-:W-:Y:S01]  /*11d80*/  IADD3 R5, R3, UR48, RZ ;  /* 0x0000003003057c10 */ /* 0x000fe2000fffe0ff */
[----:B------:R-:W-:Y:S04]  /*11d90*/  LDS.U16 R4, [R3+UR48+0x200] ;  /* 0x0002003003047984 */ /* 0x000fe80008000400 */
[----:B------:R-:W3:Y:S01]  /*11da0*/  LDS.U16 R0, [R3+UR48+0x100] ;  /* 0x0001003003007984 */ /* 0x000ee20008000400 */
[----:B-1----:R-:W-:-:S03]  /*11db0*/  SHF.R.U32.HI R8, RZ, 0x4, R7 ;  /* 0x00000004ff087819 */ /* 0x002fc60000011607 */
[----:B------:R-:W-:Y:S01]  /*11dc0*/  LDS.U16 R7, [R3+UR48+0x208] ;  /* 0x0002083003077984 */ /* 0x000fe20008000400 */
[----:B------:R-:W-:Y:S02]  /*11dd0*/  LOP3.LUT P0, RZ, R8, 0x1, RZ, 0xc0, !PT ;  /* 0x0000000108ff7812 */ /* 0x000fe4000780c0ff */
[----:B------:R-:W-:-:S04]  /*11de0*/  MOV R8, 0x8 ;  /* 0x0000000800087802 */ /* 0x000fc80000000f00 */
[----:B------:R-:W-:-:S04]  /*11df0*/  SEL R8, R8, 0xfffffff8, !P0 ;  /* 0xfffffff808087807 */ /* 0x000fc80004000000 */
[----:B------:R-:W-:Y:S02]  /*11e00*/  LEA R5, R8, R5, 0x1 ;  /* 0x0000000508057211 */ /* 0x000fe400078e08ff */
[----:B---3--:R-:W-:Y:S02]  /*11e10*/  PRMT R0, R0, 0x5410, R4 ;  /* 0x0000541000007816 */ /* 0x008fe40000000004 */
[----:B------:R-:W1:Y:S02]  /*11e20*/  LDS.U16 R4, [R3+UR48+0x108] ;  /* 0x0001083003047984 */ /* 0x000e640008000400 */
[----:B-1----:R-:W-:Y:S02]  /*11e30*/  PRMT R3, R4, 0x5410, R7 ;  /* 0x0000541004037816 */ /* 0x002fe40000000007 */
[----:B------:R-:W-:Y:S04]  /*11e40*/  LDS.U16 R7, [R5+0x200] ;  /* 0x0002000005077984 */ /* 0x000fe80000000400 */
[----:B------:R-:W1:Y:S02]  /*11e50*/  LDS.U16 R4, [R5+0x100] ;  /* 0x0001000005047984 */ /* 0x000e640000000400 */
[----:B-1----:R-:W-:-:S02]  /*11e60*/  PRMT R4, R4, 0x5410, R7 ;  /* 0x0000541004047816 */ /* 0x002fc40000000007 */
[----:B------:R-:W-:Y:S04]  /*11e70*/  LDS.U16 R7, [R5+0x208] ;  /* 0x0002080005077984 */ /* 0x000fe80000000400 */
[----:B------:R-:W1:Y:S02]  /*11e80*/  LDS.U16 R5, [R5+0x108] ;  /* 0x0001080005057984 */ /* 0x000e640000000400 */
[----:B-1----:R-:W-:-:S07]  /*11e90*/  PRMT R5, R5, 0x5410, R7 ;  /* 0x0000541005057816 */ /* 0x002fce0000000007 */
.L_x_58:
[----:B------:R-:W-:Y:S05]  /*11ea0*/  BSYNC B1 ;  /* 0x0000000000017941 */ /* 0x000fea0003800000 */
.L_x_57:
[----:B------:R-:W-:Y:S01]  /*11eb0*/  @!PT LDS RZ, [RZ] ;  /* 0x00000000fffff984 */ /* 0x000fe20000000800 */
[----:B------:R-:W-:Y:S01]  /*11ec0*/  @!PT LDS RZ, [RZ] ;  /* 0x00000000fffff984 */ /* 0x000fe20000000800 */
[----:B------:R-:W-:Y:S01]  /*11ed0*/  @!PT LDS RZ, [RZ] ;  /* 0x00000000fffff984 */ /* 0x000fe20000000800 */
[----:B------:R-:W-:Y:S01]  /*11ee0*/  @!PT LDS RZ, [RZ] ;  /* 0x00000000fffff984 */ /* 0x000fe20000000800 */
[----:B------:R1:W-:Y:S06]  /*11ef0*/  MEMBAR.ALL.CTA ;  /* 0x0000000000007992 */ /* 0x0003ec0000008000 */
[----:B-1----:R-:W1:Y:S01]  /*11f00*/  FENCE.VIEW.ASYNC.S ;  /* 0x00000000000073c6 */ /* 0x002e620000000000 */
[----:B------:R-:W-:Y:S05]  /*11f10*/  @!P3 BRA `(.L_x_59) ;  /* 0x000000000004b947 */ /* 0x000fea0003800000 */
[----:B------:R-:W-:Y:S01]  /*11f20*/  BPT.TRAP 0x1 ;  /* 0x000000040000795c */ /* 0x000fe20000300000 */
.L_x_59:
[----:B------:R-:W3:Y:S01]  /*11f30*/  S2R R7, SR_CgaCtaId ;  /* 0x0000000000077919 */ /* 0x000ee20000008800 */
[----:B------:R-:W-:Y:S02]  /*11f40*/  IADD3 R6, R6, 0x80, RZ ;  /* 0x0000008006067810 */ /* 0x000fe40007ffe0ff */
[----:B------:R-:W-:-:S04]  /*11f50*/  IADD3 R18, R18, 0x1, RZ ;  /* 0x0000000112127810 */ /* 0x000fc80007ffe0ff */
[----:B------:R-:W-:-:S04]  /*11f60*/  ISETP.NE.AND P0, PT, R18, 0x4, PT ;  /* 0x000000041200780c */ /* 0x000fc80003f05270 */
[----:B------:R-:W-:Y:S02]  /*11f70*/  SEL R18, R18, RZ, P0 ;  /* 0x000000ff12127207 */ /* 0x000fe40000000000 */
[----:B---3--:R-:W-:-:S04]  /*11f80*/  PRMT R6, R7, 0x654, R6 ;  /* 0x0000065407067816 */ /* 0x008fc80000000006 */
[----:B-1----:R1:W-:Y:S02]  /*11f90*/  SYNCS.ARRIVE.TRANS64.RED.A1T0 RZ, [R6+URZ], RZ ;  /* 0x000000ff06ff79a7 */ /* 0x0023e4000810043f */
[----:B-1----:R-:W-:-:S04]  /*11fa0*/  SEL R6, RZ, 0x1, P0 ;  /* 0x00000001ff067807 */ /* 0x002fc80000000000 */
[----:B------:R-:W-:-:S07]  /*11fb0*/  LOP3.LUT R19, R19, R6, RZ, 0x3c, !PT ;  /* 0x0000000613137212 */ /* 0x000fce00078e3cff */
.L_x_53:
[----:B------:R-:W-:Y:S05]  /*11fc0*/  BSYNC B0 ;  /* 0x0000000000007941 */ /* 0x000fea0003800000 */
.L_x_52:
[----:B-1----:R-:W-:Y:S01]  /*11fd0*/  F2FP.F16.E4M3.UNPACK_B R6, R0 ;  /* 0x00000000ff06723e */ /* 0x002fe200020006ff */
[C---:B-----5:R-:W-:Y:S01]  /*11fe0*/  FMUL R22, R16.reuse, R22 ;  /* 0x0000001610167220 */ /* 0x060fe20000400000 */
[C---:B------:R-:W-:Y:S01]  /*11ff0*/  FMUL R152, R16.reuse, R152 ;  /* 0x0000009810987220 */ /* 0x040fe20000400000 */
[C---:B------:R-:W-:Y:S01]  /*12000*/  FMUL R154, R16.reuse, R154 ;  /* 0x0000009a109a7220 */ /* 0x040fe20000400000 */
[C---:B------:R-:W-:Y:S01]  /*12010*/  FMUL R157, R16.reuse, R157 ;  /* 0x0000009d109d7220 */ /* 0x040fe20000400000 */
[--C-:B------:R-:W-:Y:S01]  /*12020*/  HADD2.F32 R7, -RZ, R6.reuse.H0_H0 ;  /* 0x20000006ff077230 */ /* 0x100fe20000004100 */
[----:B------:R-:W1:Y:S01]  /*12030*/  S2R R14, SR_TID.X ;  /* 0x00000000000e7919 */ /* 0x000e620000002100 */
[C---:B------:R-:W-:Y:S01]  /*12040*/  FMUL R156, R16.reuse, R156 ;  /* 0x0000009c109c7220 */ /* 0x040fe20000400000 */
[C---:B------:R-:W-:Y:S01]  /*12050*/  FMUL R159, R16.reuse, R159 ;  /* 0x0000009f109f7220 */ /* 0x040fe20000400000 */
[----:B------:R-:W-:Y:S01]  /*12060*/  FMUL R158, R16, R158 ;  /* 0x0000009e109e7220 */ /* 0x000fe20000400000 */
[----:B------:R-:W-:Y:S01]  /*12070*/  FFMA R22, R2, R7, R22 ;  /* 0x0000000702167223 */ /* 0x000fe20000000016 */
[----:B------:R-:W-:-:S02]  /*12080*/  HADD2.F32 R7, -RZ, R6.H1_H1 ;  /* 0x30000006ff077230 */ /* 0x000fc40000004100 */
[C---:B------:R-:W-:Y:S01]  /*12090*/  FMUL R6, R16.reuse, R23 ;  /* 0x0000001710067220 */ /* 0x040fe20000400000 */
[C---:B------:R-:W-:Y:S01]  /*120a0*/  FMUL R161, R16.reuse, R161 ;  /* 0x000000a110a17220 */ /* 0x040fe20000400000 */
[C---:B------:R-:W-:Y:S01]  /*120b0*/  FMUL R160, R16.reuse, R160 ;  /* 0x000000a010a07220 */ /* 0x040fe20000400000 */
[----:B------:R-:W-:Y:S01]  /*120c0*/  FMUL R163, R16, R163 ;  /* 0x000000a310a37220 */ /* 0x000fe20000400000 */
[----:B------:R-:W-:Y:S01]  /*120d0*/  FFMA R6, R2, R7, R6 ;  /* 0x0000000702067223 */ /* 0x000fe20000000006 */
[----:B------:R-:W-:-:S04]  /*120e0*/  FMUL R162, R16, R162 ;  /* 0x000000a210a27220 */ /* 0x000fc80000400000 */
[----:B------:R-:W-:Y:S02]  /*120f0*/  F2FP.SATFINITE.E4M3.F32.PACK_AB_MERGE_C R22, R6, R22, RZ ;  /* 0x000000160616723e */ /* 0x000fe400048070ff */
[----:B------:R-:W-:-:S05]  /*12100*/  F2FP.F16.E4M3.UNPACK_B R6, R0.H1 ;  /* 0x00000000ff06723e */ /* 0x000fca00030006ff */
[----:B------:R-:W-:-:S05]  /*12110*/  HADD2.F32 R7, -RZ, R6.H0_H0 ;  /* 0x20000006ff077230 */ /* 0x000fca0000004100 */
[----:B------:R-:W-:Y:S01]  /*12120*/  FFMA R152, R2, R7, R152 ;  /* 0x0000000702987223 */ /* 0x000fe20000000098 */
[----:B------:R-:W-:Y:S02]  /*12130*/  HADD2.F32 R7, -RZ, R6.H1_H1 ;  /* 0x30000006ff077230 */ /* 0x000fe40000004100 */
[----:B------:R-:W-:Y:S01]  /*12140*/  FMUL R6, R16, R153 ;  /* 0x0000009910067220 */ /* 0x000fe20000400000 */
[----:B-1----:R-:W-:-:S03]  /*12150*/  LOP3.LUT R14, R14, 0xff, RZ, 0xc0, !PT ;  /* 0x000000ff0e0e7812 */ /* 0x002fc600078ec0ff */
[----:B------:R-:W-:Y:S01]  /*12160*/  FFMA R6, R2, R7, R6 ;  /* 0x0000000702067223 */ /* 0x000fe20000000006 */
[----:B------:R-:W-:-:S04]  /*12170*/  IADD3 R14, R14, 0x1f, RZ ;  /* 0x0000001f0e0e7810 */ /* 0x000fc80007ffe0ff */
[----:B------:R-:W-:Y:S02]  /*12180*/  F2FP.SATFINITE.E4M3.F32.PACK_AB_MERGE_C R152, R6, R152, RZ ;  /* 0x000000980698723e */ /* 0x000fe400048070ff */
[----:B------:R-:W-:Y:S02]  /*12190*/  F2FP.F16.E4M3.UNPACK_B R6, R3 ;  /* 0x00000003ff06723e */ /* 0x000fe400020006ff */
[----:B------:R-:W-:-:S03]  /*121a0*/  ISETP.GT.U32.AND P0, PT, R14, 0x3e, PT ;  /* 0x0000003e0e00780c */ /* 0x000fc60003f04070 */
[----:B------:R-:W-:-:S05]  /*121b0*/  HADD2.F32 R7, -RZ, R6.H0_H0 ;  /* 0x20000006ff077230 */ /* 0x000fca0000004100 */
[----:B------:R-:W-:Y:S01]  /*121c0*/  FFMA R154, R2, R7, R154 ;  /* 0x00000007029a7223 */ /* 0x000fe2000000009a */
[----:B------:R-:W-:Y:S02]  /*121d0*/  HADD2.F32 R7, -RZ, R6.H1_H1 ;  /* 0x30000006ff077230 */ /* 0x000fe40000004100 */
[----:B------:R-:W-:-:S04]  /*121e0*/  FMUL R6, R16, R155 ;  /* 0x0000009b10067220 */ /* 0x000fc80000400000 */
[----:B------:R-:W-:-:S05]  /*121f0*/  FFMA R6, R2, R7, R6 ;  /* 0x0000000702067223 */ /* 0x000fca0000000006 */
[----:B------:R-:W-:Y:S02]  /*12200*/  F2FP.SATFINITE.E4M3.F32.PACK_AB_MERGE_C R154, R6, R154, RZ ;  /* 0x0000009a069a723e */ /* 0x000fe400048070ff */
[----:B------:R-:W-:-:S05]  /*12210*/  F2FP.F16.E4M3.UNPACK_B R6, R3.H1 ;  /* 0x00000003ff06723e */ /* 0x000fca00030006ff */
[--C-:B------:R-:W-:Y:S02]  /*12220*/  HADD2.F32 R7, -RZ, R6.reuse.H0_H0 ;  /* 0x20000006ff077230 */ /* 0x100fe40000004100 */
[----:B------:R-:W-:-:S03]  /*12230*/  HADD2.F32 R6, -RZ, R6.H1_H1 ;  /* 0x30000006ff067230 */ /* 0x000fc60000004100 */
[C---:B------:R-:W-:Y:S02]  /*12240*/  FFMA R156, R2.reuse, R7, R156 ;  /* 0x00000007029c7223 */ /* 0x040fe4000000009c */
[----:B------:R-:W-:Y:S01]  /*12250*/  FFMA R11, R2, R6, R157 ;  /* 0x00000006020b7223 */ /* 0x000fe2000000009d */
[----:B------:R-:W-:-:S04]  /*12260*/  F2FP.F16.E4M3.UNPACK_B R6, R4 ;  /* 0x00000004ff06723e */ /* 0x000fc800020006ff */
[----:B------:R-:W-:Y:S01]  /*12270*/  F2FP.SATFINITE.E4M3.F32.PACK_AB_MERGE_C R11, R11, R156, RZ ;  /* 0x0000009c0b0b723e */ /* 0x000fe200048070ff */
[--C-:B------:R-:W-:Y:S02]  /*12280*/  HADD2.F32 R7, -RZ, R6.reuse.H0_H0 ;  /* 0x20000006ff077230 */ /* 0x100fe40000004100 */
[----:B------:R-:W-:-:S03]  /*12290*/  HADD2.F32 R6, -RZ, R6.H1_H1 ;  /* 0x30000006ff067230 */ /* 0x000fc60000004100 */
[C---:B------:R-:W-:Y:S02]  /*122a0*/  FFMA R158, R2.reuse, R7, R158 ;  /* 0x00000007029e7223 */ /* 0x040fe4000000009e */
[----:B------:R-:W-:Y:S01]  /*122b0*/  FFMA R10, R2, R6, R159 ;  /* 0x00000006020a7223 */ /* 0x000fe2000000009f */
[----:B------:R-:W-:-:S04]  /*122c0*/  F2FP.F16.E4M3.UNPACK_B R6, R4.H1 ;  /* 0x00000004ff06723e */ /* 0x000fc800030006ff */
[----:B------:R-:W-:Y:S01]  /*122d0*/  F2FP.SATFINITE.E4M3.F32.PACK_AB_MERGE_C R10, R10, R158, RZ ;  /* 0x0000009e0a0a723e */ /* 0x000fe200048070ff */
        /* <DEDUP_REMOVED lines=8> */
[----:B------:R-:W-:Y:S01]  /*12360*/  FFMA R162, R2, R7, R162 ;  /* 0x0000000702a27223 */ /* 0x000fe200000000a2 */
[----:B------:R-:W-:Y:S01]  /*12370*/  FMUL R7, R16, R164 ;  /* 0x000000a410077220 */ /* 0x000fe20000400000 */
[----:B------:R-:W-:Y:S01]  /*12380*/  FFMA R8, R2, R6, R163 ;  /* 0x0000000602087223 */ /* 0x000fe200000000a3 */
[----:B------:R-:W-:-:S04]  /*12390*/  F2FP.F16.E4M3.UNPACK_B R6, R5.H1 ;  /* 0x00000005ff06723e */ /* 0x000fc800030006ff */
[----:B------:R-:W-:Y:S01]  /*123a0*/  F2FP.SATFINITE.E4M3.F32.PACK_AB_MERGE_C R8, R8, R162, RZ ;  /* 0x000000a20808723e */ /* 0x000fe200048070ff */
[--C-:B------:R-:W-:Y:S02]  /*123b0*/  HADD2.F32 R13, -RZ, R6.reuse.H0_H0 ;  /* 0x20000006ff0d7230 */ /* 0x100fe40000004100 */
[----:B------:R-:W-:Y:S02]  /*123c0*/  HADD2.F32 R12, -RZ, R6.H1_H1 ;  /* 0x30000006ff0c7230 */ /* 0x000fe40000004100 */
[----:B------:R-:W-:Y:S01]  /*123d0*/  FMUL R6, R16, R165 ;  /* 0x000000a510067220 */ /* 0x000fe20000400000 */
[----:B------:R-:W-:-:S03]  /*123e0*/  FFMA R7, R2, R13, R7 ;  /* 0x0000000d02077223 */ /* 0x000fc60000000007 */
[----:B------:R-:W-:-:S05]  /*123f0*/  FFMA R6, R2, R12, R6 ;  /* 0x0000000c02067223 */ /* 0x000fca0000000006 */
[----:B------:R-:W-:Y:S01]  /*12400*/  F2FP.SATFINITE.E4M3.F32.PACK_AB_MERGE_C R7, R6, R7, RZ ;  /* 0x000000070607723e */ /* 0x000fe200048070ff */
[----:B------:R-:W-:Y:S06]  /*12410*/  @P0 BRA `(.L_x_60) ;  /* 0x0000000000040947 */ /* 0x000fec0003800000 */
[----:B------:R-:W-:-:S04]  /*12420*/  DEPBAR.LE SB0, 0x1 ;  /* 0x000080400000791a */ /* 0x000fc80000000000 */
.L_x_60:
[----:B------:R-:W1:Y:S01]  /*12430*/  S2R R6, SR_TID.X ;  /* 0x0000000000067919 */ /* 0x000e620000002100 */
[----:B------:R-:W-:Y:S05]  /*12440*/  WARPSYNC.ALL ;  /* 0x0000000000007948 */ /* 0x000fea0003800000 */
[----:B------:R-:W-:Y:S06]  /*12450*/  BAR.SYNC.DEFER_BLOCKING 0x1, 0x100 ;  /* 0x0044000000007b1d */ /* 0x000fec0000010000 */
[----:B------:R-:W-:Y:S01]  /*12460*/  BSSY B0, `(.L_x_61) ;  /* 0x000001c000007945 */ /* 0x000fe20003800000 */
[----:B------:R3:W-:Y:S01]  /*12470*/  STS.U16 [R17+UR48+0x4100], R22 ;  /* 0x0041001611007988 */ /* 0x0007e20008000430 */
[----:B-1----:R-:W-:-:S02]  /*12480*/  SHF.R.U32.HI R12, RZ, 0x4, R6 ;  /* 0x00000004ff0c7819 */ /* 0x002fc40000011606 */
[----:B------:R-:W-:Y:S01]  /*12490*/  IADD3 R6, R17, UR48, RZ ;  /* 0x0000003011067c10 */ /* 0x000fe2000fffe0ff */
[----:B------:R3:W-:Y:S01]  /*124a0*/  STS.U16 [R17+UR48+0x4200], R152 ;  /* 0x0042009811007988 */ /* 0x0007e20008000430 */
[----:B------:R-:W-:Y:S02]  /*124b0*/  LOP3.LUT P3, RZ, R12, 0x1, RZ, 0xc0, !PT ;  /* 0x000000010cff7812 */ /* 0x000fe4000786c0ff */
[----:B------:R-:W-:Y:S01]  /*124c0*/  MOV R12, 0x8 ;  /* 0x00000008000c7802 */ /* 0x000fe20000000f00 */
[----:B------:R3:W-:Y:S03]  /*124d0*/  STS.U16 [R17+UR48+0x4108], R154 ;  /* 0x0041089a11007988 */ /* 0x0007e60008000430 */
[----:B------:R-:W-:Y:S01]  /*124e0*/  SEL R12, R12, 0xfffffff8, !P3 ;  /* 0xfffffff80c0c7807 */ /* 0x000fe20005800000 */
[----:B------:R3:W-:Y:S03]  /*124f0*/  STS.U16 [R17+UR48+0x4208], R11 ;  /* 0x0042080b11007988 */ /* 0x0007e60008000430 */
[----:B------:R-:W-:-:S05]  /*12500*/  LEA R6, R12, R6, 0x1 ;  /* 0x000000060c067211 */ /* 0x000fca00078e08ff */
[----:B------:R3:W-:Y:S04]  /*12510*/  STS.U16 [R6+0x4100], R10 ;  /* 0x0041000a06007388 */ /* 0x0007e80000000400 */
[----:B------:R3:W-:Y:S04]  /*12520*/  STS.U16 [R6+0x4200], R9 ;  /* 0x0042000906007388 */ /* 0x0007e80000000400 */
[----:B------:R3:W-:Y:S04]  /*12530*/  STS.U16 [R6+0x4108], R8 ;  /* 0x0041080806007388 */ /* 0x0007e80000000400 */
[----:B------:R3:W-:Y:S01]  /*12540*/  STS.U16 [R6+0x4208], R7 ;  /* 0x0042080706007388 */ /* 0x0007e20000000400 */
[----:B------:R-:W-:Y:S01]  /*12550*/  @!PT LDS RZ, [RZ] ;  /* 0x00000000fffff984 */ /* 0x000fe20000000800 */
[----:B------:R-:W-:Y:S01]  /*12560*/  @!PT LDS RZ, [RZ] ;  /* 0x00000000fffff984 */ /* 0x000fe20000000800 */
[----:B------:R-:W-:Y:S01]  /*12570*/  @!PT LDS RZ, [RZ] ;  /* 0x00000000fffff984 */ /* 0x000fe20000000800 */
[----:B------:R-:W-:Y:S01]  /*12580*/  @!PT LDS RZ, [RZ] ;  /* 0x00000000fffff984 */ /* 0x000fe20000000800 */
[----:B------:R1:W-:Y:S06]  /*12590*/  MEMBAR.ALL.CTA ;  /* 0x0000000000007992 */ /* 0x0003ec0000008000 */
[----:B-1----:R-:W1:Y:S02]  /*125a0*/  FENCE.VIEW.ASYNC.S ;  /* 0x00000000000073c6 */ /* 0x002e640000000000 */
[----:B-1----:R-:W-:Y:S06]  /*125b0*/  BAR.SYNC.DEFER_BLOCKING 0x1, 0x100 ;  /* 0x0044000000007b1d */ /* 0x002fec0000010000 */
[----:B------:R-:W-:Y:S05]  /*125c0*/  @P0 BRA `(.L_x_62) ;  /* 0x0000000000140947 */ /* 0x000fea0003800000 */
[----:B------:R-:W-:Y:S02]  /*125d0*/  UIADD3 UR4, UP0, UR58, 0x4f0, URZ ;  /* 0x000004f03a047890 */ /* 0x000fe4000ff1e03f */
[----:B------:R-:W-:Y:S02]  /*125e0*/  UIADD3 UR40, UR48, 0x4100, URZ ;  /* 0x0000410030287890 */ /* 0x000fe4000fffe03f */
[----:B------:R-:W-:-:S09]  /*125f0*/  UIADD3.X UR5, URZ, UR59, URZ, UP0, !UPT ;  /* 0x0000003b3f057290 */ /* 0x000fd200087fe43f */
[----:B------:R1:W-:Y:S02]  /*12600*/  UTMASTG.3D [UR40], [UR4] ;  /* 0x00000028040073b5 */ /* 0x0003e40008010000 */
[----:B-1----:R0:W-:Y:S02]  /*12610*/  UTMACMDFLUSH ;  /* 0x00000000000079b7 */ /* 0x0021e40000000000 */
.L_x_62:
[----:B------:R-:W-:Y:S05]  /*12620*/  BSYNC B0 ;  /* 0x0000000000007941 */ /* 0x000fea0003800000 */
.L_x_61:
[----:B------:R-:W-:Y:S04]  /*12630*/  BSSY B0, `(.L_x_63) ;  /* 0x0000034000007945 */ /* 0x000fe80003800000 */
[----:B------:R-:W-:Y:S05]  /*12640*/  @!P1 BRA `(.L_x_64) ;  /* 0x0000000000c89947 */ /* 0x000fea0003800000 */
[----:B---3--:R-:W-:-:S04]  /*12650*/  MOV R7, UR44 ;  /* 0x0000002c00077c02 */ /* 0x008fc80008000f00 */
[----:B------:R-:W-:-:S13]  /*12660*/  ISETP.NE.AND P3, PT, R7, 0x3, PT ;  /* 0x000000030700780c */ /* 0x000fda0003f65270 */
[----:B------:R-:W-:Y:S05]  /*12670*/  @!P3 BRA `(.L_x_65) ;  /* 0x000000000004b947 */ /* 0x000fea0003800000 */
[----:B------:R-:W-:Y:S01]  /*12680*/  BPT.TRAP 0x1 ;  /* 0x000000040000795c */ /* 0x000fe20000300000 */
.L_x_65:
[----:B------:R-:W-:Y:S01]  /*12690*/  LEA R7, R18, UR48, 0x3 ;  /* 0x0000003012077c11 */ /* 0x000fe2000f8e18ff */
[----:B------:R-:W-:Y:S01]  /*126a0*/  BSSY B1, `(.L_x_66) ;  /* 0x0000004000017945 */ /* 0x000fe20003800000 */
[----:B------:R-:W-:-:S04]  /*126b0*/  SHF.L.U32 R8, R19, 0x1f, RZ ;  /* 0x0000001f13087819 */ /* 0x000fc800000006ff */
[----:B------:R-:W1:Y:S02]  /*126c0*/  SYNCS.PHASECHK.TRANS64.TRYWAIT P4, [R7+URZ+0x60], R8 ;  /* 0x00006008070075a7 */ /* 0x000e64000808017f */
[----:B-1----:R-:W-:Y:S05]  /*126d0*/  @!P4 BRA `(.L_x_67) ;  /* 0x000000dc0030c947 */ /* 0x002fea0003800000 */
.L_x_378:
[----:B------:R-:W-:Y:S05]  /*126e0*/  BSYNC B1 ;  /* 0x0000000000017941 */ /* 0x000fea0003800000 */
.L_x_66:
[----:B------:R-:W-:Y:S04]  /*126f0*/  BSSY B1, `(.L_x_68) ;  /* 0x0000016000017945 */ /* 0x000fe80003800000 */
[----:B------:R-:W-:Y:S05]  /*12700*/  @P2 BRA `(.L_x_69) ;  /* 0x0000000000502947 */ /* 0x000fea0003800000 */
[----:B------:R-:W-:Y:S01]  /*12710*/  LEA R3, R18, R17, 0xc ;  /* 0x0000001112037211 */ /* 0x000fe200078e60ff */
[----:B------:R-:W3:Y:S03]  /*12720*/  S2R R9, SR_TID.X ;  /* 0x0000000000097919 */ /* 0x000ee60000002100 */
[----:B------:R-:W-:Y:S01]  /*12730*/  IADD3 R5, R3, UR48, RZ ;  /* 0x0000003003057c10 */ /* 0x000fe2000fffe0ff */
[----:B------:R-:W-:Y:S04]  /*12740*/  LDS.U16 R4, [R3+UR48+0x200] ;  /* 0x0002003003047984 */ /* 0x000fe80008000400 */
[----:B------:R-:W4:Y:S04]  /*12750*/  LDS.U16 R0, [R3+UR48+0x100] ;  /* 0x0001003003007984 */ /* 0x000f280008000400 */
[----:B-1----:R-:W-:Y:S01]  /*12760*/  LDS.U16 R8, [R3+UR48+0x208] ;  /* 0x0002083003087984 */ /* 0x002fe20008000400 */
[----:B---3--:R-:W-:-:S04]  /*12770*/  SHF.R.U32.HI R9, RZ, 0x4, R9 ;  /* 0x00000004ff097819 */ /* 0x008fc80000011609 */
[----:B------:R-:W-:Y:S02]  /*12780*/  LOP3.LUT P4, RZ, R9, 0x1, RZ, 0xc0, !PT ;  /* 0x0000000109ff7812 */ /* 0x000fe4000788c0ff */
[----:B------:R-:W-:-:S04]  /*12790*/  MOV R9, 0x8 ;  /* 0x0000000800097802 */ /* 0x000fc80000000f00 */
[----:B------:R-:W-:-:S04]  /*127a0*/  SEL R9, R9, 0xfffffff8, !P4 ;  /* 0xfffffff809097807 */ /* 0x000fc80006000000 */
[----:B------:R-:W-:Y:S02]  /*127b0*/  LEA R5, R9, R5, 0x1 ;  /* 0x0000000509057211 */ /* 0x000fe400078e08ff */
[----:B----4-:R-:W-:Y:S02]  /*127c0*/  PRMT R0, R0, 0x5410, R4 ;  /* 0x0000541000007816 */ /* 0x010fe40000000004 */
        /* <DEDUP_REMOVED lines=8> */
.L_x_69:
[----:B------:R-:W-:Y:S05]  /*12850*/  BSYNC B1 ;  /* 0x0000000000017941 */ /* 0x000fea0003800000 */
.L_x_68:
[----:B------:R-:W-:Y:S01]  /*12860*/  @!PT LDS RZ, [RZ] ;  /* 0x00000000fffff984 */ /* 0x000fe20000000800 */
[----:B------:R-:W-:Y:S01]  /*12870*/  @!PT LDS RZ, [RZ] ;  /* 0x00000000fffff984 */ /* 0x000fe20000000800 */
[----:B------:R-:W-:Y:S01]  /*12880*/  @!PT LDS RZ, [RZ] ;  /* 0x00000000fffff984 */ /* 0x000fe20000000800 */
[----:B------:R-:W-:Y:S01]  /*12890*/  @!PT LDS RZ, [RZ] ;  /* 0x00000000fffff984 */ /* 0x000fe20000000800 */
[----:B------:R3:W-:Y:S06]  /*128a0*/  MEMBAR.ALL.CTA ;  /* 0x0000000000007992 */ /* 0x0007ec0000008000 */
[----:B---3--:R-:W3:Y:S01]  /*128b0*/  FENCE.VIEW.ASYNC.S ;  /* 0x00000000000073c6 */ /* 0x008ee20000000000 */
[----:B------:R-:W-:Y:S05]  /*128c0*/  @!P3 BRA `(.L_x_70) ;  /* 0x000000000004b947 */ /* 0x000fea0003800000 */
[----:B------:R-:W-:Y:S01]  /*128d0*/  BPT.TRAP 0x1 ;  /* 0x000000040000795c */ /* 0x000fe20000300000 */
.L_x_70:
[----:B-1----:R-:W1:Y:S01]  /*128e0*/  S2R R8, SR_CgaCtaId ;  /* 0x0000000000087919 */ /* 0x002e620000008800 */
[----:B------:R-:W-:Y:S02]  /*128f0*/  IADD3 R7, R7, 0x80, RZ ;  /* 0x0000008007077810 */ /* 0x000fe40007ffe0ff */
[----:B------:R-:W-:-:S04]  /*12900*/  IADD3 R18, R18, 0x1, RZ ;  /* 0x0000000112127810 */ /* 0x000fc80007ffe0ff */
[----:B------:R-:W-:-:S04]  /*12910*/  ISETP.NE.AND P3, PT, R18, 0x4, PT ;  /* 0x000000041200780c */ /* 0x000fc80003f65270 */
[----:B------:R-:W-:Y:S02]  /*12920*/  SEL R18, R18, RZ, P3 ;  /* 0x000000ff12127207 */ /* 0x000fe40001800000 */
[----:B-1----:R-:W-:-:S04]  /*12930*/  PRMT R7, R8, 0x654, R7 ;  /* 0x0000065408077816 */ /* 0x002fc80000000007 */
[----:B---3--:R1:W-:Y:S02]  /*12940*/  SYNCS.ARRIVE.TRANS64.RED.A1T0 RZ, [R7+URZ], RZ ;  /* 0x000000ff07ff79a7 */ /* 0x0083e4000810043f */
[----:B-1----:R-:W-:-:S04]  /*12950*/  SEL R7, RZ, 0x1, P3 ;  /* 0x00000001ff077807 */ /* 0x002fc80001800000 */
[----:B------:R-:W-:-:S07]  /*12960*/  LOP3.LUT R19, R19, R7, RZ, 0x3c, !PT ;  /* 0x0000000713137212 */ /* 0x000fce00078e3cff */
.L_x_64:
[----:B------:R-:W-:Y:S05]  /*12970*/  BSYNC B0 ;  /* 0x0000000000007941 */ /* 0x000fea0003800000 */
.L_x_63:
[----:B---3--:R-:W3:Y:S04]  /*12980*/  LDL.LU R8, [R1+0x2a0] ;  /* 0x0002a00001087983 */ /* 0x008ee80000300800 */
[----:B------:R-:W4:Y:S04]  /*12990*/  LDL.LU R10, [R1+0x2a4] ;  /* 0x0002a400010a7983 */ /* 0x000f280000300800 */
[----:B------:R-:W5:Y:S04]  /*129a0*/  LDL.LU R14, [R1+0x2a8] ;  /* 0x0002a800010e7983 */ /* 0x000f680000300800 */
[----:B------:R-:W2:Y:S04]  /*129b0*/  LDL.LU R13, [R1+0x2ac] ;  /* 0x0002ac00010d7983 */ /* 0x000ea80000300800 */
[----:B------:R-:W2:Y:S01]  /*129c0*/  LDL.LU R12, [R1+0x2b0] ;  /* 0x0002b000010c7983 */ /* 0x000ea20000300800 */
[----:B------:R-:W-:-:S03]  /*129d0*/  F2FP.F16.E4M3.UNPACK_B R7, R0 ;  /* 0x00000000ff07723e */ /* 0x000fc600020006ff */
[----:B------:R-:W2:Y:S02]  /*129e0*/  LDL.LU R11, [R1+0x2b4] ;  /* 0x0002b400010b7983 */ /* 0x000ea40000300800 */
[----:B------:R-:W-:Y:S02]  /*129f0*/  HADD2.F32 R9, -RZ, R7.H0_H0 ;  /* 0x20000007ff097230 */ /* 0x000fe40000004100 */
[----:B------:R-:W2:Y:S01]  /*12a00*/  LDL.LU R20, [R1+0x2b8] ;  /* 0x0002b80001147983 */ /* 0x000ea20000300800 */
[----:B---3--:R-:W-:-:S04]  /*12a10*/  FMUL R8, R16, R8 ;  /* 0x0000000810087220 */ /* 0x008fc80000400000 */
[----:B------:R-:W-:Y:S01]  /*12a20*/  FFMA R8, R2, R9, R8 ;  /* 0x0000000902087223 */ /* 0x000fe20000000008 */
[----:B------:R-:W-:Y:S02]  /*12a30*/  HADD2.F32 R9, -RZ, R7.H1_H1 ;  /* 0x30000007ff097230 */ /* 0x000fe40000004100 */
[----:B----4-:R-:W-:Y:S02]  /*12a40*/  FMUL R7, R16, R10 ;  /* 0x0000000a10077220 */ /* 0x010fe40000400000 */
[----:B------:R-:W3:Y:S02]  /*12a50*/  LDL.LU R10, [R1+0x2bc] ;  /* 0x0002bc00010a7983 */ /* 0x000ee40000300800 */
[----:B------:R-:W-:Y:S02]  /*12a60*/  FFMA R7, R2, R9, R7 ;  /* 0x0000000902077223 */ /* 0x000fe40000000007 */
[----:B------:R-:W4:Y:S03]  /*12a70*/  LDL.LU R29, [R1+0x2c0] ;  /* 0x0002c000011d7983 */ /* 0x000f260000300800 */
[----:B------:R-:W-:Y:S01]  /*12a80*/  F2FP.SATFINITE.E4M3.F32.PACK_AB_MERGE_C R24, R7, R8, RZ ;  /* 0x000000080718723e */ /* 0x000fe200048070ff */
[----:B------:R-:W4:Y:S01]  /*12a90*/  LDL.LU R15, [R1+0x2c4] ;  /* 0x0002c400010f7983 */ /* 0x000f220000300800 */
[----:B------:R-:W-:Y:S01]  /*12aa0*/  F2FP.F16.E4M3.UNPACK_B R7, R0.H1 ;  /* 0x00000000ff07723e */ /* 0x000fe200030006ff */
[----:B-----5:R-:W-:-:S02]  /*12ab0*/  FMUL R8, R16, R14 ;  /* 0x0000000e10087220 */ /* 0x020fc40000400000 */
[----:B------:R-:W5:Y:S02]  /*12ac0*/  LDL.LU R14, [R1+0x2c8] ;  /* 0x0002c800010e7983 */ /* 0x000f640000300800 */
[----:B------:R-:W-:-:S05]  /*12ad0*/  HADD2.F32 R9, -RZ, R7.H0_H0 ;  /* 0x20000007ff097230 */ /* 0x000fca0000004100 */
[----:B------:R-:W-:Y:S01]  /*12ae0*/  FFMA R8, R2, R9, R8 ;  /* 0x0000000902087223 */ /* 0x000fe20000000008 */
[----:B------:R-:W-:Y:S02]  /*12af0*/  HADD2.F32 R9, -RZ, R7.H1_H1 ;  /* 0x30000007ff097230 */ /* 0x000fe40000004100 */
[----:B--2---:R-:W-:Y:S02]  /*12b00*/  FMUL R7, R16, R13 ;  /* 0x0000000d10077220 */ /* 0x004fe40000400000 */
[----:B------:R-:W2:Y:S02]  /*12b10*/  LDL.LU R13, [R1+0x2cc] ;  /* 0x0002cc00010d7983 */ /* 0x000ea40000300800 */
[----:B------:R-:W-:Y:S02]  /*12b20*/  FFMA R7, R2, R9, R7 ;  /* 0x0000000902077223 */ /* 0x000fe40000000007 */
[----:B------:R-:W5:Y:S03]  /*12b30*/  LDL.LU R25, [R1+0x2d0] ;  /* 0x0002d00001197983 */ /* 0x000f660000300800 */
[----:B------:R-:W-:Y:S01]  /*12b40*/  F2FP.SATFINITE.E4M3.F32.PACK_AB_MERGE_C R23, R7, R8, RZ ;  /* 0x000000080717723e */ /* 0x000fe200048070ff */
[----:B------:R-:W-:-:S02]  /*12b50*/  FMUL R8, R16, R12 ;  /* 0x0000000c10087220 */ /* 0x000fc40000400000 */
[----:B------:R-:W5:Y:S04]  /*12b60*/  LDL.LU R12, [R1+0x2d4] ;  /* 0x0002d400010c7983 */ /* 0x000f680000300800 */
[----:B------:R-:W5:Y:S04]  /*12b70*/  LDL.LU R28, [R1+0x2d8] ;  /* 0x0002d800011c7983 */ /* 0x000f680000300800 */
[----:B------:R-:W5:Y:S01]  /*12b80*/  LDL.LU R27, [R1+0x2dc] ;  /* 0x0002dc00011b7983 */ /* 0x000f620000300800 */
[----:B------:R-:W-:-:S05]  /*12b90*/  F2FP.F16.E4M3.UNPACK_B R7, R3 ;  /* 0x00000003ff07723e */ /* 0x000fca00020006ff */
        /* <DEDUP_REMOVED lines=8> */
[----:B------:R-:W-:Y:S02]  /*12c20*/  HADD2.F32 R11, -RZ, R7.H1_H1 ;  /* 0x30000007ff0b7230 */ /* 0x000fe40000004100 */
[----:B------:R-:W-:-:S04]  /*12c30*/  FMUL R8, R16, R20 ;  /* 0x0000001410087220 */ /* 0x000fc80000400000 */
[----:B------:R-:W-:Y:S01]  /*12c40*/  FFMA R21, R2, R21, R8 ;  /* 0x0000001502157223 */ /* 0x000fe20000000008 */
[----:B---3--:R-:W-:-:S04]  /*12c50*/  FMUL R7, R16, R10 ;  /* 0x0000000a10077220 */ /* 0x008fc80000400000 */
[----:B------:R-:W-:Y:S01]  /*12c60*/  FFMA R11, R2, R11, R7 ;  /* 0x0000000b020b7223 */ /* 0x000fe20000000007 */
[----:B------:R-:W-:-:S05]  /*12c70*/  F2FP.F16.E4M3.UNPACK_B R7, R4 ;  /* 0x00000004ff07723e */ /* 0x000fca00020006ff */
[--C-:B------:R-:W-:Y:S02]  /*12c80*/  HADD2.F32 R20, -RZ, R7.reuse.H0_H0 ;  /* 0x20000007ff147230 */ /* 0x100fe40000004100 */
[----:B------:R-:W-:Y:S02]  /*12c90*/  HADD2.F32 R10, -RZ, R7.H1_H1 ;  /* 0x30000007ff0a7230 */ /* 0x000fe40000004100 */
[----:B----4-:R-:W-:-:S04]  /*12ca0*/  FMUL R7, R16, R15 ;  /* 0x0000000f10077220 */ /* 0x010fc80000400000 */
[----:B------:R-:W-:Y:S01]  /*12cb0*/  FFMA R10, R2, R10, R7 ;  /* 0x0000000a020a7223 */ /* 0x000fe20000000007 */
[----:B------:R-:W-:-:S05]  /*12cc0*/  F2FP.F16.E4M3.UNPACK_B R7, R4.H1 ;  /* 0x00000004ff07723e */ /* 0x000fca00030006ff */
[--C-:B------:R-:W-:Y:S02]  /*12cd0*/  HADD2.F32 R15, -RZ, R7.reuse.H0_H0 ;  /* 0x20000007ff0f7230 */ /* 0x100fe40000004100 */
[----:B------:R-:W-:Y:S02]  /*12ce0*/  HADD2.F32 R9, -RZ, R7.H1_H1 ;  /* 0x30000007ff097230 */ /* 0x000fe40000004100 */
[C---:B--2---:R-:W-:Y:S01]  /*12cf0*/  FMUL R7, R16.reuse, R13 ;  /* 0x0000000d10077220 */ /* 0x044fe20000400000 */
[----:B------:R-:W-:-:S03]  /*12d00*/  FMUL R8, R16, R29 ;  /* 0x0000001d10087220 */ /* 0x000fc60000400000 */
[C---:B------:R-:W-:Y:S01]  /*12d10*/  FFMA R9, R2.reuse, R9, R7 ;  /* 0x0000000902097223 */ /* 0x040fe20000000007 */
[----:B------:R-:W-:Y:S01]  /*12d20*/  F2FP.F16.E4M3.UNPACK_B R7, R5 ;  /* 0x00000005ff07723e */ /* 0x000fe200020006ff */
[----:B------:R-:W-:Y:S01]  /*12d30*/  FFMA R20, R2, R20, R8 ;  /* 0x0000001402147223 */ /* 0x000fe20000000008 */
[----:B-----5:R-:W-:-:S03]  /*12d40*/  FMUL R8, R16, R14 ;  /* 0x0000000e10087220 */ /* 0x020fc60000400000 */
[--C-:B------:R-:W-:Y:S02]  /*12d50*/  HADD2.F32 R14, -RZ, R7.reuse.H0_H0 ;  /* 0x20000007ff0e7230 */ /* 0x100fe40000004100 */
[----:B------:R-:W-:Y:S02]  /*12d60*/  HADD2.F32 R13, -RZ, R7.H1_H1 ;  /* 0x30000007ff0d7230 */ /* 0x000fe40000004100 */
[----:B------:R-:W-:Y:S01]  /*12d70*/  FMUL R7, R16, R12 ;  /* 0x0000000c10077220 */ /* 0x000fe20000400000 */
[----:B------:R-:W-:Y:S01]  /*12d80*/  FFMA R15, R2, R15, R8 ;  /* 0x0000000f020f7223 */ /* 0x000fe20000000008 */
[----:B------:R-:W-:Y:S02]  /*12d90*/  FMUL R8, R16, R25 ;  /* 0x0000001910087220 */ /* 0x000fe40000400000 */
[C---:B------:R-:W-:Y:S01]  /*12da0*/  FFMA R13, R2.reuse, R13, R7 ;  /* 0x0000000d020d7223 */ /* 0x040fe20000000007 */
[----:B------:R-:W-:Y:S01]  /*12db0*/  F2FP.F16.E4M3.UNPACK_B R7, R5.H1 ;  /* 0x00000005ff07723e */ /* 0x000fe200030006ff */
[----:B------:R-:W-:Y:S01]  /*12dc0*/  FFMA R14, R2, R14, R8 ;  /* 0x0000000e020e7223 */ /* 0x000fe20000000008 */
[----:B------:R-:W-:-:S03]  /*12dd0*/  FMUL R8, R16, R28 ;  /* 0x0000001c10087220 */ /* 0x000fc60000400000 */
[--C-:B------:R-:W-:Y:S02]  /*12de0*/  HADD2.F32 R12, -RZ, R7.reuse.H0_H0 ;  /* 0x20000007ff0c7230 */ /* 0x100fe40000004100 */
[----:B------:R-:W-:Y:S02]  /*12df0*/  HADD2.F32 R25, -RZ, R7.H1_H1 ;  /* 0x30000007ff197230 */ /* 0x000fe40000004100 */
[----:B------:R-:W-:Y:S01]  /*12e00*/  FMUL R7, R16, R27 ;  /* 0x0000001b10077220 */ /* 0x000fe20000400000 */
[----:B------:R-:W-:-:S03]  /*12e10*/  FFMA R12, R2, R12, R8 ;  /* 0x0000000c020c7223 */ /* 0x000fc60000000008 */
[----:B------:R-:W-:Y:S01]  /*12e20*/  FFMA R7, R2, R25, R7 ;  /* 0x0000001902077223 */ /* 0x000fe20000000007 */
[----:B------:R-:W-:Y:S02]  /*12e30*/  F2FP.SATFINITE.E4M3.F32.PACK_AB_MERGE_C R11, R11, R21, RZ ;  /* 0x000000150b0b723e */ /* 0x000fe400048070ff */
[----:B------:R-:W-:Y:S02]  /*12e40*/  F2FP.SATFINITE.E4M3.F32.PACK_AB_MERGE_C R10, R10, R20, RZ ;  /* 0x000000140a0a723e */ /* 0x000fe400048070ff */
[----:B------:R-:W-:Y:S02]  /*12e50*/  F2FP.SATFINITE.E4M3.F32.PACK_AB_MERGE_C R9, R9, R15, RZ ;  /* 0x0000000f0909723e */ /* 0x000fe400048070ff */
[----:B------:R-:W-:Y:S02]  /*12e60*/  F2FP.SATFINITE.E4M3.F32.PACK_AB_MERGE_C R8, R13, R14, RZ ;  /* 0x0000000e0d08723e */ /* 0x000fe400048070ff */
[----:B------:R-:W-:Y:S01]  /*12e70*/  F2FP.SATFINITE.E4M3.F32.PACK_AB_MERGE_C R7, R7, R12, RZ ;  /* 0x0000000c0707723e */ /* 0x000fe200048070ff */
[----:B------:R-:W-:Y:S06]  /*12e80*/  @P0 BRA `(.L_x_71) ;  /* 0x0000000000040947 */ /* 0x000fec0003800000 */
[----:B------:R-:W-:-:S04]  /*12e90*/  DEPBAR.LE SB0, 0x1 ;  /* 0x000080400000791a */ /* 0x000fc80000000000 */
.L_x_71:
[----:B------:R-:W-:Y:S05]  /*12ea0*/  WARPSYNC.ALL ;  /* 0x0000000000007948 */ /* 0x000fea0003800000 */
[----:B------:R-:W-:Y:S06]  /*12eb0*/  BAR.SYNC.DEFER_BLOCKING 0x1, 0x100 ;  /* 0x0044000000007b1d */ /* 0x000fec0000010000 */
[----:B------:R-:W-:Y:S01]  /*12ec0*/  BSSY B0, `(.L_x_72) ;  /* 0x0000019000007945 */ /* 0x000fe20003800000 */
[----:B------:R1:W-:Y:S04]  /*12ed0*/  STS.U16 [R17+UR48+0x5100], R24 ;  /* 0x0051001811007988 */ /* 0x0003e80008000430 */
[----:B------:R1:W-:Y:S04]  /*12ee0*/  STS.U16 [R17+UR48+0x5200], R23 ;  /* 0x0052001711007988 */ /* 0x0003e80008000430 */
[----:B------:R1:W-:Y:S04]  /*12ef0*/  STS.U16 [R17+UR48+0x5108], R22 ;  /* 0x0051081611007988 */ /* 0x0003e80008000430 */
[----:B------:R1:W-:Y:S04]  /*12f00*/  STS.U16 [R17+UR48+0x5208], R11 ;  /* 0x0052080b11007988 */ /* 0x0003e80008000430 */
        /* <DEDUP_REMOVED lines=9> */
[----:B--2---:R-:W2:Y:S02]  /*12fa0*/  FENCE.VIEW.ASYNC.S ;  /* 0x00000000000073c6 */ /* 0x004ea40000000000 */
[----:B--2---:R-:W-:Y:S06]  /*12fb0*/  BAR.SYNC.DEFER_BLOCKING 0x1, 0x100 ;  /* 0x0044000000007b1d */ /* 0x004fec0000010000 */
[----:B-1----:R-:W-:Y:S05]  /*12fc0*/  @P0 BRA `(.L_x_73) ;  /* 0x0000000000200947 */ /* 0x002fea0003800000 */
[----:B------:R-:W-:Y:S02]  /*12fd0*/  UIADD3 UR8, UP0, UR58, 0x4f0, URZ ;  /* 0x000004f03a087890 */ /* 0x000fe4000ff1e03f */
[----:B------:R-:W-:Y:S02]  /*12fe0*/  UIADD3 UR6, UR42, 0x80, URZ ;  /* 0x000000802a067890 */ /* 0x000fe4000fffe03f */
[----:B------:R-:W-:Y:S02]  /*12ff0*/  UIADD3 UR4, UR48, 0x5100, URZ ;  /* 0x0000510030047890 */ /* 0x000fe4000fffe03f */
[----:B------:R-:W-:Y:S01]  /*13000*/  UIADD3.X UR9, URZ, UR59, URZ, UP0, !UPT ;  /* 0x0000003b3f097290 */ /* 0x000fe200087fe43f */
[----:B------:R-:W-:Y:S01]  /*13010*/  UMOV UR5, UR41 ;  /* 0x0000002900057c82 */ /* 0x000fe20008000000 */
[----:B------:R-:W-:-:S07]  /*13020*/  UMOV UR7, UR43 ;  /* 0x0000002b00077c82 */ /* 0x000fce0008000000 */
[----:B------:R1:W-:Y:S02]  /*13030*/  UTMASTG.3D [UR4], [UR8] ;  /* 0x00000004080073b5 */ /* 0x0003e40008010000 */
[----:B-1----:R0:W-:Y:S02]  /*13040*/  UTMACMDFLUSH ;  /* 0x00000000000079b7 */ /* 0x0021e40000000000 */
.L_x_73:
[----:B------:R-:W-:Y:S05]  /*13050*/  BSYNC B0 ;  /* 0x0000000000007941 */ /* 0x000fea0003800000 */
.L_x_72:
[----:B------:R-:W-:Y:S01]  /*13060*/  BSSY B0, `(.L_x_74) ;  /* 0x0000038000007945 */ /* 0x000fe20003800000 */
[----:B------:R-:W-:Y:S02]  /*13070*/  MOV R7, R18 ;  /* 0x0000001200077202 */ /* 0x000fe40000000f00 */
[----:B------:R-:W-:Y:S01]  /*13080*/  MOV R8, R19 ;  /* 0x0000001300087202 */ /* 0x000fe20000000f00 */
[----:B------:R-:W-:Y:S06]  /*13090*/  @!P1 BRA `(.L_x_75) ;  /* 0x0000000000d09947 */ /* 0x000fec0003800000 */
[----:B------:R-:W-:-:S04]  /*130a0*/  MOV R7, UR44 ;  /* 0x0000002c00077c02 */ /* 0x000fc80008000f00 */
[----:B------:R-:W-:-:S13]  /*130b0*/  ISETP.NE.AND P3, PT, R7, 0x3, PT ;  /* 0x000000030700780c */ /* 0x000fda0003f65270 */
[----:B------:R-:W-:Y:S05]  /*130c0*/  @!P3 BRA `(.L_x_76) ;  /* 0x000000000004b947 */ /* 0x000fea0003800000 */
[----:B------:R-:W-:Y:S01]  /*130d0*/  BPT.TRAP 0x1 ;  /* 0x000000040000795c */ /* 0x000fe20000300000 */
.L_x_76:
[----:B------:R-:W-:Y:S01]  /*130e0*/  LEA R7, R18, UR48, 0x3 ;  /* 0x0000003012077c11 */ /* 0x000fe2000f8e18ff */
[----:B------:R-:W-:Y:S01]  /*130f0*/  BSSY B1, `(.L_x_77) ;  /* 0x0000004000017945 */ /* 0x000fe20003800000 */
[----:B------:R-:W-:-:S04]  /*13100*/  SHF.L.U32 R8, R19, 0x1f, RZ ;  /* 0x0000001f13087819 */ /* 0x000fc800000006ff */
[----:B------:R-:W1:Y:S02]  /*13110*/  SYNCS.PHASECHK.TRANS64.TRYWAIT P4, [R7+URZ+0x60], R8 ;  /* 0x00006008070075a7 */ /* 0x000e64000808017f */
[----:B-1----:R-:W-:Y:S05]  /*13120*/  @!P4 BRA `(.L_x_78) ;  /* 0x000000d000b0c947 */ /* 0x002fea0003800000 */
.L_x_379:
[----:B------:R-:W-:Y:S05]  /*13130*/  BSYNC B1 ;  /* 0x0000000000017941 */ /* 0x000fea0003800000 */
.L_x_77:
[----:B------:R-:W-:Y:S04]  /*13140*/  BSSY B1, `(.L_x_79) ;  /* 0x0000016000017945 */ /* 0x000fe80003800000 */
[----:B------:R-:W-:Y:S05]  /*13150*/  @P2 BRA `(.L_x_80) ;  /* 0x0000000000502947 */ /* 0x000fea0003800000 */
[----:B------:R-:W-:Y:S01]  /*13160*/  LEA R3, R18, R17, 0xc ;  /* 0x0000001112037211 */ /* 0x000fe200078e60ff */
[----:B------:R-:W2:Y:S03]  /*13170*/  S2R R9, SR_TID.X ;  /* 0x0000000000097919 */ /* 0x000ea60000002100 */
[----:B------:R-:W-:Y:S01]  /*13180*/  IADD3 R5, R3, UR48, RZ ;  /* 0x0000003003057c10 */ /* 0x000fe2000fffe0ff */
[----:B------:R-:W-:Y:S04]  /*13190*/  LDS.U16 R4, [R3+UR48+0x200] ;  /* 0x0002003003047984 */ /* 0x000fe80008000400 */
[----:B------:R-:W3:Y:S04]  /*131a0*/  LDS.U16 R0, [R3+UR48+0x100] ;  /* 0x0001003003007984 */ /* 0x000ee80008000400 */
[----:B-1----:R-:W-:Y:S01]  /*131b0*/  LDS.U16 R8, [R3+UR48+0x208] ;  /* 0x0002083003087984 */ /* 0x002fe20008000400 */
[----:B--2---:R-:W-:-:S04]  /*131c0*/  SHF.R.U32.HI R9, RZ, 0x4, R9 ;  /* 0x00000004ff097819 */ /* 0x004fc80000011609 */
        /* <DEDUP_REMOVED lines=13> */
.L_x_80:
[----:B------:R-:W-:Y:S05]  /*132a0*/  BSYNC B1 ;  /* 0x0000000000017941 */ /* 0x000fea0003800000 */
.L_x_79:
[----:B------:R-:W-:Y:S01]  /*132b0*/  @!PT LDS RZ, [RZ] ;  /* 0x00000000fffff984 */ /* 0x000fe20000000800 */
[----:B------:R-:W-:Y:S01]  /*132c0*/  @!PT LDS RZ, [RZ] ;  /* 0x00000000fffff984 */ /* 0x000fe20000000800 */
[----:B------:R-:W-:Y:S01]  /*132d0*/  @!PT LDS RZ, [RZ] ;  /* 0x00000000fffff984 */ /* 0x000fe20000000800 */
[----:B------:R-:W-:Y:S01]  /*132e0*/  @!PT LDS RZ, [RZ] ;  /* 0x00000000fffff984 */ /* 0x000fe20000000800 */
[----:B------:R2:W-:Y:S06]  /*132f0*/  MEMBAR.ALL.CTA ;  /* 0x0000000000007992 */ /* 0x0005ec0000008000 */
[----:B--2---:R-:W2:Y:S01]  /*13300*/  FENCE.VIEW.ASYNC.S ;  /* 0x00000000000073c6 */ /* 0x004ea20000000000 */
[----:B------:R-:W-:Y:S05]  /*13310*/  @!P3 BRA `(.L_x_81) ;  /* 0x000000000004b947 */ /* 0x000fea0003800000 */
[----:B------:R-:W-:Y:S01]  /*13320*/  BPT.TRAP 0x1 ;  /* 0x000000040000795c */ /* 0x000fe20000300000 */
.L_x_81:
[----:B-1----:R-:W1:Y:S01]  /*13330*/  S2R R8, SR_CgaCtaId ;  /* 0x0000000000087919 */ /* 0x002e620000008800 */
[----:B------:R-:W-:-:S04]  /*13340*/  IADD3 R7, R7, 0x80, RZ ;  /* 0x0000008007077810 */ /* 0x000fc80007ffe0ff */
[----:B-1----:R-:W-:-:S04]  /*13350*/  PRMT R7, R8, 0x654, R7 ;  /* 0x0000065408077816 */ /* 0x002fc80000000007 */
[----:B--2---:R1:W-:Y:S02]  /*13360*/  SYNCS.ARRIVE.TRANS64.RED.A1T0 RZ, [R7+URZ], RZ ;  /* 0x000000ff07ff79a7 */ /* 0x0043e4000810043f */
[----:B-1----:R-:W-:-:S04]  /*13370*/  IADD3 R7, R18, 0x1, RZ ;  /* 0x0000000112077810 */ /* 0x002fc80007ffe0ff */
[----:B------:R-:W-:-:S04]  /*13380*/  ISETP.NE.AND P3, PT, R7, 0x4, PT ;  /* 0x000000040700780c */ /* 0x000fc80003f65270 */
[----:B------:R-:W-:Y:S02]  /*13390*/  SEL R8, RZ, 0x1, P3 ;  /* 0x00000001ff087807 */ /* 0x000fe40001800000 */
[----:B------:R-:W-:Y:S02]  /*133a0*/  SEL R7, R7, RZ, P3 ;  /* 0x000000ff07077207 */ /* 0x000fe40001800000 */
[----:B------:R-:W-:Y:S02]  /*133b0*/  LOP3.LUT R8, R19, R8, RZ, 0x3c, !PT ;  /* 0x0000000813087212 */ /* 0x000fe400078e3cff */
[----:B------:R-:W-:Y:S02]  /*133c0*/  MOV R18, R7 ;  /* 0x0000000700127202 */ /* 0x000fe40000000f00 */
[----:B------:R-:W-:-:S07]  /*133d0*/  MOV R19, R8 ;  /* 0x0000000800137202 */ /* 0x000fce0000000f00 */
.L_x_75:
[----:B------:R-:W-:Y:S05]  /*133e0*/  BSYNC B0 ;  /* 0x0000000000007941 */ /* 0x000fea0003800000 */
.L_x_74:
[----:B------:R-:W-:Y:S01]  /*133f0*/  F2FP.F16.E4M3.UNPACK_B R9, R0 ;  /* 0x00000000ff09723e */ /* 0x000fe200020006ff */
[C---:B------:R-:W-:Y:S01]  /*13400*/  FMUL R166, R16.reuse, R166 ;  /* 0x000000a610a67220 */ /* 0x040fe20000400000 */
[C---:B------:R-:W-:Y:S01]  /*13410*/  FMUL R168, R16.reuse, R168 ;  /* 0x000000a810a87220 */ /* 0x040fe20000400000 */
[C---:B------:R-:W-:Y:S01]  /*13420*/  FMUL R171, R16.reuse, R171 ;  /* 0x000000ab10ab7220 */ /* 0x040fe20000400000 */
[C---:B------:R-:W-:Y:S01]  /*13430*/  FMUL R173, R16.reuse, R173 ;  /* 0x000000ad10ad7220 */ /* 0x040fe20000400000 */
[--C-:B------:R-:W-:Y:S02]  /*13440*/  HADD2.F32 R10, -RZ, R9.reuse.H0_H0 ;  /* 0x20000009ff0a7230 */ /* 0x100fe40000004100 */
[C---:B------:R-:W-:Y:S01]  /*13450*/  FMUL R172, R16.reuse, R172 ;  /* 0x000000ac10ac7220 */ /* 0x040fe20000400000 */
        /* <DEDUP_REMOVED lines=10> */
[C---:B------:R-:W-:Y:S01]  /*13500*/  FMUL R180, R16.reuse, R180 ;  /* 0x000000b410b47220 */ /* 0x040fe20000400000 */
[----:B------:R-:W-:-:S03]  /*13510*/  FMUL R181, R16, R181 ;  /* 0x000000b510b57220 */ /* 0x000fc60000400000 */
[----:B------:R-:W-:Y:S02]  /*13520*/  F2FP.SATFINITE.E4M3.F32.PACK_AB_MERGE_C R166, R9, R166, RZ ;  /* 0x000000a609a6723e */ /* 0x000fe400048070ff */
[----:B------:R-:W-:-:S05]  /*13530*/  F2FP.F16.E4M3.UNPACK_B R9, R0.H1 ;  /* 0x00000000ff09723e */ /* 0x000fca00030006ff */
[----:B------:R-:W-:-:S05]  /*13540*/  HADD2.F32 R10, -RZ, R9.H0_H0 ;  /* 0x20000009ff0a7230 */ /* 0x000fca0000004100 */
[----:B------:R-:W-:Y:S01]  /*13550*/  FFMA R168, R2, R10, R168 ;  /* 0x0000000a02a87223 */ /* 0x000fe200000000a8 */
[----:B------:R-:W-:Y:S02]  /*13560*/  HADD2.F32 R10, -RZ, R9.H1_H1 ;  /* 0x30000009ff0a7230 */ /* 0x000fe40000004100 */
[----:B------:R-:W-:-:S04]  /*13570*/  FMUL R9, R16, R169 ;  /* 0x000000a910097220 */ /* 0x000fc80000400000 */
[----:B------:R-:W-:Y:S01]  /*13580*/  FFMA R9, R2, R10, R9 ;  /* 0x0000000a02097223 */ /* 0x000fe20000000009 */
[----:B------:R-:W-:-:S04]  /*13590*/  FMUL R10, R16, R170 ;  /* 0x000000aa100a7220 */ /* 0x000fc80000400000 */
[----:B------:R-:W-:Y:S02]  /*135a0*/  F2FP.SATFINITE.E4M3.F32.PACK_AB_MERGE_C R168, R9, R168, RZ ;  /* 0x000000a809a8723e */ /* 0x000fe400048070ff */
[----:B------:R-:W-:-:S05]  /*135b0*/  F2FP.F16.E4M3.UNPACK_B R9, R3 ;  /* 0x00000003ff09723e */ /* 0x000fca00020006ff */
        /* <DEDUP_REMOVED lines=33> */
[----:B------:R-:W-:-:S05]  /*137d0*/  FFMA R181, R2, R9, R181 ;  /* 0x0000000902b57223 */ /* 0x000fca00000000b5 */
[----:B------:R-:W-:Y:S01]  /*137e0*/  F2FP.SATFINITE.E4M3.F32.PACK_AB_MERGE_C R180, R181, R180, RZ ;  /* 0x000000b4b5b4723e */ /* 0x000fe200048070ff */
[----:B------:R-:W-:Y:S06]  /*137f0*/  @P0 BRA `(.L_x_82) ;  /* 0x0000000000040947 */ /* 0x000fec0003800000 */
[----:B------:R-:W-:-:S04]  /*13800*/  DEPBAR.LE SB0, 0x1 ;  /* 0x000080400000791a */ /* 0x000fc80000000000 */
.L_x_82:
        /* <DEDUP_REMOVED lines=27> */
.L_x_84:
[----:B------:R-:W-:Y:S05]  /*139c0*/  BSYNC B0 ;  /* 0x0000000000007941 */ /* 0x000fea0003800000 */
.L_x_83:
[----:B------:R-:W-:Y:S04]  /*139d0*/  BSSY B0, `(.L_x_85) ;  /* 0x000003a000007945 */ /* 0x000fe80003800000 */
[----:B------:R-:W-:Y:S05]  /*139e0*/  @!P1 BRA `(.L_x_86) ;  /* 0x0000000000e09947 */ /* 0x000fea0003800000 */
[----:B------:R-:W-:-:S04]  /*139f0*/  MOV R9, UR44 ;  /* 0x0000002c00097c02 */ /* 0x000fc80008000f00 */
[----:B------:R-:W-:-:S13]  /*13a00*/  ISETP.NE.AND P3, PT, R9, 0x3, PT ;  /* 0x000000030900780c */ /* 0x000fda0003f65270 */
[----:B------:R-:W-:Y:S05]  /*13a10*/  @!P3 BRA `(.L_x_87) ;  /* 0x000000000004b947 */ /* 0x000fea0003800000 */
[----:B------:R-:W-:Y:S01]  /*13a20*/  BPT.TRAP 0x1 ;  /* 0x000000040000795c */ /* 0x000fe20000300000 */
.L_x_87:
[----:B------:R-:W-:Y:S01]  /*13a30*/  LEA R9, R18, UR48, 0x3 ;  /* 0x0000003012097c11 */ /* 0x000fe2000f8e18ff */
[----:B------:R-:W-:Y:S01]  /*13a40*/  BSSY B1, `(.L_x_88) ;  /* 0x0000004000017945 */ /* 0x000fe20003800000 */
[----:B------:R-:W-:-:S04]  /*13a50*/  SHF.L.U32 R10, R19, 0x1f, RZ ;  /* 0x0000001f130a7819 */ /* 0x000fc800000006ff */
[----:B------:R-:W1:Y:S02]  /*13a60*/  SYNCS.PHASECHK.TRANS64.TRYWAIT P4, [R9+URZ+0x60], R10 ;  /* 0x0000600a090075a7 */ /* 0x000e64000808017f */
[----:B-1----:R-:W-:Y:S05]  /*13a70*/  @!P4 BRA `(.L_x_89) ;  /* 0x000000c80070c947 */ /* 0x002fea0003800000 */
.L_x_380:
[----:B------:R-:W-:Y:S05]  /*13a80*/  BSYNC B1 ;  /* 0x0000000000017941 */ /* 0x000fea0003800000 */
.L_x_88:
[----:B------:R-:W-:Y:S04]  /*13a90*/  BSSY B1, `(.L_x_90) ;  /* 0x0000016000017945 */ /* 0x000fe80003800000 */
[----:B------:R-:W-:Y:S05]  /*13aa0*/  @P2 BRA `(.L_x_91) ;  /* 0x0000000000502947 */ /* 0x000fea0003800000 */
[----:B------:R-:W2:Y:S01]  /*13ab0*/  S2R R11, SR_TID.X ;  /* 0x00000000000b7919 */ /* 0x000ea20000002100 */
[----:B------:R-:W-:-:S04]  /*13ac0*/  LEA R13, R18, R17, 0xc ;  /* 0x00000011120d7211 */ /* 0x000fc800078e60ff */
[----:B------:R-:W-:Y:S01]  /*13ad0*/  IADD3 R0, R13, UR48, RZ ;  /* 0x000000300d007c10 */ /* 0x000fe2000fffe0ff */
[----:B------:R-:W-:Y:S04]  /*13ae0*/  LDS.U16 R3, [R13+UR48+0x100] ;  /* 0x000100300d037984 */ /* 0x000fe80008000400 */
[----:B------:R-:W-:Y:S04]  /*13af0*/  LDS.U16 R4, [R13+UR48+0x208] ;  /* 0x000208300d047984 */ /* 0x000fe80008000400 */
[----:B-1----:R-:W-:Y:S01]  /*13b00*/  LDS.U16 R9, [R13+UR48+0x108] ;  /* 0x000108300d097984 */ /* 0x002fe20008000400 */
[----:B--2---:R-:W-:-:S04]  /*13b10*/  SHF.R.U32.HI R11, RZ, 0x4, R11 ;  /* 0x00000004ff0b7819 */ /* 0x004fc8000001160b */
[----:B------:R-:W-:Y:S02]  /*13b20*/  LOP3.LUT P4, RZ, R11, 0x1, RZ, 0xc0, !PT ;  /* 0x000000010bff7812 */ /* 0x000fe4000788c0ff */
[----:B------:R-:W-:-:S04]  /*13b30*/  MOV R11, 0x8 ;  /* 0x00000008000b7802 */ /* 0x000fc80000000f00 */
[----:B------:R-:W-:-:S04]  /*13b40*/  SEL R11, R11, 0xfffffff8, !P4 ;  /* 0xfffffff80b0b7807 */ /* 0x000fc80006000000 */
[----:B------:R-:W-:Y:S02]  /*13b50*/  LEA R14, R11, R0, 0x1 ;  /* 0x000000000b0e7211 */ /* 0x000fe400078e08ff */
[----:B------:R-:W1:Y:S04]  /*13b60*/  LDS.U16 R0, [R13+UR48+0x200] ;  /* 0x000200300d007984 */ /* 0x000e680008000400 */
[----:B------:R-:W-:Y:S04]  /*13b70*/  LDS.U16 R10, [R14+0x200] ;  /* 0x000200000e0a7984 */ /* 0x000fe80000000400 */
[----:B------:R-:W2:Y:S04]  /*13b80*/  LDS.U16 R11, [R14+0x100] ;  /* 0x000100000e0b7984 */ /* 0x000ea80000000400 */
[----:B------:R-:W-:Y:S04]  /*13b90*/  LDS.U16 R5, [R14+0x208] ;  /* 0x000208000e057984 */ /* 0x000fe80000000400 */
[----:B------:R-:W3:Y:S01]  /*13ba0*/  LDS.U16 R12, [R14+0x108] ;  /* 0x000108000e0c7984 */ /* 0x000ee20000000400 */
[----:B-1----:R-:W-:-:S02]  /*13bb0*/  PRMT R0, R3, 0x5410, R0 ;  /* 0x0000541003007816 */ /* 0x002fc40000000000 */
[----:B------:R-:W-:Y:S02]  /*13bc0*/  PRMT R3, R9, 0x5410, R4 ;  /* 0x0000541009037816 */ /* 0x000fe40000000004 */
[----:B--2---:R-:W-:Y:S02]  /*13bd0*/  PRMT R4, R11, 0x5410, R10 ;  /* 0x000054100b047816 */ /* 0x004fe4000000000a */
[----:B---3--:R-:W-:-:S07]  /*13be0*/  PRMT R5, R12, 0x5410, R5 ;  /* 0x000054100c057816 */ /* 0x008fce0000000005 */
.L_x_91:
[----:B------:R-:W-:Y:S05]  /*13bf0*/  BSYNC B1 ;  /* 0x0000000000017941 */ /* 0x000fea0003800000 */
.L_x_90:
        /* <DEDUP_REMOVED lines=8> */
.L_x_92:
[----:B-1----:R-:W1:Y:S01]  /*13c80*/  S2R R10, SR_CgaCtaId ;  /* 0x00000000000a7919 */ /* 0x002e620000008800 */
[C---:B------:R-:W-:Y:S02]  /*13c90*/  LEA R9, R7.reuse, UR48, 0x3 ;  /* 0x0000003007097c11 */ /* 0x040fe4000f8e18ff */
[----:B------:R-:W-:Y:S02]  /*13ca0*/  IADD3 R7, R7, 0x1, RZ ;  /* 0x0000000107077810 */ /* 0x000fe40007ffe0ff */
[----:B------:R-:W-:Y:S02]  /*13cb0*/  IADD3 R9, R9, 0x80, RZ ;  /* 0x0000008009097810 */ /* 0x000fe40007ffe0ff */
[----:B------:R-:W-:Y:S02]  /*13cc0*/  IADD3 R18, R18, 0x1, RZ ;  /* 0x0000000112127810 */ /* 0x000fe40007ffe0ff */
[----:B------:R-:W-:Y:S02]  /*13cd0*/  ISETP.NE.AND P3, PT, R7, 0x4, PT ;  /* 0x000000040700780c */ /* 0x000fe40003f65270 */
[----:B------:R-:W-:-:S02]  /*13ce0*/  ISETP.NE.AND P4, PT, R18, 0x4, PT ;  /* 0x000000041200780c */ /* 0x000fc40003f85270 */
[----:B------:R-:W-:Y:S02]  /*13cf0*/  SEL R7, R7, RZ, P3 ;  /* 0x000000ff07077207 */ /* 0x000fe40001800000 */
[----:B------:R-:W-:Y:S02]  /*13d00*/  SEL R18, R18, RZ, P4 ;  /* 0x000000ff12127207 */ /* 0x000fe40002000000 */
[----:B-1----:R-:W-:Y:S02]  /*13d10*/  PRMT R9, R10, 0x654, R9 ;  /* 0x000006540a097816 */ /* 0x002fe40000000009 */
[----:B------:R-:W-:Y:S02]  /*13d20*/  SEL R10, RZ, 0x1, P4 ;  /* 0x00000001ff0a7807 */ /* 0x000fe40002000000 */
[----:B--2---:R1:W-:Y:S02]  /*13d30*/  SYNCS.ARRIVE.TRANS64.RED.A1T0 RZ, [R9+URZ], RZ ;  /* 0x000000ff09ff79a7 */ /* 0x0043e4000810043f */
[----:B------:R-:W-:-:S02]  /*13d40*/  LOP3.LUT R19, R19, R10, RZ, 0x3c, !PT ;  /* 0x0000000a13137212 */ /* 0x000fc400078e3cff */
[----:B-1----:R-:W-:-:S04]  /*13d50*/  SEL R9, RZ, 0x1, P3 ;  /* 0x00000001ff097807 */ /* 0x002fc80001800000 */
[----:B------:R-:W-:-:S07]  /*13d60*/  LOP3.LUT R8, R8, R9, RZ, 0x3c, !PT ;  /* 0x0000000908087212 */ /* 0x000fce00078e3cff */
.L_x_86:
[----:B------:R-:W-:Y:S05]  /*13d70*/  BSYNC B0 ;  /* 0x0000000000007941 */ /* 0x000fea0003800000 */
.L_x_85:
[----:B------:R-:W2:Y:S04]  /*13d80*/  LDL.LU R9, [R1+0x2e0] ;  /* 0x0002e00001097983 */ /* 0x000ea80000300800 */
[----:B------:R-:W3:Y:S04]  /*13d90*/  LDL.LU R11, [R1+0x2e4] ;  /* 0x0002e400010b7983 */ /* 0x000ee80000300800 */
[----:B------:R-:W4:Y:S04]  /*13da0*/  LDL.LU R20, [R1+0x2e8] ;  /* 0x0002e80001147983 */ /* 0x000f280000300800 */
[----:B------:R-:W5:Y:S04]  /*13db0*/  LDL.LU R13, [R1+0x2ec] ;  /* 0x0002ec00010d7983 */ /* 0x000f680000300800 */
[----:B------:R-:W4:Y:S04]  /*13dc0*/  LDL.LU R22, [R1+0x2f0] ;  /* 0x0002f00001167983 */ /* 0x000f280000300800 */
[----:B------:R-:W4:Y:S01]  /*13dd0*/  LDL.LU R15, [R1+0x2f4] ;  /* 0x0002f400010f7983 */ /* 0x000f220000300800 */
[----:B------:R-:W-:-:S03]  /*13de0*/  F2FP.F16.E4M3.UNPACK_B R10, R0 ;  /* 0x00000000ff0a723e */ /* 0x000fc600020006ff */
        /* <DEDUP_REMOVED lines=10> */
[----:B------:R-:W-:-:S02]  /*13e90*/  HADD2.F32 R12, -RZ, R10.H0_H0 ;  /* 0x2000000aff0c7230 */ /* 0x000fc40000004100 */
[----:B------:R-:W-:Y:S02]  /*13ea0*/  HADD2.F32 R10, -RZ, R10.H1_H1 ;  /* 0x3000000aff0a7230 */ /* 0x000fe40000004100 */
[C---:B--2---:R-:W-:Y:S01]  /*13eb0*/  FMUL R9, R16.reuse, R9 ;  /* 0x0000000910097220 */ /* 0x044fe20000400000 */
[----:B---3--:R-:W-:-:S04]  /*13ec0*/  FMUL R11, R16, R11 ;  /* 0x0000000b100b7220 */ /* 0x008fc80000400000 */
[C---:B------:R-:W-:Y:S01]  /*13ed0*/  FFMA R10, R2.reuse, R10, R11 ;  /* 0x0000000a020a7223 */ /* 0x040fe2000000000b */
[----:B------:R-:W-:Y:S01]  /*13ee0*/  F2FP.F16.E4M3.UNPACK_B R11, R0.H1 ;  /* 0x00000000ff0b723e */ /* 0x000fe200030006ff */
[----:B------:R-:W-:Y:S01]  /*13ef0*/  FFMA R9, R2, R12, R9 ;  /* 0x0000000c02097223 */ /* 0x000fe20000000009 */
[----:B-----5:R-:W-:-:S03]  /*13f00*/  FMUL R13, R16, R13 ;  /* 0x0000000d100d7220 */ /* 0x020fc60000400000 */
[--C-:B------:R-:W-:Y:S02]  /*13f10*/  HADD2.F32 R12, -RZ, R11.reuse.H0_H0 ;  /* 0x2000000bff0c7230 */ /* 0x100fe40000004100 */
[----:B------:R-:W-:Y:S02]  /*13f20*/  HADD2.F32 R14, -RZ, R11.H1_H1 ;  /* 0x3000000bff0e7230 */ /* 0x000fe40000004100 */
[----:B----4-:R-:W-:-:S04]  /*13f30*/  FMUL R11, R16, R20 ;  /* 0x00000014100b7220 */ /* 0x010fc80000400000 */
[C---:B------:R-:W-:Y:S01]  /*13f40*/  FFMA R11, R2.reuse, R12, R11 ;  /* 0x0000000c020b7223 */ /* 0x040fe2000000000b */
[----:B------:R-:W-:Y:S01]  /*13f50*/  FFMA R12, R2, R14, R13 ;  /* 0x0000000e020c7223 */ /* 0x000fe2000000000d */
[----:B------:R-:W-:Y:S01]  /*13f60*/  F2FP.F16.E4M3.UNPACK_B R13, R3 ;  /* 0x00000003ff0d723e */ /* 0x000fe200020006ff */
[----:B------:R-:W-:-:S04]  /*13f70*/  FMUL R15, R16, R15 ;  /* 0x0000000f100f7220 */ /* 0x000fc80000400000 */
[--C-:B------:R-:W-:Y:S02]  /*13f80*/  HADD2.F32 R14, -RZ, R13.reuse.H0_H0 ;  /* 0x2000000dff0e7230 */ /* 0x100fe40000004100 */
[----:B------:R-:W-:Y:S02]  /*13f90*/  HADD2.F32 R20, -RZ, R13.H1_H1 ;  /* 0x3000000dff147230 */ /* 0x000fe40000004100 */
[----:B------:R-:W-:-:S04]  /*13fa0*/  FMUL R13, R16, R22 ;  /* 0x00000016100d7220 */ /* 0x000fc80000400000 */
[C---:B------:R-:W-:Y:S01]  /*13fb0*/  FFMA R13, R2.reuse, R14, R13 ;  /* 0x0000000e020d7223 */ /* 0x040fe2000000000d */
[----:B------:R-:W-:Y:S01]  /*13fc0*/  FFMA R14, R2, R20, R15 ;  /* 0x00000014020e7223 */ /* 0x000fe2000000000f */
[----:B------:R-:W-:Y:S01]  /*13fd0*/  F2FP.F16.E4M3.UNPACK_B R15, R3.H1 ;  /* 0x00000003ff0f723e */ /* 0x000fe200030006ff */
[----:B------:R-:W-:-:S04]  /*13fe0*/  FMUL R21, R16, R21 ;  /* 0x0000001510157220 */ /* 0x000fc80000400000 */
[--C-:B------:R-:W-:Y:S02]  /*13ff0*/  HADD2.F32 R20, -RZ, R15.reuse.H0_H0 ;  /* 0x2000000fff147230 */ /* 0x100fe40000004100 */
[----:B------:R-:W-:Y:S02]  /*14000*/  HADD2.F32 R22, -RZ, R15.H1_H1 ;  /* 0x3000000fff167230 */ /* 0x000fe40000004100 */
[----:B------:R-:W-:-:S04]  /*14010*/  FMUL R15, R16, R24 ;  /* 0x00000018100f7220 */ /* 0x000fc80000400000 */
        /* <DEDUP_REMOVED lines=30> */
[----:B------:R-:W-:Y:S02]  /*14200*/  F2FP.SATFINITE.E4M3.F32.PACK_AB_MERGE_C R10, R10, R9, RZ ;  /* 0x000000090a0a723e */ /* 0x000fe400048070ff */
[----:B------:R-:W-:Y:S02]  /*14210*/  F2FP.SATFINITE.E4M3.F32.PACK_AB_MERGE_C R12, R12, R11, RZ ;  /* 0x0000000b0c0c723e */ /* 0x000fe400048070ff */
[----:B------:R-:W-:Y:S02]  /*14220*/  F2FP.SATFINITE.E4M3.F32.PACK_AB_MERGE_C R14, R14, R13, RZ ;  /* 0x0000000d0e0e723e */ /* 0x000fe400048070ff */
[----:B------:R-:W-:Y:S02]  /*14230*/  F2FP.SATFINITE.E4M3.F32.PACK_AB_MERGE_C R20, R20, R15, RZ ;  /* 0x0000000f1414723e */ /* 0x000fe400048070ff */
[----:B------:R-:W-:-:S02]  /*14240*/  F2FP.SATFINITE.E4M3.F32.PACK_AB_MERGE_C R21, R22, R21, RZ ;  /* 0x000000151615723e */ /* 0x000fc400048070ff */
[----:B------:R-:W-:Y:S02]  /*14250*/  F2FP.SATFINITE.E4M3.F32.PACK_AB_MERGE_C R23, R24, R23, RZ ;  /* 0x000000171817723e */ /* 0x000fe400048070ff */
[----:B------:R-:W-:Y:S02]  /*14260*/  F2FP.SATFINITE.E4M3.F32.PACK_AB_MERGE_C R25, R28, R25, RZ ;  /* 0x000000191c19723e */ /* 0x000fe400048070ff */
[----:B------:R-:W-:Y:S01]  /*14270*/  F2FP.SATFINITE.E4M3.F32.PACK_AB_MERGE_C R27, R30, R27, RZ ;  /* 0x0000001b1e1b723e */ /* 0x000fe200048070ff */
[----:B------:R-:W-:Y:S06]  /*14280*/  @P0 BRA `(.L_x_93) ;  /* 0x0000000000040947 */ /* 0x000fec0003800000 */
[----:B------:R-:W-:-:S04]  /*14290*/  DEPBAR.LE SB0, 0x1 ;  /* 0x000080400000791a */ /* 0x000fc80000000000 */
.L_x_93:
        /* <DEDUP_REMOVED lines=22> */
[----:B------:R-:W-:Y:S02]  /*14400*/  UIADD3 UR4, UR48, 0x5100, URZ ;  /* 0x0000510030047890 */ /* 0x000fe4000fffe03f */
[----:B------:R-:W-:Y:S01]  /*14410*/  UIADD3.X UR9, URZ, UR59, URZ, UP0, !UPT ;  /* 0x0000003b3f097290 */ /* 0x000fe200087fe43f */
[----:B------:R-:W-:-:S08]  /*14420*/  UMOV UR7, UR43 ;  /* 0x0000002b00077c82 */ /* 0x000fd00008000000 */
[----:B------:R1:W-:Y:S02]  /*14430*/  UTMASTG.3D [UR4], [UR8] ;  /* 0x00000004080073b5 */ /* 0x0003e40008010000 */
[----:B-1----:R0:W-:Y:S02]  /*14440*/  UTMACMDFLUSH ;  /* 0x00000000000079b7 */ /* 0x0021e40000000000 */
.L_x_95:
[----:B------:R-:W-:Y:S05]  /*14450*/  BSYNC B0 ;  /* 0x0000000000007941 */ /* 0x000fea0003800000 */
.L_x_94:
[----:B------:R-:W-:Y:S04]  /*14460*/  BSSY B0, `(.L_x_96) ;  /* 0x000003a000007945 */ /* 0x000fe80003800000 */
[----:B------:R-:W-:Y:S05]  /*14470*/  @!P1 BRA `(.L_x_97) ;  /* 0x0000000000e09947 */ /* 0x000fea0003800000 */
[----:B------:R-:W-:-:S04]  /*14480*/  MOV R9, UR44 ;  /* 0x0000002c00097c02 */ /* 0x000fc80008000f00 */
[----:B------:R-:W-:-:S13]  /*14490*/  ISETP.NE.AND P3, PT, R9, 0x3, PT ;  /* 0x000000030900780c */ /* 0x000fda0003f65270 */
[----:B------:R-:W-:Y:S05]  /*144a0*/  @!P3 BRA `(.L_x_98) ;  /* 0x000000000004b947 */ /* 0x000fea0003800000 */
[----:B------:R-:W-:Y:S01]  /*144b0*/  BPT.TRAP 0x1 ;  /* 0x000000040000795c */ /* 0x000fe20000300000 */
.L_x_98:
[----:B------:R-:W-:Y:S01]  /*144c0*/  LEA R9, R18, UR48, 0x3 ;  /* 0x0000003012097c11 */ /* 0x000fe2000f8e18ff */
[----:B------:R-:W-:Y:S01]  /*144d0*/  BSSY B1, `(.L_x_99) ;  /* 0x0000004000017945 */ /* 0x000fe20003800000 */
[----:B------:R-:W-:-:S04]  /*144e0*/  SHF.L.U32 R10, R19, 0x1f, RZ ;  /* 0x0000001f130a7819 */ /* 0x000fc800000006ff */
[----:B------:R-:W1:Y:S02]  /*144f0*/  SYNCS.PHASECHK.TRANS64.TRYWAIT P4, [R9+URZ+0x60], R10 ;  /* 0x0000600a090075a7 */ /* 0x000e64000808017f */
[----:B-1----:R-:W-:Y:S05]  /*14500*/  @!P4 BRA `(.L_x_100) ;  /* 0x000000bc00e0c947 */ /* 0x002fea0003800000 */
.L_x_381:
[----:B------:R-:W-:Y:S05]  /*14510*/  BSYNC B1 ;  /* 0x0000000000017941 */ /* 0x000fea0003800000 */
.L_x_99:
[----:B------:R-:W-:Y:S04]  /*14520*/  BSSY B1, `(.L_x_101) ;  /* 0x0000016000017945 */ /* 0x000fe80003800000 */
[----:B------:R-:W-:Y:S05]  /*14530*/  @P2 BRA `(.L_x_102) ;  /* 0x0000000000502947 */ /* 0x000fea0003800000 */
[----:B------:R-:W2:Y:S01]  /*14540*/  S2R R11, SR_TID.X ;  /* 0x00000000000b7919 */ /* 0x000ea20000002100 */
[----:B------:R-:W-:-:S04]  /*14550*/  LEA R13, R18, R17, 0xc ;  /* 0x00000011120d7211 */ /* 0x000fc800078e60ff */
[----:B------:R-:W-:Y:S01]  /*14560*/  IADD3 R0, R13, UR48, RZ ;  /* 0x000000300d007c10 */ /* 0x000fe2000fffe0ff */
[----:B------:R-:W-:Y:S04]  /*14570*/  LDS.U16 R3, [R13+UR48+0x100] ;  /* 0x000100300d037984 */ /* 0x000fe80008000400 */
[----:B------:R-:W-:Y:S04]  /*14580*/  LDS.U16 R4, [R13+UR48+0x208] ;  /* 0x000208300d047984 */ /* 0x000fe80008000400 */
[----:B------:R-:W-:Y:S01]  /*14590*/  LDS.U16 R5, [R13+UR48+0x108] ;  /* 0x000108300d057984 */ /* 0x000fe20008000400 */
[----:B--2---:R-:W-:-:S04]  /*145a0*/  SHF.R.U32.HI R11, RZ, 0x4, R11 ;  /* 0x00000004ff0b7819 */ /* 0x004fc8000001160b */
[----:B------:R-:W-:Y:S02]  /*145b0*/  LOP3.LUT P4, RZ, R11, 0x1, RZ, 0xc0, !PT ;  /* 0x000000010bff7812 */ /* 0x000fe4000788c0ff */
[----:B------:R-:W-:-:S04]  /*145c0*/  MOV R11, 0x8 ;  /* 0x00000008000b7802 */ /* 0x000fc80000000f00 */
[----:B------:R-:W-:-:S04]  /*145d0*/  SEL R11, R11, 0xfffffff8, !P4 ;  /* 0xfffffff80b0b7807 */ /* 0x000fc80006000000 */
[----:B------:R-:W-:Y:S02]  /*145e0*/  LEA R14, R11, R0, 0x1 ;  /* 0x000000000b0e7211 */ /* 0x000fe400078e08ff */
[----:B------:R-:W2:Y:S04]  /*145f0*/  LDS.U16 R0, [R13+UR48+0x200] ;  /* 0x000200300d007984 */ /* 0x000ea80008000400 */
[----:B-1----:R-:W-:Y:S04]  /*14600*/  LDS.U16 R9, [R14+0x200] ;  /* 0x000200000e097984 */ /* 0x002fe80000000400 */
[----:B------:R-:W1:Y:S04]  /*14610*/  LDS.U16 R10, [R14+0x100] ;  /* 0x000100000e0a7984 */ /* 0x000e680000000400 */
[----:B------:R-:W-:Y:S04]  /*14620*/  LDS.U16 R11, [R14+0x208] ;  /* 0x000208000e0b7984 */ /* 0x000fe80000000400 */
[----:B------:R-:W3:Y:S01]  /*14630*/  LDS.U16 R12, [R14+0x108] ;  /* 0x000108000e0c7984 */ /* 0x000ee20000000400 */
[----:B--2---:R-:W-:-:S02]  /*14640*/  PRMT R0, R3, 0x5410, R0 ;  /* 0x0000541003007816 */ /* 0x004fc40000000000 */
[----:B------:R-:W-:Y:S02]  /*14650*/  PRMT R3, R5, 0x5410, R4 ;  /* 0x0000541005037816 */ /* 0x000fe40000000004 */
[----:B-1----:R-:W-:Y:S02]  /*14660*/  PRMT R4, R10, 0x5410, R9 ;  /* 0x000054100a047816 */ /* 0x002fe40000000009 */
[----:B---3--:R-:W-:-:S07]  /*14670*/  PRMT R5, R12, 0x5410, R11 ;  /* 0x000054100c057816 */ /* 0x008fce000000000b */
.L_x_102:
[----:B------:R-:W-:Y:S05]  /*14680*/  BSYNC B1 ;  /* 0x0000000000017941 */ /* 0x000fea0003800000 */
.L_x_101:
        /* <DEDUP_REMOVED lines=8> */
.L_x_103:
        /* <DEDUP_REMOVED lines=15> */
.L_x_97:
[----:B------:R-:W-:Y:S05]  /*14800*/  BSYNC B0 ;  /* 0x0000000000007941 */ /* 0x000fea0003800000 */
.L_x_96:
[-C--:B------:R-:W-:Y:S01]  /*14810*/  F2FP.F16.E4M3.UNPACK_B R9, R0.reuse ;  /* 0x00000000ff09723e */ /* 0x080fe200020006ff */
[C---:B------:R-:W-:Y:S01]  /*14820*/  FMUL R183, R16.reuse, R183 ;  /* 0x000000b710b77220 */ /* 0x040fe20000400000 */
[----:B------:R-:W-:Y:S01]  /*14830*/  F2FP.F16.E4M3.UNPACK_B R12, R0.H1 ;  /* 0x00000000ff0c723e */ /* 0x000fe200030006ff */
[C---:B------:R-:W-:Y:S01]  /*14840*/  FMUL R11, R16.reuse, R184 ;  /* 0x000000b8100b7220 */ /* 0x040fe20000400000 */
[----:B------:R-:W-:Y:S01]  /*14850*/  F2FP.F16.E4M3.UNPACK_B R13, R3 ;  /* 0x00000003ff0d723e */ /* 0x000fe200020006ff */
[--C-:B------:R-:W-:Y:S02]  /*14860*/  HADD2.F32 R10, -RZ, R9.reuse.H0_H0 ;  /* 0x20000009ff0a7230 */ /* 0x100fe40000004100 */
[C---:B------:R-:W-:Y:S01]  /*14870*/  FMUL R187, R16.reuse, R187 ;  /* 0x000000bb10bb7220 */ /* 0x040fe20000400000 */
[----:B------:R-:W-:Y:S02]  /*14880*/  HADD2.F32 R14, -RZ, R9.H1_H1 ;  /* 0x30000009ff0e7230 */ /* 0x000fe40000004100 */
[C---:B------:R-:W-:Y:S01]  /*14890*/  FMUL R9, R16.reuse, R182 ;  /* 0x000000b610097220 */ /* 0x040fe20000400000 */
[----:B------:R-:W-:Y:S01]  /*148a0*/  HADD2.F32 R20, -RZ, R12.H0_H0 ;  /* 0x2000000cff147230 */ /* 0x000fe20000004100 */
[----:B------:R-:W-:Y:S01]  /*148b0*/  F2FP.F16.E4M3.UNPACK_B R15, R3.H1 ;  /* 0x00000003ff0f723e */ /* 0x000fe200030006ff */
[----:B------:R-:W-:Y:S01]  /*148c0*/  FMUL R189, R16, R189 ;  /* 0x000000bd10bd7220 */ /* 0x000fe20000400000 */
[C---:B------:R-:W-:Y:S01]  /*148d0*/  FFMA R9, R2.reuse, R10, R9 ;  /* 0x0000000a02097223 */ /* 0x040fe20000000009 */
[C---:B------:R-:W-:Y:S01]  /*148e0*/  FFMA R10, R2.reuse, R14, R183 ;  /* 0x0000000e020a7223 */ /* 0x040fe200000000b7 */
[----:B------:R-:W-:Y:S01]  /*148f0*/  FFMA R11, R2, R20, R11 ;  /* 0x00000014020b7223 */ /* 0x000fe2000000000b */
[--C-:B------:R-:W-:Y:S01]  /*14900*/  HADD2.F32 R14, -RZ, R13.reuse.H0_H0 ;  /* 0x2000000dff0e7230 */ /* 0x100fe20000004100 */
[----:B------:R-:W-:Y:S01]  /*14910*/  F2FP.F16.E4M3.UNPACK_B R23, R4 ;  /* 0x00000004ff17723e */ /* 0x000fe200020006ff */
[----:B------:R-:W-:-:S02]  /*14920*/  HADD2.F32 R20, -RZ, R13.H1_H1 ;  /* 0x3000000dff147230 */ /* 0x000fc40000004100 */
[C---:B------:R-:W-:Y:S01]  /*14930*/  FMUL R13, R16.reuse, R186 ;  /* 0x000000ba100d7220 */ /* 0x040fe20000400000 */
[----:B------:R-:W-:Y:S02]  /*14940*/  HADD2.F32 R22, -RZ, R15.H1_H1 ;  /* 0x3000000fff167230 */ /* 0x000fe40000004100 */
[----:B------:R-:W-:Y:S01]  /*14950*/  FMUL R21, R16, R190 ;  /* 0x000000be10157220 */ /* 0x000fe20000400000 */
[----:B------:R-:W-:Y:S02]  /*14960*/  HADD2.F32 R28, -RZ, R23.H0_H0 ;  /* 0x20000017ff1c7230 */ /* 0x000fe40000004100 */
[C---:B------:R-:W-:Y:S01]  /*14970*/  FFMA R13, R2.reuse, R14, R13 ;  /* 0x0000000e020d7223 */ /* 0x040fe2000000000d */
[----:B------:R-:W-:Y:S01]  /*14980*/  FFMA R14, R2, R20, R187 ;  /* 0x00000014020e7223 */ /* 0x000fe200000000bb */
[----:B------:R-:W-:Y:S02]  /*14990*/  HADD2.F32 R20, -RZ, R15.H0_H0 ;  /* 0x2000000fff147230 */ /* 0x000fe40000004100 */
[----:B------:R-:W-:Y:S01]  /*149a0*/  FMUL R15, R16, R188 ;  /* 0x000000bc100f7220 */ /* 0x000fe20000400000 */
[----:B------:R-:W-:Y:S01]  /*149b0*/  F2FP.F16.E4M3.UNPACK_B R24, R4.H1 ;  /* 0x00000004ff18723e */ /* 0x000fe200030006ff */
[C---:B------:R-:W-:Y:S01]  /*149c0*/  FFMA R21, R2.reuse, R28, R21 ;  /* 0x0000001c02157223 */ /* 0x040fe20000000015 */
[----:B------:R-:W-:Y:S01]  /*149d0*/  F2FP.F16.E4M3.UNPACK_B R25, R5 ;  /* 0x00000005ff19723e */ /* 0x000fe200020006ff */
[C---:B------:R-:W-:Y:S01]  /*149e0*/  FFMA R15, R2.reuse, R20, R15 ;  /* 0x00000014020f7223 */ /* 0x040fe2000000000f */
[----:B------:R-:W-:Y:S01]  /*149f0*/  FFMA R20, R2, R22, R189 ;  /* 0x0000001602147223 */ /* 0x000fe200000000bd */
[----:B------:R-:W-:-:S02]  /*14a00*/  HADD2.F32 R22, -RZ, R23.H1_H1 ;  /* 0x30000017ff167230 */ /* 0x000fc40000004100 */
[C---:B------:R-:W-:Y:S01]  /*14a10*/  FMUL R23, R16.reuse, R192 ;  /* 0x000000c010177220 */ /* 0x040fe20000400000 */
[----:B------:R-:W-:Y:S01]  /*14a20*/  HADD2.F32 R28, -RZ, R24.H0_H0 ;  /* 0x20000018ff1c7230 */ /* 0x000fe20000004100 */
[----:B------:R-:W-:Y:S01]  /*14a30*/  F2FP.F16.E4M3.UNPACK_B R27, R5.H1 ;  /* 0x00000005ff1b723e */ /* 0x000fe200030006ff */
[--C-:B------:R-:W-:Y:S02]  /*14a40*/  HADD2.F32 R30, -RZ, R25.reuse.H1_H1 ;  /* 0x30000019ff1e7230 */ /* 0x100fe40000004100 */
[----:B------:R-:W-:Y:S01]  /*14a50*/  FMUL R195, R16, R195 ;  /* 0x000000c310c37220 */ /* 0x000fe20000400000 */
[----:B------:R-:W-:Y:S02]  /*14a60*/  HADD2.F32 R12, -RZ, R12.H1_H1 ;  /* 0x3000000cff0c7230 */ /* 0x000fe40000004100 */
[----:B------:R-:W-:Y:S01]  /*14a70*/  FFMA R23, R2, R28, R23 ;  /* 0x0000001c02177223 */ /* 0x000fe20000000017 */
[----:B------:R-:W-:Y:S02]  /*14a80*/  HADD2.F32 R28, -RZ, R25.H0_H0 ;  /* 0x20000019ff1c7230 */ /* 0x000fe40000004100 */
[----:B------:R-:W-:Y:S01]  /*14a90*/  FMUL R25, R16, R194 ;  /* 0x000000c210197220 */ /* 0x000fe20000400000 */
[----:B------:R-:W-:-:S02]  /*14aa0*/  HADD2.F32 R24, -RZ, R24.H1_H1 ;  /* 0x30000018ff187230 */ /* 0x000fc40000004100 */
[C---:B------:R-:W-:Y:S01]  /*14ab0*/  FMUL R185, R16.reuse, R185 ;  /* 0x000000b910b97220 */ /* 0x040fe20000400000 */
[--C-:B------:R-:W-:Y:S02]  /*14ac0*/  HADD2.F32 R32, -RZ, R27.reuse.H0_H0 ;  /* 0x2000001bff207230 */ /* 0x100fe40000004100 */
[C---:B------:R-:W-:Y:S01]  /*14ad0*/  FMUL R191, R16.reuse, R191 ;  /* 0x000000bf10bf7220 */ /* 0x040fe20000400000 */
[----:B------:R-:W-:Y:S02]  /*14ae0*/  HADD2.F32 R34, -RZ, R27.H1_H1 ;  /* 0x3000001bff227230 */ /* 0x000fe40000004100 */
[C---:B------:R-:W-:Y:S01]  /*14af0*/  FMUL R193, R16.reuse, R193 ;  /* 0x000000c110c17220 */ /* 0x040fe20000400000 */
[C---:B------:R-:W-:Y:S01]  /*14b00*/  FMUL R27, R16.reuse, R196 ;  /* 0x000000c4101b7220 */ /* 0x040fe20000400000 */
[----:B------:R-:W-:Y:S01]  /*14b10*/  FMUL R197, R16, R197 ;  /* 0x000000c510c57220 */ /* 0x000fe20000400000 */
[C---:B------:R-:W-:Y:S01]  /*14b20*/  FFMA R25, R2.reuse, R28, R25 ;  /* 0x0000001c02197223 */ /* 0x040fe20000000019 */
[C---:B------:R-:W-:Y:S01]  /*14b30*/  FFMA R28, R2.reuse, R30, R195 ;  /* 0x0000001e021c7223 */ /* 0x040fe200000000c3 */
[C---:B------:R-:W-:Y:S01]  /*14b40*/  FFMA R12, R2.reuse, R12, R185 ;  /* 0x0000000c020c7223 */ /* 0x040fe200000000b9 */
[C---:B------:R-:W-:Y:S01]  /*14b50*/  FFMA R22, R2.reuse, R22, R191 ;  /* 0x0000001602167223 */ /* 0x040fe200000000bf */
[C---:B------:R-:W-:Y:S01]  /*14b60*/  FFMA R24, R2.reuse, R24, R193 ;  /* 0x0000001802187223 */ /* 0x040fe200000000c1 */
[C---:B------:R-:W-:Y:S01]  /*14b70*/  FFMA R27, R2.reuse, R32, R27 ;  /* 0x00000020021b7223 */ /* 0x040fe2000000001b */
[----:B------:R-:W-:Y:S01]  /*14b80*/  FFMA R30, R2, R34, R197 ;  /* 0x00000022021e7223 */ /* 0x000fe200000000c5 */
[----:B------:R-:W-:-:S02]  /*14b90*/  F2FP.SATFINITE.E4M3.F32.PACK_AB_MERGE_C R10, R10, R9, RZ ;  /* 0x000000090a0a723e */ /* 0x000fc400048070ff */
[----:B------:R-:W-:Y:S02]  /*14ba0*/  F2FP.SATFINITE.E4M3.F32.PACK_AB_MERGE_C R12, R12, R11, RZ ;  /* 0x0000000b0c0c723e */ /* 0x000fe400048070ff */
[----:B------:R-:W-:Y:S02]  /*14bb0*/  F2FP.SATFINITE.E4M3.F32.PACK_AB_MERGE_C R14, R14, R13, RZ ;  /* 0x0000000d0e0e723e */ /* 0x000fe400048070ff */
[----:B------:R-:W-:Y:S02]  /*14bc0*/  F2FP.SATFINITE.E4M3.F32.PACK_AB_MERGE_C R20, R20, R15, RZ ;  /* 0x0000000f1414723e */ /* 0x000fe400048070ff */
[----:B------:R-:W-:Y:S02]  /*14bd0*/  F2FP.SATFINITE.E4M3.F32.PACK_AB_MERGE_C R21, R22, R21, RZ ;  /* 0x000000151615723e */ /* 0x000fe400048070ff */
[----:B------:R-:W-:Y:S02]  /*14be0*/  F2FP.SATFINITE.E4M3.F32.PACK_AB_MERGE_C R23, R24, R23, RZ ;  /* 0x000000171817723e */ /* 0x000fe400048070ff */
[----:B------:R-:W-:-:S02]  /*14bf0*/  F2FP.SATFINITE.E4M3.F32.PACK_AB_MERGE_C R25, R28, R25, RZ ;  /* 0x000000191c19723e */ /* 0x000fc400048070ff */
[----:B------:R-:W-:Y:S01]  /*14c00*/  F2FP.SATFINITE.E4M3.F32.PACK_AB_MERGE_C R27, R30, R27, RZ ;  /* 0x0000001b1e1b723e */ /* 0x000fe200048070ff */
[----:B------:R-:W-:Y:S06]  /*14c10*/  @P0 BRA `(.L_x_104) ;  /* 0x0000000000040947 */ /* 0x000fec0003800000 */
[----:B------:R-:W-:-:S04]  /*14c20*/  DEPBAR.LE SB0, 0x1 ;  /* 0x000080400000791a */ /* 0x000fc80000000000 */
.L_x_104:
        /* <DEDUP_REMOVED lines=27> */
.L_x_106:
[----:B------:R-:W-:Y:S05]  /*14de0*/  BSYNC B0 ;  /* 0x0000000000007941 */ /* 0x000fea0003800000 */
.L_x_105:
[----:B------:R-:W-:Y:S04]  /*14df0*/  BSSY B0, `(.L_x_107) ;  /* 0x000003a000007945 */ /* 0x000fe80003800000 */
[----:B------:R-:W-:Y:S05]  /*14e00*/  @!P1 BRA `(.L_x_108) ;  /* 0x0000000000e09947 */ /* 0x000fea0003800000 */
[----:B------:R-:W-:-:S04]  /*14e10*/  MOV R9, UR44 ;  /* 0x0000002c00097c02 */ /* 0x000fc80008000f00 */
[----:B------:R-:W-:-:S13]  /*14e20*/  ISETP.NE.AND P3, PT, R9, 0x3, PT ;  /* 0x000000030900780c */ /* 0x000fda0003f65270 */
[----:B------:R-:W-:Y:S05]  /*14e30*/  @!P3 BRA `(.L_x_109) ;  /* 0x000000000004b947 */ /* 0x000fea0003800000 */
[----:B------:R-:W-:Y:S01]  /*14e40*/  BPT.TRAP 0x1 ;  /* 0x000000040000795c */ /* 0x000fe20000300000 */
.L_x_109:
[----:B------:R-:W-:Y:S01]  /*14e50*/  LEA R9, R18, UR48, 0x3 ;  /* 0x0000003012097c11 */ /* 0x000fe2000f8e18ff */
[----:B------:R-:W-:Y:S01]  /*14e60*/  BSSY B1, `(.L_x_110) ;  /* 0x0000004000017945 */ /* 0x000fe20003800000 */
[----:B------:R-:W-:-:S04]  /*14e70*/  SHF.L.U32 R10, R19, 0x1f, RZ ;  /* 0x0000001f130a7819 */ /* 0x000fc800000006ff */
[----:B------:R-:W1:Y:S02]  /*14e80*/  SYNCS.PHASECHK.TRANS64.TRYWAIT P4, [R9+URZ+0x60], R10 ;  /* 0x0000600a090075a7 */ /* 0x000e64000808017f */
[----:B-1----:R-:W-:Y:S05]  /*14e90*/  @!P4 BRA `(.L_x_111) ;  /* 0x000000b40090c947 */ /* 0x002fea0003800000 */
.L_x_382:
[----:B------:R-:W-:Y:S05]  /*14ea0*/  BSYNC B1 ;  /* 0x0000000000017941 */ /* 0x000fea0003800000 */
.L_x_110:
        /* <DEDUP_REMOVED lines=22> */
.L_x_113:
[----:B------:R-:W-:Y:S05]  /*15010*/  BSYNC B1 ;  /* 0x0000000000017941 */ /* 0x000fea0003800000 */
.L_x_112:
        /* <DEDUP_REMOVED lines=8> */
.L_x_114:
        /* <DEDUP_REMOVED lines=15> */
.L_x_108:
[----:B------:R-:W-:Y:S05]  /*15190*/  BSYNC B0 ;  /* 0x0000000000007941 */ /* 0x000fea0003800000 */
.L_x_107:
[----:B------:R-:W2:Y:S04]  /*151a0*/  LDL.LU R20, [R1+0x320] ;  /* 0x0003200001147983 */ /* 0x000ea80000300800 */
[----:B------:R-:W3:Y:S04]  /*151b0*/  LDL.LU R11, [R1+0x324] ;  /* 0x00032400010b7983 */ /* 0x000ee80000300800 */
[----:B------:R-:W4:Y:S04]  /*151c0*/  LDL.LU R13, [R1+0x328] ;  /* 0x00032800010d7983 */ /* 0x000f280000300800 */
[----:B------:R-:W5:Y:S04]  /*151d0*/  LDL.LU R33, [R1+0x32c] ;  /* 0x00032c0001217983 */ /* 0x000f680000300800 */
[----:B------:R-:W5:Y:S04]  /*151e0*/  LDL.LU R31, [R1+0x330] ;  /* 0x00033000011f7983 */ /* 0x000f680000300800 */
[----:B------:R-:W5:Y:S04]  /*151f0*/  LDL.LU R21, [R1+0x334] ;  /* 0x0003340001157983 */ /* 0x000f680000300800 */
[----:B------:R-:W5:Y:S01]  /*15200*/  LDL.LU R34, [R1+0x338] ;  /* 0x0003380001227983 */ /* 0x000f620000300800 */
[----:B------:R-:W-:-:S03]  /*15210*/  F2FP.F16.E4M3.UNPACK_B R9, R0 ;  /* 0x00000000ff09723e */ /* 0x000fc600020006ff */
[----:B------:R-:W5:Y:S01]  /*15220*/  LDL.LU R28, [R1+0x33c] ;  /* 0x00033c00011c7983 */ /* 0x000f620000300800 */
[----:B------:R-:W-:Y:S01]  /*15230*/  F2FP.F16.E4M3.UNPACK_B R12, R0.H1 ;  /* 0x00000000ff0c723e */ /* 0x000fe200030006ff */
[--C-:B------:R-:W-:Y:S02]  /*15240*/  HADD2.F32 R10, -RZ, R9.reuse.H0_H0 ;  /* 0x20000009ff0a7230 */ /* 0x100fe40000004100 */
[----:B------:R-:W5:Y:S01]  /*15250*/  LDL.LU R23, [R1+0x340] ;  /* 0x0003400001177983 */ /* 0x000f620000300800 */
[----:B------:R-:W-:-:S03]  /*15260*/  HADD2.F32 R14, -RZ, R9.H1_H1 ;  /* 0x30000009ff0e7230 */ /* 0x000fc60000004100 */
[----:B------:R-:W5:Y:S01]  /*15270*/  LDL.LU R32, [R1+0x344] ;  /* 0x0003440001207983 */ /* 0x000f620000300800 */
[----:B------:R-:W-:-:S03]  /*15280*/  F2FP.F16.E4M3.UNPACK_B R15, R3 ;  /* 0x00000003ff0f723e */ /* 0x000fc600020006ff */
[----:B------:R-:W5:Y:S04]  /*15290*/  LDL.LU R30, [R1+0x348] ;  /* 0x00034800011e7983 */ /* 0x000f680000300800 */
[----:B------:R-:W5:Y:S01]  /*152a0*/  LDL.LU R27, [R1+0x34c] ;  /* 0x00034c00011b7983 */ /* 0x000f620000300800 */
[----:B------:R-:W-:-:S03]  /*152b0*/  HADD2.F32 R22, -RZ, R15.H1_H1 ;  /* 0x3000000fff167230 */ /* 0x000fc60000004100 */
[----:B------:R-:W5:Y:S04]  /*152c0*/  LDL.LU R36, [R1+0x350] ;  /* 0x0003500001247983 */ /* 0x000f680000300800 */
[----:B------:R-:W5:Y:S01]  /*152d0*/  LDL.LU R35, [R1+0x354] ;  /* 0x0003540001237983 */ /* 0x000f620000300800 */
[C---:B--2---:R-:W-:Y:S01]  /*152e0*/  FMUL R9, R16.reuse, R20 ;  /* 0x0000001410097220 */ /* 0x044fe20000400000 */
[----:B------:R-:W-:Y:S02]  /*152f0*/  HADD2.F32 R20, -RZ, R12.H0_H0 ;  /* 0x2000000cff147230 */ /* 0x000fe40000004100 */
[----:B---3--:R-:W-:Y:S01]  /*15300*/  FMUL R11, R16, R11 ;  /* 0x0000000b100b7220 */ /* 0x008fe20000400000 */
[----:B------:R-:W-:Y:S01]  /*15310*/  FFMA R9, R2, R10, R9 ;  /* 0x0000000a02097223 */ /* 0x000fe20000000009 */
[----:B----4-:R-:W-:-:S02]  /*15320*/  FMUL R13, R16, R13 ;  /* 0x0000000d100d7220 */ /* 0x010fc40000400000 */
[C---:B------:R-:W-:Y:S01]  /*15330*/  FFMA R10, R2.reuse, R14, R11 ;  /* 0x0000000e020a7223 */ /* 0x040fe2000000000b */
[----:B------:R-:W-:Y:S02]  /*15340*/  HADD2.F32 R14, -RZ, R15.H0_H0 ;  /* 0x2000000fff0e7230 */ /* 0x000fe40000004100 */
[----:B------:R-:W-:Y:S01]  /*15350*/  FFMA R11, R2, R20, R13 ;  /* 0x00000014020b7223 */ /* 0x000fe2000000000d */
[C---:B-----5:R-:W-:Y:S02]  /*15360*/  FMUL R13, R16.reuse, R33 ;  /* 0x00000021100d7220 */ /* 0x060fe40000400000 */
[----:B------:R-:W2:Y:S01]  /*15370*/  LDL.LU R33, [R1+0x358] ;  /* 0x0003580001217983 */ /* 0x000ea20000300800 */
[----:B------:R-:W-:-:S03]  /*15380*/  FMUL R15, R16, R31 ;  /* 0x0000001f100f7220 */ /* 0x000fc60000400000 */
[----:B------:R-:W3:Y:S01]  /*15390*/  LDL.LU R31, [R1+0x35c] ;  /* 0x00035c00011f7983 */ /* 0x000ee20000300800 */
[----:B------:R-:W-:Y:S02]  /*153a0*/  HADD2.F32 R12, -RZ, R12.H1_H1 ;  /* 0x3000000cff0c7230 */ /* 0x000fe40000004100 */
[----:B------:R-:W-:Y:S01]  /*153b0*/  FMUL R21, R16, R21 ;  /* 0x0000001510157220 */ /* 0x000fe20000400000 */
[----:B------:R-:W-:Y:S01]  /*153c0*/  F2FP.F16.E4M3.UNPACK_B R20, R3.H1 ;  /* 0x00000003ff14723e */ /* 0x000fe200030006ff */
[C---:B------:R-:W-:Y:S01]  /*153d0*/  FFMA R15, R2.reuse, R14, R15 ;  /* 0x0000000e020f7223 */ /* 0x040fe2000000000f */
[----:B------:R-:W-:Y:S01]  /*153e0*/  F2FP.F16.E4M3.UNPACK_B R24, R4 ;  /* 0x00000004ff18723e */ /* 0x000fe200020006ff */
[C---:B------:R-:W-:Y:S01]  /*153f0*/  FFMA R14, R2.reuse, R22, R21 ;  /* 0x00000016020e7223 */ /* 0x040fe20000000015 */
[----:B------:R-:W-:Y:S01]  /*15400*/  FFMA R12, R2, R12, R13 ;  /* 0x0000000c020c7223 */ /* 0x000fe2000000000d */
[--C-:B------:R-:W-:Y:S02]  /*15410*/  HADD2.F32 R22, -RZ, R20.reuse.H0_H0 ;  /* 0x20000014ff167230 */ /* 0x100fe40000004100 */
[----:B------:R-:W-:Y:S01]  /*15420*/  FMUL R13, R16, R34 ;  /* 0x00000022100d7220 */ /* 0x000fe20000400000 */
[----:B------:R-:W-:-:S02]  /*15430*/  HADD2.F32 R20, -RZ, R20.H1_H1 ;  /* 0x30000014ff147230 */ /* 0x000fc40000004100 */
[C---:B------:R-:W-:Y:S01]  /*15440*/  FMUL R21, R16.reuse, R28 ;  /* 0x0000001c10157220 */ /* 0x040fe20000400000 */
[--C-:B------:R-:W-:Y:S02]  /*15450*/  HADD2.F32 R28, -RZ, R24.reuse.H0_H0 ;  /* 0x20000018ff1c7230 */ /* 0x100fe40000004100 */
[----:B------:R-:W-:Y:S01]  /*15460*/  FMUL R23, R16, R23 ;  /* 0x0000001710177220 */ /* 0x000fe20000400000 */
[----:B------:R-:W-:Y:S01]  /*15470*/  F2FP.F16.E4M3.UNPACK_B R25, R4.H1 ;  /* 0x00000004ff19723e */ /* 0x000fe200030006ff */
[C---:B------:R-:W-:Y:S01]  /*15480*/  FFMA R13, R2.reuse, R22, R13 ;  /* 0x00000016020d7223 */ /* 0x040fe2000000000d */
[----:B------:R-:W-:Y:S01]  /*15490*/  FFMA R20, R2, R20, R21 ;  /* 0x0000001402147223 */ /* 0x000fe20000000015 */
[----:B------:R-:W-:Y:S02]  /*154a0*/  HADD2.F32 R22, -RZ, R24.H1_H1 ;  /* 0x30000018ff167230 */ /* 0x000fe40000004100 */
[----:B------:R-:W-:Y:S01]  /*154b0*/  FMUL R21, R16, R32 ;  /* 0x0000002010157220 */ /* 0x000fe20000400000 */
[----:B------:R-:W-:Y:S01]  /*154c0*/  FFMA R23, R2, R28, R23 ;  /* 0x0000001c02177223 */ /* 0x000fe20000000017 */
[----:B------:R-:W-:-:S02]  /*154d0*/  HADD2.F32 R24, -RZ, R25.H0_H0 ;  /* 0x20000019ff187230 */ /* 0x000fc40000004100 */
[----:B------:R-:W-:Y:S02]  /*154e0*/  HADD2.F32 R28, -RZ, R25.H1_H1 ;  /* 0x30000019ff1c7230 */ /* 0x000fe40000004100 */
[----:B------:R-:W-:Y:S01]  /*154f0*/  FMUL R25, R16, R30 ;  /* 0x0000001e10197220 */ /* 0x000fe20000400000 */
[----:B------:R-:W-:Y:S01]  /*15500*/  FFMA R22, R2, R22, R21 ;  /* 0x0000001602167223 */ /* 0x000fe20000000015 */
[----:B------:R-:W-:Y:S01]  /*15510*/  FMUL R27, R16, R27 ;  /* 0x0000001b101b7220 */ /* 0x000fe20000400000 */
[-C--:B------:R-:W-:Y:S02]  /*15520*/  F2FP.F16.E4M3.UNPACK_B R29, R5.reuse ;  /* 0x00000005ff1d723e */ /* 0x080fe400020006ff */
[----:B------:R-:W-:Y:S01]  /*15530*/  F2FP.F16.E4M3.UNPACK_B R21, R5.H1 ;  /* 0x00000005ff15723e */ /* 0x000fe200030006ff */
[C---:B------:R-:W-:Y:S01]  /*15540*/  FFMA R25, R2.reuse, R24, R25 ;  /* 0x0000001802197223 */ /* 0x040fe20000000019 */
[----:B------:R-:W-:Y:S01]  /*15550*/  FFMA R24, R2, R28, R27 ;  /* 0x0000001c02187223 */ /* 0x000fe2000000001b */
[----:B------:R-:W-:-:S02]  /*15560*/  HADD2.F32 R28, -RZ, R29.H0_H0 ;  /* 0x2000001dff1c7230 */ /* 0x000fc40000004100 */
[--C-:B------:R-:W-:Y:S02]  /*15570*/  HADD2.F32 R32, -RZ, R21.reuse.H0_H0 ;  /* 0x20000015ff207230 */ /* 0x100fe40000004100 */
[----:B------:R-:W-:Y:S02]  /*15580*/  HADD2.F32 R34, -RZ, R21.H1_H1 ;  /* 0x30000015ff227230 */ /* 0x000fe40000004100 */
[C---:B------:R-:W-:Y:S01]  /*15590*/  FMUL R21, R16.reuse, R36 ;  /* 0x0000002410157220 */ /* 0x040fe20000400000 */
        /* <DEDUP_REMOVED lines=8> */
[----:B------:R-:W-:Y:S02]  /*15620*/  F2FP.SATFINITE.E4M3.F32.PACK_AB_MERGE_C R23, R22, R23, RZ ;  /* 0x000000171617723e */ /* 0x000fe400048070ff */
[----:B------:R-:W-:-:S02]  /*15630*/  F2FP.SATFINITE.E4M3.F32.PACK_AB_MERGE_C R25, R24, R25, RZ ;  /* 0x000000191819723e */ /* 0x000fc400048070ff */
[----:B------:R-:W-:Y:S01]  /*15640*/  F2FP.SATFINITE.E4M3.F32.PACK_AB_MERGE_C R21, R28, R21, RZ ;  /* 0x000000151c15723e */ /* 0x000fe200048070ff */
[C---:B--2---:R-:W-:Y:S01]  /*15650*/  FMUL R29, R16.reuse, R33 ;  /* 0x00000021101d7220 */ /* 0x044fe20000400000 */
[----:B---3--:R-:W-:-:S03]  /*15660*/  FMUL R31, R16, R31 ;  /* 0x0000001f101f7220 */ /* 0x008fc60000400000 */
[C---:B------:R-:W-:Y:S01]  /*15670*/  FFMA R29, R2.reuse, R32, R29 ;  /* 0x00000020021d7223 */ /* 0x040fe2000000001d */
[----:B------:R-:W-:-:S05]  /*15680*/  FFMA R30, R2, R34, R31 ;  /* 0x00000022021e7223 */ /* 0x000fca000000001f */
[----:B------:R-:W-:Y:S01]  /*15690*/  F2FP.SATFINITE.E4M3.F32.PACK_AB_MERGE_C R29, R30, R29, RZ ;  /* 0x0000001d1e1d723e */ /* 0x000fe200048070ff */
[----:B------:R-:W-:Y:S06]  /*156a0*/  @P0 BRA `(.L_x_115) ;  /* 0x0000000000040947 */ /* 0x000fec0003800000 */
[----:B------:R-:W-:-:S04]  /*156b0*/  DEPBAR.LE SB0, 0x1 ;  /* 0x000080400000791a */ /* 0x000fc80000000000 */
.L_x_115:
        /* <DEDUP_REMOVED lines=27> */
.L_x_117:
[----:B------:R-:W-:Y:S05]  /*15870*/  BSYNC B0 ;  /* 0x0000000000007941 */ /* 0x000fea0003800000 */
.L_x_116:
[----:B------:R-:W-:Y:S04]  /*15880*/  BSSY B0, `(.L_x_118) ;  /* 0x000003a000007945 */ /* 0x000fe80003800000 */
[----:B------:R-:W-:Y:S05]  /*15890*/  @!P1 BRA `(.L_x_119) ;  /* 0x0000000000e09947 */ /* 0x000fea0003800000 */
[----:B------:R-:W-:-:S04]  /*158a0*/  MOV R9, UR44 ;  /* 0x0000002c00097c02 */ /* 0x000fc80008000f00 */
[----:B------:R-:W-:-:S13]  /*158b0*/  ISETP.NE.AND P3, PT, R9, 0x3, PT ;  /* 0x000000030900780c */ /* 0x000fda0003f65270 */
[----:B------:R-:W-:Y:S05]  /*158c0*/  @!P3 BRA `(.L_x_120) ;  /* 0x000000000004b947 */ /* 0x000fea0003800000 */
[----:B------:R-:W-:Y:S01]  /*158d0*/  BPT.TRAP 0x1 ;  /* 0x000000040000795c */ /* 0x000fe20000300000 */
.L_x_120:
[----:B------:R-:W-:Y:S01]  /*158e0*/  LEA R9, R18, UR48, 0x3 ;  /* 0x0000003012097c11 */ /* 0x000fe2000f8e18ff */
[----:B------:R-:W-:Y:S01]  /*158f0*/  BSSY B1, `(.L_x_121) ;  /* 0x0000004000017945 */ /* 0x000fe20003800000 */
[----:B------:R-:W-:-:S04]  /*15900*/  SHF.L.U32 R10, R19, 0x1f, RZ ;  /* 0x0000001f130a7819 */ /* 0x000fc800000006ff */
[----:B------:R-:W1:Y:S02]  /*15910*/  SYNCS.PHASECHK.TRANS64.TRYWAIT P4, [R9+URZ+0x60], R10 ;  /* 0x0000600a090075a7 */ /* 0x000e64000808017f */
[----:B-1----:R-:W-:Y:S05]  /*15920*/  @!P4 BRA `(.L_x_122) ;  /* 0x000000ac0000c947 */ /* 0x002fea0003800000 */
.L_x_383:
[----:B------:R-:W-:Y:S05]  /*15930*/  BSYNC B1 ;  /* 0x0000000000017941 */ /* 0x000fea0003800000 */
.L_x_121:
        /* <DEDUP_REMOVED lines=22> */
.L_x_124:
[----:B------:R-:W-:Y:S05]  /*15aa0*/  BSYNC B1 ;  /* 0x0000000000017941 */ /* 0x000fea0003800000 */
.L_x_123:
        /* <DEDUP_REMOVED lines=8> */
.L_x_125:
        /* <DEDUP_REMOVED lines=15> */
.L_x_119:
[----:B------:R-:W-:Y:S05]  /*15c20*/  BSYNC B0 ;  /* 0x0000000000007941 */ /* 0x000fea0003800000 */
.L_x_118:
        /* <DEDUP_REMOVED lines=66> */
.L_x_126:
        /* <DEDUP_REMOVED lines=27> */
.L_x_128:
[----:B------:R-:W-:Y:S05]  /*16200*/  BSYNC B0 ;  /* 0x0000000000007941 */ /* 0x000fea0003800000 */
.L_x_127:
[----:B------:R-:W-:Y:S04]  /*16210*/  BSSY B0, `(.L_x_129) ;  /* 0x000003a000007945 */ /* 0x000fe80003800000 */
[----:B------:R-:W-:Y:S05]  /*16220*/  @!P1 BRA `(.L_x_130) ;  /* 0x0000000000e09947 */ /* 0x000fea0003800000 */
[----:B------:R-:W-:-:S04]  /*16230*/  MOV R9, UR44 ;  /* 0x0000002c00097c02 */ /* 0x000fc80008000f00 */
[----:B------:R-:W-:-:S13]  /*16240*/  ISETP.NE.AND P3, PT, R9, 0x3, PT ;  /* 0x000000030900780c */ /* 0x000fda0003f65270 */
[----:B------:R-:W-:Y:S05]  /*16250*/  @!P3 BRA `(.L_x_131) ;  /* 0x000000000004b947 */ /* 0x000fea0003800000 */
[----:B------:R-:W-:Y:S01]  /*16260*/  BPT.TRAP 0x1 ;  /* 0x000000040000795c */ /* 0x000fe20000300000 */
.L_x_131:
[----:B------:R-:W-:Y:S01]  /*16270*/  LEA R9, R18, UR48, 0x3 ;  /* 0x0000003012097c11 */ /* 0x000fe2000f8e18ff */
[----:B------:R-:W-:Y:S01]  /*16280*/  BSSY B1, `(.L_x_132) ;  /* 0x0000004000017945 */ /* 0x000fe20003800000 */
[----:B------:R-:W-:-:S04]  /*16290*/  SHF.L.U32 R10, R19, 0x1f, RZ ;  /* 0x0000001f130a7819 */ /* 0x000fc800000006ff */
[----:B------:R-:W1:Y:S02]  /*162a0*/  SYNCS.PHASECHK.TRANS64.TRYWAIT P4, [R9+URZ+0x60], R10 ;  /* 0x0000600a090075a7 */ /* 0x000e64000808017f */
[----:B-1----:R-:W-:Y:S05]  /*162b0*/  @!P4 BRA `(.L_x_133) ;  /* 0x000000a000b0c947 */ /* 0x002fea0003800000 */
.L_x_384:
[----:B------:R-:W-:Y:S05]  /*162c0*/  BSYNC B1 ;  /* 0x0000000000017941 */ /* 0x000fea0003800000 */
.L_x_132:
        /* <DEDUP_REMOVED lines=22> */
.L_x_135:
[----:B------:R-:W-:Y:S05]  /*16430*/  BSYNC B1 ;  /* 0x0000000000017941 */ /* 0x000fea0003800000 */
.L_x_134:
        /* <DEDUP_REMOVED lines=8> */
.L_x_136:
        /* <DEDUP_REMOVED lines=15> */
.L_x_130:
[----:B------:R-:W-:Y:S05]  /*165b0*/  BSYNC B0 ;  /* 0x0000000000007941 */ /* 0x000fea0003800000 */
.L_x_129:
[----:B------:R-:W2:Y:S04]  /*165c0*/  LDL.LU R20, [R1+0x360] ;  /* 0x0003600001147983 */ /* 0x000ea80000300800 */
[----:B------:R-:W3:Y:S04]  /*165d0*/  LDL.LU R11, [R1+0x364] ;  /* 0x00036400010b7983 */ /* 0x000ee80000300800 */
[----:B------:R-:W4:Y:S04]  /*165e0*/  LDL.LU R13, [R1+0x368] ;  /* 0x00036800010d7983 */ /* 0x000f280000300800 */
[----:B------:R-:W5:Y:S04]  /*165f0*/  LDL.LU R33, [R1+0x36c] ;  /* 0x00036c0001217983 */ /* 0x000f680000300800 */
[----:B------:R-:W4:Y:S04]  /*16600*/  LDL.LU R31, [R1+0x370] ;  /* 0x00037000011f7983 */ /* 0x000f280000300800 */
[----:B------:R-:W4:Y:S04]  /*16610*/  LDL.LU R21, [R1+0x374] ;  /* 0x0003740001157983 */ /* 0x000f280000300800 */
[----:B------:R-:W4:Y:S04]  /*16620*/  LDL.LU R34, [R1+0x378] ;  /* 0x0003780001227983 */ /* 0x000f280000300800 */
[----:B------:R-:W4:Y:S01]  /*16630*/  LDL.LU R28, [R1+0x37c] ;  /* 0x00037c00011c7983 */ /* 0x000f220000300800 */
[----:B------:R-:W-:-:S02]  /*16640*/  F2FP.F16.E4M3.UNPACK_B R9, R0 ;  /* 0x00000000ff09723e */ /* 0x000fc400020006ff */
[----:B------:R-:W-:Y:S01]  /*16650*/  F2FP.F16.E4M3.UNPACK_B R12, R0.H1 ;  /* 0x00000000ff0c723e */ /* 0x000fe200030006ff */
[----:B------:R-:W4:Y:S02]  /*16660*/  LDL.LU R23, [R1+0x380] ;  /* 0x0003800001177983 */ /* 0x000f240000300800 */
[--C-:B------:R-:W-:Y:S02]  /*16670*/  HADD2.F32 R10, -RZ, R9.reuse.H0_H0 ;  /* 0x20000009ff0a7230 */ /* 0x100fe40000004100 */
[----:B------:R-:W4:Y:S01]  /*16680*/  LDL.LU R32, [R1+0x384] ;  /* 0x0003840001207983 */ /* 0x000f220000300800 */
[----:B------:R-:W-:Y:S01]  /*16690*/  HADD2.F32 R14, -RZ, R9.H1_H1 ;  /* 0x30000009ff0e7230 */ /* 0x000fe20000004100 */
[----:B------:R-:W-:Y:S02]  /*166a0*/  F2FP.F16.E4M3.UNPACK_B R15, R3 ;  /* 0x00000003ff0f723e */ /* 0x000fe400020006ff */
[----:B------:R-:W4:Y:S04]  /*166b0*/  LDL.LU R30, [R1+0x388] ;  /* 0x00038800011e7983 */ /* 0x000f280000300800 */
[----:B------:R-:W4:Y:S01]  /*166c0*/  LDL.LU R27, [R1+0x38c] ;  /* 0x00038c00011b7983 */ /* 0x000f220000300800 */
[----:B------:R-:W-:-:S03]  /*166d0*/  HADD2.F32 R22, -RZ, R15.H1_H1 ;  /* 0x3000000fff167230 */ /* 0x000fc60000004100 */
[----:B------:R-:W4:Y:S04]  /*166e0*/  LDL.LU R36, [R1+0x390] ;  /* 0x0003900001247983 */ /* 0x000f280000300800 */
[----:B------:R-:W4:Y:S01]  /*166f0*/  LDL.LU R35, [R1+0x394] ;  /* 0x0003940001237983 */ /* 0x000f220000300800 */
[C---:B--2---:R-:W-:Y:S01]  /*16700*/  FMUL R9, R16.reuse, R20 ;  /* 0x0000001410097220 */ /* 0x044fe20000400000 */
[----:B---3--:R-:W-:-:S03]  /*16710*/  FMUL R11, R16, R11 ;  /* 0x0000000b100b7220 */ /* 0x008fc60000400000 */
[C---:B------:R-:W-:Y:S01]  /*16720*/  FFMA R9, R2.reuse, R10, R9 ;  /* 0x0000000a02097223 */ /* 0x040fe20000000009 */
[----:B------:R-:W-:Y:S01]  /*16730*/  FFMA R10, R2, R14, R11 ;  /* 0x0000000e020a7223 */ /* 0x000fe2000000000b */
[----:B------:R-:W-:Y:S02]  /*16740*/  HADD2.F32 R14, -RZ, R15.H0_H0 ;  /* 0x2000000fff0e7230 */ /* 0x000fe40000004100 */
[C---:B-----5:R-:W-:Y:S02]  /*16750*/  FMUL R11, R16.reuse, R33 ;  /* 0x00000021100b7220 */ /* 0x060fe40000400000 */
[----:B------:R-:W2:Y:S01]  /*16760*/  LDL.LU R33, [R1+0x398] ;  /* 0x0003980001217983 */ /* 0x000ea20000300800 */
[----:B----4-:R-:W-:-:S03]  /*16770*/  FMUL R15, R16, R31 ;  /* 0x0000001f100f7220 */ /* 0x010fc60000400000 */
[----:B------:R-:W3:Y:S01]  /*16780*/  LDL.LU R31, [R1+0x39c] ;  /* 0x00039c00011f7983 */ /* 0x000ee20000300800 */
[--C-:B------:R-:W-:Y:S02]  /*16790*/  HADD2.F32 R20, -RZ, R12.reuse.H0_H0 ;  /* 0x2000000cff147230 */ /* 0x100fe40000004100 */
[C---:B------:R-:W-:Y:S01]  /*167a0*/  FMUL R13, R16.reuse, R13 ;  /* 0x0000000d100d7220 */ /* 0x040fe20000400000 */
[----:B------:R-:W-:Y:S02]  /*167b0*/  HADD2.F32 R12, -RZ, R12.H1_H1 ;  /* 0x3000000cff0c7230 */ /* 0x000fe40000004100 */
[----:B------:R-:W-:Y:S01]  /*167c0*/  FMUL R21, R16, R21 ;  /* 0x0000001510157220 */ /* 0x000fe20000400000 */
[C---:B------:R-:W-:Y:S01]  /*167d0*/  FFMA R13, R2.reuse, R20, R13 ;  /* 0x00000014020d7223 */ /* 0x040fe2000000000d */
[----:B------:R-:W-:Y:S01]  /*167e0*/  F2FP.F16.E4M3.UNPACK_B R20, R3.H1 ;  /* 0x00000003ff14723e */ /* 0x000fe200030006ff */
[C---:B------:R-:W-:Y:S01]  /*167f0*/  FFMA R15, R2.reuse, R14, R15 ;  /* 0x0000000e020f7223 */ /* 0x040fe2000000000f */
[C---:B------:R-:W-:Y:S01]  /*16800*/  FFMA R14, R2.reuse, R22, R21 ;  /* 0x00000016020e7223 */ /* 0x040fe20000000015 */
[----:B------:R-:W-:Y:S01]  /*16810*/  F2FP.F16.E4M3.UNPACK_B R24, R4 ;  /* 0x00000004ff18723e */ /* 0x000fe200020006ff */
[----:B------:R-:W-:Y:S01]  /*16820*/  FFMA R12, R2, R12, R11 ;  /* 0x0000000c020c7223 */ /* 0x000fe2000000000b */
[----:B------:R-:W-:-:S02]  /*16830*/  HADD2.F32 R22, -RZ, R20.H0_H0 ;  /* 0x20000014ff167230 */ /* 0x000fc40000004100 */
[C---:B------:R-:W-:Y:S01]  /*16840*/  FMUL R11, R16.reuse, R34 ;  /* 0x00000022100b7220 */ /* 0x040fe20000400000 */
[----:B------:R-:W-:Y:S02]  /*16850*/  HADD2.F32 R20, -RZ, R20.H1_H1 ;  /* 0x30000014ff147230 */ /* 0x000fe40000004100 */
[C---:B------:R-:W-:Y:S01]  /*16860*/  FMUL R21, R16.reuse, R28 ;  /* 0x0000001c10157220 */ /* 0x040fe20000400000 */
[--C-:B------:R-:W-:Y:S02]  /*16870*/  HADD2.F32 R28, -RZ, R24.reuse.H0_H0 ;  /* 0x20000018ff1c7230 */ /* 0x100fe40000004100 */
[----:B------:R-:W-:Y:S01]  /*16880*/  FMUL R23, R16, R23 ;  /* 0x0000001710177220 */ /* 0x000fe20000400000 */
[----:B------:R-:W-:Y:S01]  /*16890*/  F2FP.F16.E4M3.UNPACK_B R25, R4.H1 ;  /* 0x00000004ff19723e */ /* 0x000fe200030006ff */
[C---:B------:R-:W-:Y:S01]  /*168a0*/  FFMA R11, R2.reuse, R22, R11 ;  /* 0x00000016020b7223 */ /* 0x040fe2000000000b */
[----:B------:R-:W-:Y:S01]  /*168b0*/  FFMA R20, R2, R20, R21 ;  /* 0x0000001402147223 */ /* 0x000fe20000000015 */
[----:B------:R-:W-:-:S02]  /*168c0*/  HADD2.F32 R22, -RZ, R24.H1_H1 ;  /* 0x30000018ff167230 */ /* 0x000fc40000004100 */
[----:B------:R-:W-:Y:S01]  /*168d0*/  FMUL R21, R16, R32 ;  /* 0x0000002010157220 */ /* 0x000fe20000400000 */
[----:B------:R-:W-:Y:S01]  /*168e0*/  FFMA R23, R2, R28, R23 ;  /* 0x0000001c02177223 */ /* 0x000fe20000000017 */
[--C-:B------:R-:W-:Y:S02]  /*168f0*/  HADD2.F32 R24, -RZ, R25.reuse.H0_H0 ;  /* 0x20000019ff187230 */ /* 0x100fe40000004100 */
        /* <DEDUP_REMOVED lines=30> */
.L_x_137:
        /* <DEDUP_REMOVED lines=27> */
.L_x_139:
[----:B------:R-:W-:Y:S05]  /*16c90*/  BSYNC B0 ;  /* 0x0000000000007941 */ /* 0x000fea0003800000 */
.L_x_138:
[----:B------:R-:W-:Y:S04]  /*16ca0*/  BSSY B0, `(.L_x_140) ;  /* 0x000003a000007945 */ /* 0x000fe80003800000 */
[----:B------:R-:W-:Y:S05]  /*16cb0*/  @!P1 BRA `(.L_x_141) ;  /* 0x0000000000e09947 */ /* 0x000fea0003800000 */
[----:B------:R-:W-:-:S04]  /*16cc0*/  MOV R9, UR44 ;  /* 0x0000002c00097c02 */ /* 0x000fc80008000f00 */
[----:B------:R-:W-:-:S13]  /*16cd0*/  ISETP.NE.AND P3, PT, R9, 0x3, PT ;  /* 0x000000030900780c */ /* 0x000fda0003f65270 */
[----:B------:R-:W-:Y:S05]  /*16ce0*/  @!P3 BRA `(.L_x_142) ;  /* 0x000000000004b947 */ /* 0x000fea0003800000 */
[----:B------:R-:W-:Y:S01]  /*16cf0*/  BPT.TRAP 0x1 ;  /* 0x000000040000795c */ /* 0x000fe20000300000 */
.L_x_142:
[----:B------:R-:W-:Y:S01]  /*16d00*/  LEA R9, R18, UR48, 0x3 ;  /* 0x0000003012097c11 */ /* 0x000fe2000f8e18ff */
[----:B------:R-:W-:Y:S01]  /*16d10*/  BSSY B1, `(.L_x_143) ;  /* 0x0000004000017945 */ /* 0x000fe20003800000 */
[----:B------:R-:W-:-:S04]  /*16d20*/  SHF.L.U32 R10, R19, 0x1f, RZ ;  /* 0x0000001f130a7819 */ /* 0x000fc800000006ff */
[----:B------:R-:W1:Y:S02]  /*16d30*/  SYNCS.PHASECHK.TRANS64.TRYWAIT P4, [R9+URZ+0x60], R10 ;  /* 0x0000600a090075a7 */ /* 0x000e64000808017f */
[----:B-1----:R-:W-:Y:S05]  /*16d40*/  @!P4 BRA `(.L_x_144) ;  /* 0x000000980020c947 */ /* 0x002fea0003800000 */
.L_x_385:
[----:B------:R-:W-:Y:S05]  /*16d50*/  BSYNC B1 ;  /* 0x0000000000017941 */ /* 0x000fea0003800000 */
.L_x_143:
        /* <DEDUP_REMOVED lines=22> */
.L_x_146:
[----:B------:R-:W-:Y:S05]  /*16ec0*/  BSYNC B1 ;  /* 0x0000000000017941 */ /* 0x000fea0003800000 */
.L_x_145:
        /* <DEDUP_REMOVED lines=8> */
.L_x_147:
        /* <DEDUP_REMOVED lines=15> */
.L_x_141:
[----:B------:R-:W-:Y:S05]  /*17040*/  BSYNC B0 ;  /* 0x0000000000007941 */ /* 0x000fea0003800000 */
.L_x_140:
        /* <DEDUP_REMOVED lines=66> */
.L_x_148:
        /* <DEDUP_REMOVED lines=27> */
.L_x_150:
[----:B------:R-:W-:Y:S05]  /*17620*/  BSYNC B0 ;  /* 0x0000000000007941 */ /* 0x000fea0003800000 */
.L_x_149:
[----:B------:R-:W-:Y:S04]  /*17630*/  BSSY B0, `(.L_x_151) ;  /* 0x000003a000007945 */ /* 0x000fe80003800000 */
[----:B------:R-:W-:Y:S05]  /*17640*/  @!P1 BRA `(.L_x_152) ;  /* 0x0000000000e09947 */ /* 0x000fea0003800000 */
[----:B------:R-:W-:-:S04]  /*17650*/  MOV R9, UR44 ;  /* 0x0000002c00097c02 */ /* 0x000fc80008000f00 */
[----:B------:R-:W-:-:S13]  /*17660*/  ISETP.NE.AND P3, PT, R9, 0x3, PT ;  /* 0x000000030900780c */ /* 0x000fda0003f65270 */
[----:B------:R-:W-:Y:S05]  /*17670*/  @!P3 BRA `(.L_x_153) ;  /* 0x000000000004b947 */ /* 0x000fea0003800000 */
[----:B------:R-:W-:Y:S01]  /*17680*/  BPT.TRAP 0x1 ;  /* 0x000000040000795c */ /* 0x000fe20000300000 */
.L_x_153:
[----:B------:R-:W-:Y:S01]  /*17690*/  LEA R9, R18, UR48, 0x3 ;  /* 0x0000003012097c11 */ /* 0x000fe2000f8e18ff */
[----:B------:R-:W-:Y:S01]  /*176a0*/  BSSY B1, `(.L_x_154) ;  /* 0x0000004000017945 */ /* 0x000fe20003800000 */
[----:B------:R-:W-:-:S04]  /*176b0*/  SHF.L.U32 R10, R19, 0x1f, RZ ;  /* 0x0000001f130a7819 */ /* 0x000fc800000006ff */
[----:B------:R-:W1:Y:S02]  /*176c0*/  SYNCS.PHASECHK.TRANS64.TRYWAIT P4, [R9+URZ+0x60], R10 ;  /* 0x0000600a090075a7 */ /* 0x000e64000808017f */
[----:B-1----:R-:W-:Y:S05]  /*176d0*/  @!P4 BRA `(.L_x_155) ;  /* 0x0000008c00d0c947 */ /* 0x002fea0003800000 */
.L_x_386:
[----:B------:R-:W-:Y:S05]  /*176e0*/  BSYNC B1 ;  /* 0x0000000000017941 */ /* 0x000fea0003800000 */
.L_x_154:
        /* <DEDUP_REMOVED lines=22> */
.L_x_157:
[----:B------:R-:W-:Y:S05]  /*17850*/  BSYNC B1 ;  /* 0x0000000000017941 */ /* 0x000fea0003800000 */
.L_x_156:
        /* <DEDUP_REMOVED lines=8> */
.L_x_158:
        /* <DEDUP_REMOVED lines=15> */
.L_x_152:
[----:B------:R-:W-:Y:S05]  /*179d0*/  BSYNC B0 ;  /* 0x0000000000007941 */ /* 0x000fea0003800000 */
.L_x_151:
        /* <DEDUP_REMOVED lines=82> */
.L_x_159:
        /* <DEDUP_REMOVED lines=27> */
.L_x_161:
[----:B------:R-:W-:Y:S05]  /*180b0*/  BSYNC B0 ;  /* 0x0000000000007941 */ /* 0x000fea0003800000 */
.L_x_160:
[----:B------:R-:W-:Y:S04]  /*180c0*/  BSSY B0, `(.L_x_162) ;  /* 0x000003a000007945 */ /* 0x000fe80003800000 */
[----:B------:R-:W-:Y:S05]  /*180d0*/  @!P1 BRA `(.L_x_163) ;  /* 0x0000000000e09947 */ /* 0x000fea0003800000 */
[----:B------:R-:W-:-:S04]  /*180e0*/  MOV R9, UR44 ;  /* 0x0000002c00097c02 */ /* 0x000fc80008000f00 */
[----:B------:R-:W-:-:S13]  /*180f0*/  ISETP.NE.AND P3, PT, R9, 0x3, PT ;  /* 0x000000030900780c */ /* 0x000fda0003f65270 */
[----:B------:R-:W-:Y:S05]  /*18100*/  @!P3 BRA `(.L_x_164) ;  /* 0x000000000004b947 */ /* 0x000fea0003800000 */
[----:B------:R-:W-:Y:S01]  /*18110*/  BPT.TRAP 0x1 ;  /* 0x000000040000795c */ /* 0x000fe20000300000 */
.L_x_164:
[----:B------:R-:W-:Y:S01]  /*18120*/  LEA R9, R18, UR48, 0x3 ;  /* 0x0000003012097c11 */ /* 0x000fe2000f8e18ff */
[----:B------:R-:W-:Y:S01]  /*18130*/  BSSY B1, `(.L_x_165) ;  /* 0x0000004000017945 */ /* 0x000fe20003800000 */
[----:B------:R-:W-:-:S04]  /*18140*/  SHF.L.U32 R10, R19, 0x1f, RZ ;  /* 0x0000001f130a7819 */ /* 0x000fc800000006ff */
[----:B------:R-:W1:Y:S02]  /*18150*/  SYNCS.PHASECHK.TRANS64.TRYWAIT P4, [R9+URZ+0x60], R10 ;  /* 0x0000600a090075a7 */ /* 0x000e64000808017f */
[----:B-1----:R-:W-:Y:S05]  /*18160*/  @!P4 BRA `(.L_x_166) ;  /* 0x000000840040c947 */ /* 0x002fea0003800000 */
.L_x_387:
[----:B------:R-:W-:Y:S05]  /*18170*/  BSYNC B1 ;  /* 0x0000000000017941 */ /* 0x000fea0003800000 */
.L_x_165:
        /* <DEDUP_REMOVED lines=22> */
.L_x_168:
[----:B------:R-:W-:Y:S05]  /*182e0*/  BSYNC B1 ;  /* 0x0000000000017941 */ /* 0x000fea0003800000 */
.L_x_167:
        /* <DEDUP_REMOVED lines=8> */
.L_x_169:
        /* <DEDUP_REMOVED lines=15> */
.L_x_163:
[----:B------:R-:W-:Y:S05]  /*18460*/  BSYNC B0 ;  /* 0x0000000000007941 */ /* 0x000fea0003800000 */
.L_x_162:
[----:B------:R-:W2:Y:S04]  /*18470*/  LDL.LU R21, [R1+0x200] ;  /* 0x0002000001157983 */ /* 0x000ea80000300800 */
[----:B------:R-:W3:Y:S04]  /*18480*/  LDL.LU R30, [R1+0x204] ;  /* 0x00020400011e7983 */ /* 0x000ee80000300800 */
[----:B------:R-:W4:Y:S04]  /*18490*/  LDL.LU R25, [R1+0x208] ;  /* 0x0002080001197983 */ /* 0x000f280000300800 */
[----:B------:R-:W5:Y:S04]  /*184a0*/  LDL.LU R27, [R1+0x20c] ;  /* 0x00020c00011b7983 */ /* 0x000f680000300800 */
[----:B------:R-:W5:Y:S04]  /*184b0*/  LDL.LU R36, [R1+0x210] ;  /* 0x0002100001247983 */ /* 0x000f680000300800 */
[----:B------:R-:W5:Y:S04]  /*184c0*/  LDL.LU R35, [R1+0x214] ;  /* 0x0002140001237983 */ /* 0x000f680000300800 */
[----:B------:R-:W5:Y:S04]  /*184d0*/  LDL.LU R33, [R1+0x218] ;  /* 0x0002180001217983 */ /* 0x000f680000300800 */
[----:B------:R-:W5:Y:S01]  /*184e0*/  LDL.LU R31, [R1+0x21c] ;  /* 0x00021c00011f7983 */ /* 0x000f620000300800 */
[-C--:B------:R-:W-:Y:S01]  /*184f0*/  F2FP.F16.E4M3.UNPACK_B R9, R0.reuse ;  /* 0x00000000ff09723e */ /* 0x080fe200020006ff */
[C---:B------:R-:W-:Y:S01]  /*18500*/  FMUL R231, R16.reuse, R231 ;  /* 0x000000e710e77220 */ /* 0x040fe20000400000 */
[----:B------:R-:W-:Y:S01]  /*18510*/  F2FP.F16.E4M3.UNPACK_B R12, R0.H1 ;  /* 0x00000000ff0c723e */ /* 0x000fe200030006ff */
[----:B------:R-:W-:Y:S01]  /*18520*/  FMUL R11, R16, R232 ;  /* 0x000000e8100b7220 */ /* 0x000fe20000400000 */
[----:B------:R-:W-:Y:S01]  /*18530*/  F2FP.F16.E4M3.UNPACK_B R13, R3 ;  /* 0x00000003ff0d723e */ /* 0x000fe200020006ff */
[----:B------:R-:W-:-:S02]  /*18540*/  HADD2.F32 R10, -RZ, R9.H0_H0 ;  /* 0x20000009ff0a7230 */ /* 0x000fc40000004100 */
        /* <DEDUP_REMOVED lines=12> */
[----:B------:R-:W-:Y:S01]  /*18610*/  FMUL R13, R16, R234 ;  /* 0x000000ea100d7220 */ /* 0x000fe20000400000 */
[----:B------:R-:W-:Y:S01]  /*18620*/  HADD2.F32 R22, -RZ, R15.H1_H1 ;  /* 0x3000000fff167230 */ /* 0x000fe20000004100 */
[----:B------:R-:W-:Y:S01]  /*18630*/  F2FP.F16.E4M3.UNPACK_B R24, R4.H1 ;  /* 0x00000004ff18723e */ /* 0x000fe200030006ff */
[----:B------:R-:W-:Y:S02]  /*18640*/  HADD2.F32 R28, -RZ, R23.H0_H0 ;  /* 0x20000017ff1c7230 */ /* 0x000fe40000004100 */
[C---:B------:R-:W-:Y:S01]  /*18650*/  FFMA R13, R2.reuse, R14, R13 ;  /* 0x0000000e020d7223 */ /* 0x040fe2000000000d */
[----:B------:R-:W-:Y:S01]  /*18660*/  FFMA R14, R2, R20, R235 ;  /* 0x00000014020e7223 */ /* 0x000fe200000000eb */
[----:B------:R-:W-:Y:S02]  /*18670*/  HADD2.F32 R20, -RZ, R15.H0_H0 ;  /* 0x2000000fff147230 */ /* 0x000fe40000004100 */
[----:B------:R-:W-:Y:S01]  /*18680*/  FMUL R15, R16, R236 ;  /* 0x000000ec100f7220 */ /* 0x000fe20000400000 */
[----:B------:R-:W-:Y:S01]  /*18690*/  F2FP.F16.E4M3.UNPACK_B R29, R5 ;  /* 0x00000005ff1d723e */ /* 0x000fe200020006ff */
[----:B------:R-:W-:-:S02]  /*186a0*/  HADD2.F32 R12, -RZ, R12.H1_H1 ;  /* 0x3000000cff0c7230 */ /* 0x000fc40000004100 */
[----:B------:R-:W-:Y:S01]  /*186b0*/  FMUL R233, R16, R233 ;  /* 0x000000e910e97220 */ /* 0x000fe20000400000 */
[C---:B------:R-:W-:Y:S01]  /*186c0*/  FFMA R15, R2.reuse, R20, R15 ;  /* 0x00000014020f7223 */ /* 0x040fe2000000000f */
[C---:B------:R-:W-:Y:S01]  /*186d0*/  FFMA R20, R2.reuse, R22, R237 ;  /* 0x0000001602147223 */ /* 0x040fe200000000ed */
[----:B------:R-:W-:Y:S02]  /*186e0*/  HADD2.F32 R22, -RZ, R23.H1_H1 ;  /* 0x30000017ff167230 */ /* 0x000fe40000004100 */
[----:B------:R-:W-:Y:S01]  /*186f0*/  FFMA R12, R2, R12, R233 ;  /* 0x0000000c020c7223 */ /* 0x000fe200000000e9 */
[----:B------:R-:W-:Y:S02]  /*18700*/  F2FP.SATFINITE.E4M3.F32.PACK_AB_MERGE_C R10, R10, R9, RZ ;  /* 0x000000090a0a723e */ /* 0x000fe400048070ff */
[----:B------:R-:W-:Y:S02]  /*18710*/  F2FP.SATFINITE.E4M3.F32.PACK_AB_MERGE_C R14, R14, R13, RZ ;  /* 0x0000000d0e0e723e */ /* 0x000fe400048070ff */
[----:B------:R-:W-:-:S02]  /*18720*/  F2FP.SATFINITE.E4M3.F32.PACK_AB_MERGE_C R12, R12, R11, RZ ;  /* 0x0000000b0c0c723e */ /* 0x000fc400048070ff */
[----:B------:R-:W-:Y:S01]  /*18730*/  F2FP.SATFINITE.E4M3.F32.PACK_AB_MERGE_C R20, R20, R15, RZ ;  /* 0x0000000f1414723e */ /* 0x000fe200048070ff */
[C---:B--2---:R-:W-:Y:S01]  /*18740*/  FMUL R21, R16.reuse, R21 ;  /* 0x0000001510157220 */ /* 0x044fe20000400000 */
[----:B---3--:R-:W-:-:S03]  /*18750*/  FMUL R23, R16, R30 ;  /* 0x0000001e10177220 */ /* 0x008fc60000400000 */
[C---:B------:R-:W-:Y:S01]  /*18760*/  FFMA R21, R2.reuse, R28, R21 ;  /* 0x0000001c02157223 */ /* 0x040fe20000000015 */
[--C-:B------:R-:W-:Y:S02]  /*18770*/  HADD2.F32 R28, -RZ, R24.reuse.H0_H0 ;  /* 0x20000018ff1c7230 */ /* 0x100fe40000004100 */
[----:B------:R-:W-:Y:S01]  /*18780*/  FFMA R22, R2, R22, R23 ;  /* 0x0000001602167223 */ /* 0x000fe20000000017 */
[C---:B----4-:R-:W-:Y:S01]  /*18790*/  FMUL R25, R16.reuse, R25 ;  /* 0x0000001910197220 */ /* 0x050fe20000400000 */
[----:B------:R-:W-:Y:S01]  /*187a0*/  F2FP.F16.E4M3.UNPACK_B R23, R5.H1 ;  /* 0x00000005ff17723e */ /* 0x000fe200030006ff */
[----:B------:R-:W-:Y:S02]  /*187b0*/  HADD2.F32 R24, -RZ, R24.H1_H1 ;  /* 0x30000018ff187230 */ /* 0x000fe40000004100 */
[----:B-----5:R-:W-:Y:S01]  /*187c0*/  FMUL R27, R16, R27 ;  /* 0x0000001b101b7220 */ /* 0x020fe20000400000 */
[----:B------:R-:W-:Y:S01]  /*187d0*/  FFMA R25, R2, R28, R25 ;  /* 0x0000001c02197223 */ /* 0x000fe20000000019 */
[----:B------:R-:W-:Y:S01]  /*187e0*/  HADD2.F32 R28, -RZ, R29.H0_H0 ;  /* 0x2000001dff1c7230 */ /* 0x000fe20000004100 */
[----:B------:R-:W-:Y:S01]  /*187f0*/  F2FP.SATFINITE.E4M3.F32.PACK_AB_MERGE_C R21, R22, R21, RZ ;  /* 0x000000151615723e */ /* 0x000fe200048070ff */
[----:B------:R-:W-:-:S02]  /*18800*/  HADD2.F32 R32, -RZ, R23.H0_H0 ;  /* 0x20000017ff207230 */ /* 0x000fc40000004100 */
[----:B------:R-:W-:Y:S01]  /*18810*/  FFMA R24, R2, R24, R27 ;  /* 0x0000001802187223 */ /* 0x000fe2000000001b */
[----:B------:R-:W-:Y:S02]  /*18820*/  HADD2.F32 R34, -RZ, R23.H1_H1 ;  /* 0x30000017ff227230 */ /* 0x000fe40000004100 */
[C---:B------:R-:W-:Y:S01]  /*18830*/  FMUL R23, R16.reuse, R36 ;  /* 0x0000002410177220 */ /* 0x040fe20000400000 */
[----:B------:R-:W-:Y:S02]  /*18840*/  HADD2.F32 R30, -RZ, R29.H1_H1 ;  /* 0x3000001dff1e7230 */ /* 0x000fe40000004100 */
[----:B------:R-:W-:Y:S01]  /*18850*/  FMUL R27, R16, R35 ;  /* 0x00000023101b7220 */ /* 0x000fe20000400000 */
[----:B------:R-:W-:Y:S01]  /*18860*/  F2FP.SATFINITE.E4M3.F32.PACK_AB_MERGE_C R25, R24, R25, RZ ;  /* 0x000000191819723e */ /* 0x000fe200048070ff */
[----:B------:R-:W-:Y:S01]  /*18870*/  FFMA R23, R2, R28, R23 ;  /* 0x0000001c02177223 */ /* 0x000fe20000000017 */
[----:B------:R-:W-:Y:S01]  /*18880*/  FMUL R29, R16, R33 ;  /* 0x00000021101d7220 */ /* 0x000fe20000400000 */
[----:B------:R-:W-:Y:S01]  /*18890*/  FFMA R28, R2, R30, R27 ;  /* 0x0000001e021c7223 */ /* 0x000fe2000000001b */
[----:B------:R-:W-:-:S02]  /*188a0*/  FMUL R31, R16, R31 ;  /* 0x0000001f101f7220 */ /* 0x000fc40000400000 */
[----:B------:R-:W-:Y:S02]  /*188b0*/  FFMA R29, R2, R32, R29 ;  /* 0x00000020021d7223 */ /* 0x000fe4000000001d */
[----:B------:R-:W-:Y:S01]  /*188c0*/  F2FP.SATFINITE.E4M3.F32.PACK_AB_MERGE_C R23, R28, R23, RZ ;  /* 0x000000171c17723e */ /* 0x000fe200048070ff */
[----:B------:R-:W-:-:S05]  /*188d0*/  FFMA R30, R2, R34, R31 ;  /* 0x00000022021e7223 */ /* 0x000fca000000001f */
[----:B------:R-:W-:Y:S01]  /*188e0*/  F2FP.SATFINITE.E4M3.F32.PACK_AB_MERGE_C R29, R30, R29, RZ ;  /* 0x0000001d1e1d723e */ /* 0x000fe200048070ff */
[----:B------:R-:W-:Y:S06]  /*188f0*/  @P0 BRA `(.L_x_170) ;  /* 0x0000000000040947 */ /* 0x000fec0003800000 */
[----:B------:R-:W-:-:S04]  /*18900*/  DEPBAR.LE SB0, 0x1 ;  /* 0x000080400000791a */ /* 0x000fc80000000000 */
.L_x_170:
        /* <DEDUP_REMOVED lines=27> */
.L_x_172:
[----:B------:R-:W-:Y:S05]  /*18ac0*/  BSYNC B0 ;  /* 0x0000000000007941 */ /* 0x000fea0003800000 */
.L_x_171:
[----:B------:R-:W-:Y:S04]  /*18ad0*/  BSSY B0, `(.L_x_173) ;  /* 0x000003a000007945 */ /* 0x000fe80003800000 */
[----:B------:R-:W-:Y:S05]  /*18ae0*/  @!P1 BRA `(.L_x_174) ;  /* 0x0000000000e09947 */ /* 0x000fea0003800000 */
[----:B------:R-:W-:-:S04]  /*18af0*/  MOV R9, UR44 ;  /* 0x0000002c00097c02 */ /* 0x000fc80008000f00 */
[----:B------:R-:W-:-:S13]  /*18b00*/  ISETP.NE.AND P3, PT, R9, 0x3, PT ;  /* 0x000000030900780c */ /* 0x000fda0003f65270 */
[----:B------:R-:W-:Y:S05]  /*18b10*/  @!P3 BRA `(.L_x_175) ;  /* 0x000000000004b947 */ /* 0x000fea0003800000 */
[----:B------:R-:W-:Y:S01]  /*18b20*/  BPT.TRAP 0x1 ;  /* 0x000000040000795c */ /* 0x000fe20000300000 */
.L_x_175:
[----:B------:R-:W-:Y:S01]  /*18b30*/  LEA R9, R18, UR48, 0x3 ;  /* 0x0000003012097c11 */ /* 0x000fe2000f8e18ff */
[----:B------:R-:W-:Y:S01]  /*18b40*/  BSSY B1, `(.L_x_176) ;  /* 0x0000004000017945 */ /* 0x000fe20003800000 */
[----:B------:R-:W-:-:S04]  /*18b50*/  SHF.L.U32 R10, R19, 0x1f, RZ ;  /* 0x0000001f130a7819 */ /* 0x000fc800000006ff */
[----:B------:R-:W1:Y:S02]  /*18b60*/  SYNCS.PHASECHK.TRANS64.TRYWAIT P4, [R9+URZ+0x60], R10 ;  /* 0x0000600a090075a7 */ /* 0x000e64000808017f */
[----:B-1----:R-:W-:Y:S05]  /*18b70*/  @!P4 BRA `(.L_x_177) ;  /* 0x0000007800d0c947 */ /* 0x002fea0003800000 */
.L_x_388:
[----:B------:R-:W-:Y:S05]  /*18b80*/  BSYNC B1 ;  /* 0x0000000000017941 */ /* 0x000fea0003800000 */
.L_x_176:
        /* <DEDUP_REMOVED lines=22> */
.L_x_179:
[----:B------:R-:W-:Y:S05]  /*18cf0*/  BSYNC B1 ;  /* 0x0000000000017941 */ /* 0x000fea0003800000 */
.L_x_178:
        /* <DEDUP_REMOVED lines=8> */
.L_x_180:
        /* <DEDUP_REMOVED lines=15> */
.L_x_174:
[----:B------:R-:W-:Y:S05]  /*18e70*/  BSYNC B0 ;  /* 0x0000000000007941 */ /* 0x000fea0003800000 */
.L_x_173:
        /* <DEDUP_REMOVED lines=82> */
.L_x_181:
        /* <DEDUP_REMOVED lines=27> */
.L_x_183:
[----:B------:R-:W-:Y:S05]  /*19550*/  BSYNC B0 ;  /* 0x0000000000007941 */ /* 0x000fea0003800000 */
.L_x_182:
[----:B------:R-:W-:Y:S04]  /*19560*/  BSSY B0, `(.L_x_184) ;  /* 0x000003a000007945 */ /* 0x000fe80003800000 */
[----:B------:R-:W-:Y:S05]  /*19570*/  @!P1 BRA `(.L_x_185) ;  /* 0x0000000000e09947 */ /* 0x000fea0003800000 */
[----:B------:R-:W-:-:S04]  /*19580*/  MOV R9, UR44 ;  /* 0x0000002c00097c02 */ /* 0x000fc80008000f00 */
[----:B------:R-:W-:-:S13]  /*19590*/  ISETP.NE.AND P3, PT, R9, 0x3, PT ;  /* 0x000000030900780c */ /* 0x000fda0003f65270 */
[----:B------:R-:W-:Y:S05]  /*195a0*/  @!P3 BRA `(.L_x_186) ;  /* 0x000000000004b947 */ /* 0x000fea0003800000 */
[----:B------:R-:W-:Y:S01]  /*195b0*/  BPT.TRAP 0x1 ;  /* 0x000000040000795c */ /* 0x000fe20000300000 */
.L_x_186:
[----:B------:R-:W-:Y:S01]  /*195c0*/  LEA R9, R18, UR48, 0x3 ;  /* 0x0000003012097c11 */ /* 0x000fe2000f8e18ff */
[----:B------:R-:W-:Y:S01]  /*195d0*/  BSSY B1, `(.L_x_187) ;  /* 0x0000004000017945 */ /* 0x000fe20003800000 */
[----:B------:R-:W-:-:S04]  /*195e0*/  SHF.L.U32 R10, R19, 0x1f, RZ ;  /* 0x0000001f130a7819 */ /* 0x000fc800000006ff */
[----:B------:R-:W1:Y:S02]  /*195f0*/  SYNCS.PHASECHK.TRANS64.TRYWAIT P4, [R9+URZ+0x60], R10 ;  /* 0x0000600a090075a7 */ /* 0x000e64000808017f */
[----:B-1----:R-:W-:Y:S05]  /*19600*/  @!P4 BRA `(.L_x_188) ;  /* 0x000000700040c947 */ /* 0x002fea0003800000 */
.L_x_389:
[----:B------:R-:W-:Y:S05]  /*19610*/  BSYNC B1 ;  /* 0x0000000000017941 */ /* 0x000fea0003800000 */
.L_x_187:
        /* <DEDUP_REMOVED lines=22> */
.L_x_190:
[----:B------:R-:W-:Y:S05]  /*19780*/  BSYNC B1 ;  /* 0x0000000000017941 */ /* 0x000fea0003800000 */
.L_x_189:
        /* <DEDUP_REMOVED lines=8> */
.L_x_191:
        /* <DEDUP_REMOVED lines=15> */
.L_x_185:
[----:B------:R-:W-:Y:S05]  /*19900*/  BSYNC B0 ;  /* 0x0000000000007941 */ /* 0x000fea0003800000 */
.L_x_184:
        /* <DEDUP_REMOVED lines=82> */
.L_x_192:
        /* <DEDUP_REMOVED lines=27> */
.L_x_194:
[----:B------:R-:W-:Y:S05]  /*19fe0*/  BSYNC B0 ;  /* 0x0000000000007941 */ /* 0x000fea0003800000 */
.L_x_193:
[----:B------:R-:W-:Y:S04]  /*19ff0*/  BSSY B0, `(.L_x_195) ;  /* 0x000003a000007945 */ /* 0x000fe80003800000 */
[----:B------:R-:W-:Y:S05]  /*1a000*/  @!P1 BRA `(.L_x_196) ;  /* 0x0000000000e09947 */ /* 0x000fea0003800000 */
[----:B------:R-:W-:-:S04]  /*1a010*/  MOV R9, UR44 ;  /* 0x0000002c00097c02 */ /* 0x000fc80008000f00 */
[----:B------:R-:W-:-:S13]  /*1a020*/  ISETP.NE.AND P3, PT, R9, 0x3, PT ;  /* 0x000000030900780c */ /* 0x000fda0003f65270 */
[----:B------:R-:W-:Y:S05]  /*1a030*/  @!P3 BRA `(.L_x_197) ;  /* 0x000000000004b947 */ /* 0x000fea0003800000 */
[----:B------:R-:W-:Y:S01]  /*1a040*/  BPT.TRAP 0x1 ;  /* 0x000000040000795c */ /* 0x000fe20000300000 */
.L_x_197:
[----:B------:R-:W-:Y:S01]  /*1a050*/  LEA R9, R18, UR48, 0x3 ;  /* 0x0000003012097c11 */ /* 0x000fe2000f8e18ff */
[----:B------:R-:W-:Y:S01]  /*1a060*/  BSSY B1, `(.L_x_198) ;  /* 0x0000004000017945 */ /* 0x000fe20003800000 */
[----:B------:R-:W-:-:S04]  /*1a070*/  SHF.L.U32 R10, R19, 0x1f, RZ ;  /* 0x0000001f130a7819 */ /* 0x000fc800000006ff */
[----:B------:R-:W1:Y:S02]  /*1a080*/  SYNCS.PHASECHK.TRANS64.TRYWAIT P4, [R9+URZ+0x60], R10 ;  /* 0x0000600a090075a7 */ /* 0x000e64000808017f */
[----:B-1----:R-:W-:Y:S05]  /*1a090*/  @!P4 BRA `(.L_x_199) ;  /* 0x0000006400b0c947 */ /* 0x002fea0003800000 */
.L_x_390:
[----:B------:R-:W-:Y:S05]  /*1a0a0*/  BSYNC B1 ;  /* 0x0000000000017941 */ /* 0x000fea0003800000 */
.L_x_198:
        /* <DEDUP_REMOVED lines=22> */
.L_x_201:
[----:B------:R-:W-:Y:S05]  /*1a210*/  BSYNC B1 ;  /* 0x0000000000017941 */ /* 0x000fea0003800000 */
.L_x_200:
        /* <DEDUP_REMOVED lines=8> */
.L_x_202:
        /* <DEDUP_REMOVED lines=15> */
.L_x_196:
[----:B------:R-:W-:Y:S05]  /*1a390*/  BSYNC B0 ;  /* 0x0000000000007941 */ /* 0x000fea0003800000 */
.L_x_195:
        /* <DEDUP_REMOVED lines=82> */
.L_x_203:
        /* <DEDUP_REMOVED lines=27> */
.L_x_205:
[----:B------:R-:W-:Y:S05]  /*1aa70*/  BSYNC B0 ;  /* 0x0000000000007941 */ /* 0x000fea0003800000 */
.L_x_204:
[----:B------:R-:W-:Y:S04]  /*1aa80*/  BSSY B0, `(.L_x_206) ;  /* 0x000003a000007945 */ /* 0x000fe80003800000 */
[----:B------:R-:W-:Y:S05]  /*1aa90*/  @!P1 BRA `(.L_x_207) ;  /* 0x0000000000e09947 */ /* 0x000fea0003800000 */
[----:B------:R-:W-:-:S04]  /*1aaa0*/  MOV R9, UR44 ;  /* 0x0000002c00097c02 */ /* 0x000fc80008000f00 */
[----:B------:R-:W-:-:S13]  /*1aab0*/  ISETP.NE.AND P3, PT, R9, 0x3, PT ;  /* 0x000000030900780c */ /* 0x000fda0003f65270 */
[----:B------:R-:W-:Y:S05]  /*1aac0*/  @!P3 BRA `(.L_x_208) ;  /* 0x000000000004b947 */ /* 0x000fea0003800000 */
[----:B------:R-:W-:Y:S01]  /*1aad0*/  BPT.TRAP 0x1 ;  /* 0x000000040000795c */ /* 0x000fe20000300000 */
.L_x_208:
[----:B------:R-:W-:Y:S01]  /*1aae0*/  LEA R9, R18, UR48, 0x3 ;  /* 0x0000003012097c11 */ /* 0x000fe2000f8e18ff */
[----:B------:R-:W-:Y:S01]  /*1aaf0*/  BSSY B1, `(.L_x_209) ;  /* 0x0000004000017945 */ /* 0x000fe20003800000 */
[----:B------:R-:W-:-:S04]  /*1ab00*/  SHF.L.U32 R10, R19, 0x1f, RZ ;  /* 0x0000001f130a7819 */ /* 0x000fc800000006ff */
[----:B------:R-:W1:Y:S02]  /*1ab10*/  SYNCS.PHASECHK.TRANS64.TRYWAIT P4, [R9+URZ+0x60], R10 ;  /* 0x0000600a090075a7 */ /* 0x000e64000808017f */
[----:B-1----:R-:W-:Y:S05]  /*1ab20*/  @!P4 BRA `(.L_x_210) ;  /* 0x0000005c0020c947 */ /* 0x002fea0003800000 */
.L_x_391:
[----:B------:R-:W-:Y:S05]  /*1ab30*/  BSYNC B1 ;  /* 0x0000000000017941 */ /* 0x000fea0003800000 */
.L_x_209:
        /* <DEDUP_REMOVED lines=22> */
.L_x_212:
[----:B------:R-:W-:Y:S05]  /*1aca0*/  BSYNC B1 ;  /* 0x0000000000017941 */ /* 0x000fea0003800000 */
.L_x_211:
        /* <DEDUP_REMOVED lines=8> */
.L_x_213:
        /* <DEDUP_REMOVED lines=15> */
.L_x_207:
[----:B------:R-:W-:Y:S05]  /*1ae20*/  BSYNC B0 ;  /* 0x0000000000007941 */ /* 0x000fea0003800000 */
.L_x_206:
        /* <DEDUP_REMOVED lines=82> */
.L_x_214:
        /* <DEDUP_REMOVED lines=27> */
.L_x_216:
[----:B------:R-:W-:Y:S05]  /*1b500*/  BSYNC B0 ;  /* 0x0000000000007941 */ /* 0x000fea0003800000 */
.L_x_215:
[----:B------:R-:W-:Y:S04]  /*1b510*/  BSSY B0, `(.L_x_217) ;  /* 0x0000035000007945 */ /* 0x000fe80003800000 */
[----:B------:R-:W-:Y:S05]  /*1b520*/  @!P1 BRA `(.L_x_218) ;  /* 0x0000000000cc9947 */ /* 0x000fea0003800000 */
[----:B------:R-:W-:-:S04]  /*1b530*/  MOV R9, UR44 ;  /* 0x0000002c00097c02 */ /* 0x000fc80008000f00 */
[----:B------:R-:W-:-:S13]  /*1b540*/  ISETP.NE.AND P3, PT, R9, 0x3, PT ;  /* 0x000000030900780c */ /* 0x000fda0003f65270 */
[----:B------:R-:W-:Y:S05]  /*1b550*/  @!P3 BRA `(.L_x_219) ;  /* 0x000000000004b947 */ /* 0x000fea0003800000 */
[----:B------:R-:W-:Y:S01]  /*1b560*/  BPT.TRAP 0x1 ;  /* 0x000000040000795c */ /* 0x000fe20000300000 */
.L_x_219:
[----:B------:R-:W-:Y:S01]  /*1b570*/  SHF.L.U32 R9, R19, 0x1f, RZ ;  /* 0x0000001f13097819 */ /* 0x000fe200000006ff */
[----:B------:R-:W-:Y:S01]  /*1b580*/  BSSY B1, `(.L_x_220) ;  /* 0x0000004000017945 */ /* 0x000fe20003800000 */
[----:B------:R-:W-:-:S04]  /*1b590*/  LEA R10, R18, UR48, 0x3 ;  /* 0x00000030120a7c11 */ /* 0x000fc8000f8e18ff */
[----:B------:R-:W1:Y:S02]  /*1b5a0*/  SYNCS.PHASECHK.TRANS64.TRYWAIT P1, [R10+URZ+0x60], R9 ;  /* 0x000060090a0075a7 */ /* 0x000e64000802017f */
[----:B-1----:R-:W-:Y:S05]  /*1b5b0*/  @!P1 BRA `(.L_x_221) ;  /* 0x0000005000909947 */ /* 0x002fea0003800000 */
.L_x_392:
[----:B------:R-:W-:Y:S05]  /*1b5c0*/  BSYNC B1 ;  /* 0x0000000000017941 */ /* 0x000fea0003800000 */
.L_x_220:
        /* <DEDUP_REMOVED lines=22> */
.L_x_223:
[----:B------:R-:W-:Y:S05]  /*1b730*/  BSYNC B1 ;  /* 0x0000000000017941 */ /* 0x000fea0003800000 */
.L_x_222:
        /* <DEDUP_REMOVED lines=8> */
.L_x_224:
[----:B-1----:R-:W1:Y:S01]  /*1b7c0*/  S2R R10, SR_CgaCtaId ;  /* 0x00000000000a7919 */ /* 0x002e620000008800 */
[C---:B------:R-:W-:Y:S02]  /*1b7d0*/  LEA R9, R7.reuse, UR48, 0x3 ;  /* 0x0000003007097c11 */ /* 0x040fe4000f8e18ff */
[----:B------:R-:W-:Y:S02]  /*1b7e0*/  IADD3 R7, R7, 0x1, RZ ;  /* 0x0000000107077810 */ /* 0x000fe40007ffe0ff */
[----:B------:R-:W-:Y:S02]  /*1b7f0*/  IADD3 R9, R9, 0x80, RZ ;  /* 0x0000008009097810 */ /* 0x000fe40007ffe0ff */
[----:B------:R-:W-:-:S04]  /*1b800*/  ISETP.NE.AND P1, PT, R7, 0x4, PT ;  /* 0x000000040700780c */ /* 0x000fc80003f25270 */
[----:B------:R-:W-:Y:S02]  /*1b810*/  SEL R7, R7, RZ, P1 ;  /* 0x000000ff07077207 */ /* 0x000fe40000800000 */
[----:B-1----:R-:W-:-:S04]  /*1b820*/  PRMT R9, R10, 0x654, R9 ;  /* 0x000006540a097816 */ /* 0x002fc80000000009 */
[----:B--2---:R1:W-:Y:S02]  /*1b830*/  SYNCS.ARRIVE.TRANS64.RED.A1T0 RZ, [R9+URZ], RZ ;  /* 0x000000ff09ff79a7 */ /* 0x0043e4000810043f */
[----:B-1----:R-:W-:-:S04]  /*1b840*/  SEL R9, RZ, 0x1, P1 ;  /* 0x00000001ff097807 */ /* 0x002fc80000800000 */
[----:B------:R-:W-:-:S07]  /*1b850*/  LOP3.LUT R8, R8, R9, RZ, 0x3c, !PT ;  /* 0x0000000908087212 */ /* 0x000fce00078e3cff */
.L_x_218:
[----:B------:R-:W-:Y:S05]  /*1b860*/  BSYNC B0 ;  /* 0x0000000000007941 */ /* 0x000fea0003800000 */
.L_x_217:
[----:B------:R-:W2:Y:S04]  /*1b870*/  LDL.LU R13, [R1+0x460] ;  /* 0x00046000010d7983 */ /* 0x000ea80000300800 */
[----:B------:R-:W3:Y:S04]  /*1b880*/  LDL.LU R12, [R1+0x464] ;  /* 0x00046400010c7983 */ /* 0x000ee80000300800 */
[----:B------:R-:W4:Y:S04]  /*1b890*/  LDL.LU R14, [R1+0x468] ;  /* 0x00046800010e7983 */ /* 0x000f280000300800 */
[----:B------:R-:W5:Y:S04]  /*1b8a0*/  LDL.LU R19, [R1+0x46c] ;  /* 0x00046c0001137983 */ /* 0x000f680000300800 */
[----:B------:R-:W4:Y:S04]  /*1b8b0*/  LDL.LU R24, [R1+0x470] ;  /* 0x0004700001187983 */ /* 0x000f280000300800 */
[----:B------:R-:W5:Y:S01]  /*1b8c0*/  LDL.LU R18, [R1+0x474] ;  /* 0x0004740001127983 */ /* 0x000f620000300800 */
[----:B------:R-:W-:-:S03]  /*1b8d0*/  F2FP.F16.E4M3.UNPACK_B R9, R0 ;  /* 0x00000000ff09723e */ /* 0x000fc600020006ff */
[----:B------:R-:W5:Y:S04]  /*1b8e0*/  LDL.LU R21, [R1+0x478] ;  /* 0x0004780001157983 */ /* 0x000f680000300800 */
[----:B------:R-:W5:Y:S01]  /*1b8f0*/  LDL.LU R30, [R1+0x47c] ;  /* 0x00047c00011e7983 */ /* 0x000f620000300800 */
[--C-:B------:R-:W-:Y:S01]  /*1b900*/  HADD2.F32 R11, -RZ, R9.reuse.H0_H0 ;  /* 0x20000009ff0b7230 */ /* 0x100fe20000004100 */
[----:B------:R-:W-:Y:S01]  /*1b910*/  F2FP.F16.E4M3.UNPACK_B R0, R0.H1 ;  /* 0x00000000ff00723e */ /* 0x000fe200030006ff */
[----:B------:R-:W-:Y:S01]  /*1b920*/  HADD2.F32 R9, -RZ, R9.H1_H1 ;  /* 0x30000009ff097230 */ /* 0x000fe20000004100 */
[----:B------:R-:W5:Y:S04]  /*1b930*/  LDL.LU R20, [R1+0x480] ;  /* 0x0004800001147983 */ /* 0x000f680000300800 */
[----:B------:R-:W5:Y:S04]  /*1b940*/  LDL.LU R23, [R1+0x484] ;  /* 0x0004840001177983 */ /* 0x000f680000300800 */
[----:B------:R-:W5:Y:S04]  /*1b950*/  LDL.LU R25, [R1+0x488] ;  /* 0x0004880001197983 */ /* 0x000f680000300800 */
[----:B------:R-:W5:Y:S04]  /*1b960*/  LDL.LU R22, [R1+0x48c] ;  /* 0x00048c0001167983 */ /* 0x000f680000300800 */
[----:B------:R-:W5:Y:S04]  /*1b970*/  LDL.LU R27, [R1+0x490] ;  /* 0x00049000011b7983 */ /* 0x000f680000300800 */
[----:B------:R-:W5:Y:S04]  /*1b980*/  LDL.LU R29, [R1+0x494] ;  /* 0x00049400011d7983 */ /* 0x000f680000300800 */
[----:B------:R-:W5:Y:S01]  /*1b990*/  LDL.LU R28, [R1+0x498] ;  /* 0x00049800011c7983 */ /* 0x000f620000300800 */
[C---:B--2---:R-:W-:Y:S01]  /*1b9a0*/  FMUL R15, R16.reuse, R13 ;  /* 0x0000000d100f7220 */ /* 0x044fe20000400000 */
[----:B---3--:R-:W-:Y:S01]  /*1b9b0*/  FMUL R12, R16, R12 ;  /* 0x0000000c100c7220 */ /* 0x008fe20000400000 */
[----:B------:R-:W-:-:S03]  /*1b9c0*/  HADD2.F32 R13, -RZ, R0.H0_H0 ;  /* 0x20000000ff0d7230 */ /* 0x000fc60000004100 */
[----:B------:R-:W-:Y:S01]  /*1b9d0*/  FFMA R12, R2, R9, R12 ;  /* 0x00000009020c7223 */ /* 0x000fe2000000000c */
[----:B------:R-:W-:Y:S02]  /*1b9e0*/  HADD2.F32 R9, -RZ, R0.H1_H1 ;  /* 0x30000000ff097230 */ /* 0x000fe40000004100 */
[C---:B----4-:R-:W-:Y:S02]  /*1b9f0*/  FMUL R0, R16.reuse, R24 ;  /* 0x0000001810007220 */ /* 0x050fe40000400000 */
[----:B------:R-:W2:Y:S01]  /*1ba00*/  LDL.LU R24, [R1+0x49c] ;  /* 0x00049c0001187983 */ /* 0x000ea20000300800 */
[----:B------:R-:W-:Y:S01]  /*1ba10*/  F2FP.F16.E4M3.UNPACK_B R10, R3 ;  /* 0x00000003ff0a723e */ /* 0x000fe200020006ff */
[----:B------:R-:W-:Y:S01]  /*1ba20*/  FMUL R14, R16, R14 ;  /* 0x0000000e100e7220 */ /* 0x000fe20000400000 */
[----:B------:R-:W-:-:S03]  /*1ba30*/  FFMA R15, R2, R11, R15 ;  /* 0x0000000b020f7223 */ /* 0x000fc6000000000f */
[--C-:B------:R-:W-:Y:S02]  /*1ba40*/  HADD2.F32 R11, -RZ, R10.reuse.H0_H0 ;  /* 0x2000000aff0b7230 */ /* 0x100fe40000004100 */
[----:B------:R-:W-:Y:S01]  /*1ba50*/  FFMA R14, R2, R13, R14 ;  /* 0x0000000d020e7223 */ /* 0x000fe2000000000e */
[----:B------:R-:W-:Y:S02]  /*1ba60*/  HADD2.F32 R13, -RZ, R10.H1_H1 ;  /* 0x3000000aff0d7230 */ /* 0x000fe40000004100 */
[----:B-----5:R-:W-:Y:S01]  /*1ba70*/  FMUL R19, R16, R19 ;  /* 0x0000001310137220 */ /* 0x020fe20000400000 */
[----:B------:R-:W-:Y:S01]  /*1ba80*/  F2FP.F16.E4M3.UNPACK_B R3, R3.H1 ;  /* 0x00000003ff03723e */ /* 0x000fe200030006ff */
[----:B------:R-:W-:Y:S01]  /*1ba90*/  FFMA R10, R2, R11, R0 ;  /* 0x0000000b020a7223 */ /* 0x000fe20000000000 */
[----:B------:R-:W-:Y:S01]  /*1baa0*/  FMUL R18, R16, R18 ;  /* 0x0000001210127220 */ /* 0x000fe20000400000 */
[----:B------:R-:W-:Y:S01]  /*1bab0*/  F2FP.F16.E4M3.UNPACK_B R0, R4 ;  /* 0x00000004ff00723e */ /* 0x000fe200020006ff */
[----:B------:R-:W-:Y:S01]  /*1bac0*/  FFMA R19, R2, R9, R19 ;  /* 0x0000000902137223 */ /* 0x000fe20000000013 */
[----:B------:R-:W-:-:S02]  /*1bad0*/  HADD2.F32 R9, -RZ, R3.H0_H0 ;  /* 0x20000003ff097230 */ /* 0x000fc40000004100 */
[----:B------:R-:W-:Y:S01]  /*1bae0*/  FFMA R13, R2, R13, R18 ;  /* 0x0000000d020d7223 */ /* 0x000fe20000000012 */
[----:B------:R-:W-:Y:S02]  /*1baf0*/  HADD2.F32 R3, -RZ, R3.H1_H1 ;  /* 0x30000003ff037230 */ /* 0x000fe40000004100 */
[C---:B------:R-:W-:Y:S01]  /*1bb00*/  FMUL R18, R16.reuse, R30 ;  /* 0x0000001e10127220 */ /* 0x040fe20000400000 */
[--C-:B------:R-:W-:Y:S02]  /*1bb10*/  HADD2.F32 R11, -RZ, R0.reuse.H0_H0 ;  /* 0x20000000ff0b7230 */ /* 0x100fe40000004100 */
[C---:B------:R-:W-:Y:S01]  /*1bb20*/  FMUL R20, R16.reuse, R20 ;  /* 0x0000001410147220 */ /* 0x040fe20000400000 */
[----:B------:R-:W-:Y:S01]  /*1bb30*/  F2FP.F16.E4M3.UNPACK_B R4, R4.H1 ;  /* 0x00000004ff04723e */ /* 0x000fe200030006ff */
[----:B------:R-:W-:Y:S01]  /*1bb40*/  FMUL R21, R16, R21 ;  /* 0x0000001510157220 */ /* 0x000fe20000400000 */
[C---:B------:R-:W-:Y:S01]  /*1bb50*/  FFMA R18, R2.reuse, R3, R18 ;  /* 0x0000000302127223 */ /* 0x040fe20000000012 */
[----:B------:R-:W-:Y:S01]  /*1bb60*/  FFMA R20, R2, R11, R20 ;  /* 0x0000000b02147223 */ /* 0x000fe20000000014 */
[----:B------:R-:W-:-:S02]  /*1bb70*/  HADD2.F32 R3, -RZ, R0.H1_H1 ;  /* 0x30000000ff037230 */ /* 0x000fc40000004100 */
[----:B------:R-:W-:Y:S01]  /*1bb80*/  FFMA R21, R2, R9, R21 ;  /* 0x0000000902157223 */ /* 0x000fe20000000015 */
[--C-:B------:R-:W-:Y:S01]  /*1bb90*/  HADD2.F32 R11, -RZ, R4.reuse.H1_H1 ;  /* 0x30000004ff0b7230 */ /* 0x100fe20000004100 */
[-C--:B------:R-:W-:Y:S01]  /*1bba0*/  F2FP.F16.E4M3.UNPACK_B R0, R5.reuse ;  /* 0x00000005ff00723e */ /* 0x080fe200020006ff */
[----:B------:R-:W-:Y:S02]  /*1bbb0*/  HADD2.F32 R9, -RZ, R4.H0_H0 ;  /* 0x20000004ff097230 */ /* 0x000fe40000004100 */
[C---:B------:R-:W-:Y:S01]  /*1bbc0*/  FMUL R22, R16.reuse, R22 ;  /* 0x0000001610167220 */ /* 0x040fe20000400000 */
[----:B------:R-:W-:Y:S01]  /*1bbd0*/  F2FP.F16.E4M3.UNPACK_B R5, R5.H1 ;  /* 0x00000005ff05723e */ /* 0x000fe200030006ff */
[C---:B------:R-:W-:Y:S01]  /*1bbe0*/  FMUL R23, R16.reuse, R23 ;  /* 0x0000001710177220 */ /* 0x040fe20000400000 */
[----:B------:R-:W-:Y:S01]  /*1bbf0*/  FMUL R4, R16, R25 ;  /* 0x0000001910047220 */ /* 0x000fe20000400000 */
[C---:B------:R-:W-:Y:S02]  /*1bc00*/  FFMA R25, R2.reuse, R11, R22 ;  /* 0x0000000b02197223 */ /* 0x040fe40000000016 */
[C---:B------:R-:W-:Y:S01]  /*1bc10*/  FFMA R23, R2.reuse, R3, R23 ;  /* 0x0000000302177223 */ /* 0x040fe20000000017 */
[----:B------:R-:W-:Y:S01]  /*1bc20*/  FFMA R4, R2, R9, R4 ;  /* 0x0000000902047223 */ /* 0x000fe20000000004 */
[----:B------:R-:W-:-:S02]  /*1bc30*/  HADD2.F32 R11, -RZ, R5.H0_H0 ;  /* 0x20000005ff0b7230 */ /* 0x000fc40000004100 */
[C---:B------:R-:W-:Y:S01]  /*1bc40*/  FMUL R27, R16.reuse, R27 ;  /* 0x0000001b101b7220 */ /* 0x040fe20000400000 */
[--C-:B------:R-:W-:Y:S02]  /*1bc50*/  HADD2.F32 R3, -RZ, R0.reuse.H0_H0 ;  /* 0x20000000ff037230 */ /* 0x100fe40000004100 */
[C---:B------:R-:W-:Y:S01]  /*1bc60*/  FMUL R22, R16.reuse, R28 ;  /* 0x0000001c10167220 */ /* 0x040fe20000400000 */
[----:B------:R-:W-:Y:S02]  /*1bc70*/  HADD2.F32 R9, -RZ, R0.H1_H1 ;  /* 0x30000000ff097230 */ /* 0x000fe40000004100 */
[----:B------:R-:W-:Y:S01]  /*1bc80*/  FMUL R0, R16, R29 ;  /* 0x0000001d10007220 */ /* 0x000fe20000400000 */
[----:B------:R-:W-:Y:S02]  /*1bc90*/  HADD2.F32 R5, -RZ, R5.H1_H1 ;  /* 0x30000005ff057230 */ /* 0x000fe40000004100 */
        /* <DEDUP_REMOVED lines=9> */
[----:B------:R-:W-:Y:S01]  /*1bd30*/  F2FP.SATFINITE.E4M3.F32.PACK_AB_MERGE_C R3, R0, R3, RZ ;  /* 0x000000030003723e */ /* 0x000fe200048070ff */
[----:B--2---:R-:W-:-:S04]  /*1bd40*/  FMUL R24, R16, R24 ;  /* 0x0000001810187220 */ /* 0x004fc80000400000 */
[----:B------:R-:W-:-:S05]  /*1bd50*/  FFMA R24, R2, R5, R24 ;  /* 0x0000000502187223 */ /* 0x000fca0000000018 */
[----:B------:R-:W-:Y:S01]  /*1bd60*/  F2FP.SATFINITE.E4M3.F32.PACK_AB_MERGE_C R11, R24, R11, RZ ;  /* 0x0000000b180b723e */ /* 0x000fe200048070ff */
[----:B------:R-:W-:Y:S06]  /*1bd70*/  @P0 BRA `(.L_x_225) ;  /* 0x0000000000040947 */ /* 0x000fec0003800000 */
[----:B------:R-:W-:-:S04]  /*1bd80*/  DEPBAR.LE SB0, 0x1 ;  /* 0x000080400000791a */ /* 0x000fc80000000000 */
.L_x_225:
[----:B------:R-:W2:Y:S01]  /*1bd90*/  LDL.LU R19, [R1+0x4ac] ;  /* 0x0004ac0001137983 */ /* 0x000ea20000300800 */
        /* <DEDUP_REMOVED lines=16> */
[----:B---3--:R-:W3:Y:S02]  /*1bea0*/  FENCE.VIEW.ASYNC.S ;  /* 0x00000000000073c6 */ /* 0x008ee40000000000 */
[----:B---3--:R-:W-:Y:S01]  /*1beb0*/  BAR.SYNC.DEFER_BLOCKING 0x1, 0x100 ;  /* 0x0044000000007b1d */ /* 0x008fe20000010000 */
[----:B--2---:R-:W-:-:S05]  /*1bec0*/  IADD3 R19, P1, R19, UR54, RZ ;  /* 0x0000003613137c10 */ /* 0x004fca000ff3e0ff */
[----:B------:R1:W-:Y:S01]  /*1bed0*/  STL [R1+0x4ac], R19 ;  /* 0x0004ac1301007387 */ /* 0x0003e20000100800 */
[----:B------:R-:W-:Y:S07]  /*1bee0*/  @P0 BRA `(.L_x_227) ;  /* 0x0000000000200947 */ /* 0x000fee0003800000 */
[----:B------:R-:W-:Y:S02]  /*1bef0*/  UIADD3 UR8, UP0, UR58, 0x4f0, URZ ;  /* 0x000004f03a087890 */ /* 0x000fe4000ff1e03f */
[----:B------:R-:W-:Y:S02]  /*1bf00*/  UIADD3 UR6, UR42, 0x80, URZ ;  /* 0x000000802a067890 */ /* 0x000fe4000fffe03f */
[----:B------:R-:W-:Y:S02]  /*1bf10*/  UIADD3 UR5, UR41, 0xe0, URZ ;  /* 0x000000e029057890 */ /* 0x000fe4000fffe03f */
[----:B------:R-:W-:Y:S02]  /*1bf20*/  UIADD3 UR4, UR48, 0x5100, URZ ;  /* 0x0000510030047890 */ /* 0x000fe4000fffe03f */
[----:B------:R-:W-:Y:S01]  /*1bf30*/  UIADD3.X UR9, URZ, UR59, URZ, UP0, !UPT ;  /* 0x0000003b3f097290 */ /* 0x000fe200087fe43f */
[----:B------:R-:W-:-:S08]  /*1bf40*/  UMOV UR7, UR43 ;  /* 0x0000002b00077c82 */ /* 0x000fd00008000000 */
[----:B------:R2:W-:Y:S02]  /*1bf50*/  UTMASTG.3D [UR4], [UR8] ;  /* 0x00000004080073b5 */ /* 0x0005e40008010000 */
[----:B--2---:R0:W-:Y:S02]  /*1bf60*/  UTMACMDFLUSH ;  /* 0x00000000000079b7 */ /* 0x0041e40000000000 */
.L_x_227:
[----:B------:R-:W-:Y:S05]  /*1bf70*/  BSYNC B0 ;  /* 0x0000000000007941 */ /* 0x000fea0003800000 */
.L_x_226:
[----:B-1----:R-:W2:Y:S01]  /*1bf80*/  LDL.LU R18, [R1+0x4b0] ;  /* 0x0004b00001127983 */ /* 0x002ea20000300800 */
[----:B------:R-:W-:Y:S01]  /*1bf90*/  ULDC.64 UR4, c[0x0][0x8f8] ;  /* 0x00023e0000047ab9 */ /* 0x000fe20000000a00 */
[----:B------:R-:W-:Y:S01]  /*1bfa0*/  UMOV UR41, 0xffffffff ;  /* 0xffffffff00297882 */ /* 0x000fe20000000000 */
[----:B------:R-:W-:Y:S01]  /*1bfb0*/  ISETP.GE.U32.AND P0, PT, R19, UR4, PT ;  /* 0x0000000413007c0c */ /* 0x000fe2000bf06070 */
[----:B------:R-:W-:Y:S01]  /*1bfc0*/  UMOV UR43, 0xffffffff ;  /* 0xffffffff002b7882 */ /* 0x000fe20000000000 */
[----:B------:R-:W-:Y:S02]  /*1bfd0*/  PRMT R0, RZ, 0x7610, R0 ;  /* 0x00007610ff007816 */ /* 0x000fe40000000000 */
[----:B------:R-:W-:Y:S02]  /*1bfe0*/  MOV R3, 0xffffffff ;  /* 0xffffffff00037802 */ /* 0x000fe40000000f00 */
[----:B--2---:R-:W-:-:S04]  /*1bff0*/  IADD3.X R18, R18, UR39, RZ, P1, !PT ;  /* 0x0000002712127c10 */ /* 0x004fc80008ffe4ff */
[----:B------:R-:W-:Y:S01]  /*1c000*/  ISETP.GE.U32.AND.EX P0, PT, R18, UR5, PT, P0 ;  /* 0x0000000512007c0c */ /* 0x000fe2000bf06100 */
[----:B------:R1:W-:-:S12]  /*1c010*/  STL [R1+0x4b0], R18 ;  /* 0x0004b01201007387 */ /* 0x0003d80000100800 */
[----:B-1----:R-:W-:Y:S05]  /*1c020*/  @P0 BRA `(.L_x_228) ;  /* 0x0000000400740947 */ /* 0x002fea0003800000 */
[----:B------:R-:W1:Y:S01]  /*1c030*/  LDC.64 R14, c[0x0][0x8d0] ;  /* 0x00023400ff0e7b82 */ /* 0x000e620000000a00 */
[----:B------:R-:W2:Y:S01]  /*1c040*/  S2R R22, SR_CTAID.X ;  /* 0x0000000000167919 */ /* 0x000ea20000002500 */
[----:B------:R-:W-:Y:S02]  /*1c050*/  MOV R12, R19 ;  /* 0x00000013000c7202 */ /* 0x000fe40000000f00 */
[----:B------:R-:W-:-:S04]  /*1c060*/  MOV R13, R18 ;  /* 0x00000012000d7202 */ /* 0x000fc80000000f00 */
[----:B------:R-:W3:Y:S08]  /*1c070*/  LDC R6, c[0x0][0x8d8] ;  /* 0x00023600ff067b82 */ /* 0x000ef00000000800 */
[----:B------:R-:W4:Y:S01]  /*1c080*/  LDC.64 R20, c[0x0][0x8c8] ;  /* 0x00023200ff147b82 */ /* 0x000f220000000a00 */
[----:B-1----:R-:W-:-:S04]  /*1c090*/  ISETP.NE.U32.AND P0, PT, R14, RZ, PT ;  /* 0x000000ff0e00720c */ /* 0x002fc80003f05070 */
[----:B------:R-:W-:-:S13]  /*1c0a0*/  ISETP.NE.AND.EX P0, PT, R15, RZ, PT, P0 ;  /* 0x000000ff0f00720c */ /* 0x000fda0003f05300 */
[----:B--234-:R-:W-:Y:S05]  /*1c0b0*/  @!P0 BRA `(.L_x_229) ;  /* 0x0000000000288947 */ /* 0x01cfea0003800000 */
[----:B------:R-:W1:Y:S02]  /*1c0c0*/  LDC R0, c[0x0][0x8dc] ;  /* 0x00023700ff007b82 */ /* 0x000e640000000800 */
[----:B-1----:R-:W-:-:S04]  /*1c0d0*/  IADD3 R3, P0, R19, R0, RZ ;  /* 0x0000000013037210 */ /* 0x002fc80007f1e0ff */
        /* <DEDUP_REMOVED lines=8> */
.L_x_229:
[----:B------:R-:W1:Y:S01]  /*1c160*/  S2R R23, SR_CTAID.Y ;  /* 0x0000000000177919 */ /* 0x000e620000002600 */
[----:B------:R-:W-:Y:S01]  /*1c170*/  MOV R4, R19 ;  /* 0x0000001300047202 */ /* 0x000fe20000000f00 */
[----:B------:R-:W2:Y:S01]  /*1c180*/  LDC R11, c[0x0][0x900] ;  /* 0x00024000ff0b7b82 */ /* 0x000ea20000000800 */
[----:B------:R-:W-:Y:S01]  /*1c190*/  MOV R5, R18 ;  /* 0x0000001200057202 */ /* 0x000fe20000000f00 */
[----:B------:R-:W-:Y:S01]  /*1c1a0*/  ULDC UR4, c[0x0][0x150] ;  /* 0x0000540000047ab9 */ /* 0x000fe20000000800 */
[-CC-:B------:R-:W-:Y:S02]  /*1c1b0*/  SHF.R.U64 R30, R12, R6.reuse, R13.reuse ;  /* 0x000000060c1e7219 */ /* 0x180fe4000000120d */
[----:B------:R-:W-:Y:S02]  /*1c1c0*/  SHF.R.U32.HI R0, RZ, R6, R13 ;  /* 0x00000006ff007219 */ /* 0x000fe4000001160d */
[----:B------:R-:W-:Y:S01]  /*1c1d0*/  IADD3 R3, P0, RZ, -R30, RZ ;  /* 0x8000001eff037210 */ /* 0x000fe20007f1e0ff */
[----:B------:R-:W3:Y:S01]  /*1c1e0*/  LDC.64 R18, c[0x0][0x8e8] ;  /* 0x00023a00ff127b82 */ /* 0x000ee20000000a00 */
[----:B------:R-:W-:-:S02]  /*1c1f0*/  I2FP.F32.U32 R10, R22 ;  /* 0x00000016000a7245 */ /* 0x000fc40000201000 */
[----:B------:R-:W-:Y:S01]  /*1c200*/  IADD3.X R9, RZ, ~R0, RZ, P0, !PT ;  /* 0x80000000ff097210 */ /* 0x000fe200007fe4ff */
[----:B------:R-:W-:-:S04]  /*1c210*/  IMAD.WIDE.U32 R4, R3, R20, R4 ;  /* 0x0000001403047225 */ /* 0x000fc800078e0004 */
[----:B------:R-:W-:Y:S01]  /*1c220*/  FMUL R10, R10, UR4 ;  /* 0x000000040a0a7c20 */ /* 0x000fe20008400000 */
[----:B------:R-:W-:Y:S01]  /*1c230*/  ULDC UR4, c[0x0][0x154] ;  /* 0x0000550000047ab9 */ /* 0x000fe20000000800 */
[----:B------:R-:W4:Y:S01]  /*1c240*/  LDC R6, c[0x0][0x8c0] ;  /* 0x00023000ff067b82 */ /* 0x000f220000000800 */
[----:B------:R-:W-:-:S03]  /*1c250*/  IMAD R0, R9, R20, RZ ;  /* 0x0000001409007224 */ /* 0x000fc600078e02ff */
[----:B------:R-:W5:Y:S01]  /*1c260*/  F2I.U32.TRUNC.NTZ R10, R10 ;  /* 0x0000000a000a7305 */ /* 0x000f62000020f000 */
[----:B------:R-:W-:-:S03]  /*1c270*/  IMAD R3, R3, R21, R0 ;  /* 0x0000001503037224 */ /* 0x000fc600078e0200 */
[----:B------:R-:W4:Y:S01]  /*1c280*/  LDC R12, c[0x0][0x8b0] ;  /* 0x00022c00ff0c7b82 */ /* 0x000f220000000800 */
[----:B--2---:R-:W-:Y:S02]  /*1c290*/  SHF.L.U32 R26, R26, R11, RZ ;  /* 0x0000000b1a1a7219 */ /* 0x004fe400000006ff */
[----:B------:R-:W-:Y:S02]  /*1c2a0*/  IADD3 R3, R5, R3, RZ ;  /* 0x0000000305037210 */ /* 0x000fe40007ffe0ff */
[----:B-1----:R-:W-:-:S03]  /*1c2b0*/  I2FP.F32.U32 R0, R23 ;  /* 0x0000001700007245 */ /* 0x002fc60000201000 */
[----:B------:R-:W1:Y:S01]  /*1c2c0*/  LDC R9, c[0x0][0x144] ;  /* 0x00005100ff097b82 */ /* 0x000e620000000800 */
[----:B---3--:R-:W-:Y:S01]  /*1c2d0*/  ISETP.NE.U32.AND P0, PT, R18, RZ, PT ;  /* 0x000000ff1200720c */ /* 0x008fe20003f05070 */
[----:B------:R-:W-:Y:S01]  /*1c2e0*/  FMUL R0, R0, UR4 ;  /* 0x0000000400007c20 */ /* 0x000fe20008400000 */
[----:B-----5:R-:W-:Y:S02]  /*1c2f0*/  IADD3 R10, -R10, RZ, RZ ;  /* 0x000000ff0a0a7210 */ /* 0x020fe40007ffe1ff */
[----:B------:R-:W-:Y:S01]  /*1c300*/  ISETP.NE.AND.EX P0, PT, R19, RZ, PT, P0 ;  /* 0x000000ff1300720c */ /* 0x000fe20003f05300 */
[----:B------:R2:W3:Y:S02]  /*1c310*/  F2I.U32.TRUNC.NTZ R20, R0 ;  /* 0x0000000000147305 */ /* 0x0004e4000020f000 */
[----:B------:R-:W2:Y:S01]  /*1c320*/  LDC R24, c[0x0][0x148] ;  /* 0x00005200ff187b82 */ /* 0x000ea20000000800 */
[-CC-:B----4-:R-:W-:Y:S02]  /*1c330*/  SHF.R.U64 R14, R4, R6.reuse, R3.reuse ;  /* 0x00000006040e7219 */ /* 0x190fe40000001203 */
[----:B------:R-:W-:-:S02]  /*1c340*/  SHF.R.U32.HI R3, RZ, R6, R3 ;  /* 0x00000006ff037219 */ /* 0x000fc40000011603 */
[----:B------:R-:W-:-:S03]  /*1c350*/  MOV R4, 0xffffffff ;  /* 0xffffffff00047802 */ /* 0x000fc60000000f00 */
[----:B------:R-:W4:Y:S01]  /*1c360*/  LDC R21, c[0x0][0x8a8] ;  /* 0x00022a00ff157b82 */ /* 0x000f220000000800 */
[-CC-:B------:R-:W-:Y:S02]  /*1c370*/  SHF.R.U64 R6, R14, R12.reuse, R3.reuse ;  /* 0x0000000c0e067219 */ /* 0x180fe40000001203 */
[----:B------:R-:W-:Y:S02]  /*1c380*/  SHF.R.U32.HI R3, RZ, R12, R3 ;  /* 0x0000000cff037219 */ /* 0x000fe40000011603 */
[-C--:B------:R-:W-:Y:S02]  /*1c390*/  SHF.L.U32 R4, R4, R11.reuse, RZ ;  /* 0x0000000b04047219 */ /* 0x080fe400000006ff */
[-CC-:B------:R-:W-:Y:S01]  /*1c3a0*/  SHF.R.U64 R15, R6, R11.reuse, R3.reuse ;  /* 0x0000000b060f7219 */ /* 0x180fe20000001203 */
[----:B------:R-:W2:Y:S01]  /*1c3b0*/  LDC R27, c[0x0][0x8f0] ;  /* 0x00023c00ff1b7b82 */ /* 0x000ea20000000800 */
[----:B------:R-:W-:Y:S01]  /*1c3c0*/  LOP3.LUT R25, RZ, R4, RZ, 0x33, !PT ;  /* 0x00000004ff197212 */ /* 0x000fe200078e33ff */
[----:B-1----:R-:W-:Y:S01]  /*1c3d0*/  IMAD R22, R9, R10, R22 ;  /* 0x0000000a09167224 */ /* 0x002fe200078e0216 */
[----:B------:R-:W-:-:S02]  /*1c3e0*/  SHF.R.U32.HI R5, RZ, R11, R3 ;  /* 0x0000000bff057219 */ /* 0x000fc40000011603 */
[----:B------:R-:W-:-:S03]  /*1c3f0*/  MOV R4, R15 ;  /* 0x0000000f00047202 */ /* 0x000fc60000000f00 */
[----:B------:R-:W1:Y:S08]  /*1c400*/  LDC R28, c[0x0][0x8e0] ;  /* 0x00023800ff1c7b82 */ /* 0x000e700000000800 */
[----:B------:R-:W1:Y:S01]  /*1c410*/  LDC R29, c[0x0][0x8b8] ;  /* 0x00022e00ff1d7b82 */ /* 0x000e620000000800 */
[----:B---3--:R-:W-:Y:S05]  /*1c420*/  @!P0 BRA `(.L_x_230) ;  /* 0x0000000000288947 */ /* 0x008fea0003800000 */
[----:B--2---:R-:W2:Y:S02]  /*1c430*/  LDC R0, c[0x0][0x8f4] ;  /* 0x00023d00ff007b82 */ /* 0x004ea40000000800 */
        /* <DEDUP_REMOVED lines=9> */
.L_x_230:
[----:B------:R-:W3:Y:S01]  /*1c4d0*/  LDC R3, c[0x0][0x904] ;  /* 0x00024100ff037b82 */ /* 0x000ee20000000800 */
[----:B--2---:R-:W-:Y:S02]  /*1c4e0*/  SHF.R.U64 R0, R4, R27, R5 ;  /* 0x0000001b04007219 */ /* 0x004fe40000001205 */
[----:B------:R-:W-:Y:S02]  /*1c4f0*/  IADD3 R20, -R20, RZ, RZ ;  /* 0x000000ff14147210 */ /* 0x000fe40007ffe1ff */
[----:B----4-:R-:W-:Y:S02]  /*1c500*/  IADD3 R5, R21, -0x1, RZ ;  /* 0xffffffff15057810 */ /* 0x010fe40007ffe0ff */
[----:B------:R-:W-:Y:S02]  /*1c510*/  IADD3 R4, -R0, RZ, RZ ;  /* 0x000000ff00047210 */ /* 0x000fe40007ffe1ff */
[----:B------:R-:W-:Y:S02]  /*1c520*/  LOP3.LUT R5, R14, R5, RZ, 0xc0, !PT ;  /* 0x000000050e057212 */ /* 0x000fe400078ec0ff */
[----:B------:R-:W-:-:S02]  /*1c530*/  R2UR UR43, R30 ;  /* 0x000000001e2b72ca */ /* 0x000fc400000e0000 */
[----:B---3--:R-:W-:Y:S02]  /*1c540*/  ISETP.NE.AND P0, PT, R3, 0x1, PT ;  /* 0x000000010300780c */ /* 0x008fe40003f05270 */
[----:B------:R-:W-:-:S05]  /*1c550*/  LOP3.LUT R3, R6, R25, RZ, 0xc0, !PT ;  /* 0x0000001906037212 */ /* 0x000fca00078ec0ff */
[----:B------:R-:W-:Y:S02]  /*1c560*/  IMAD R3, R26, R0, R3 ;  /* 0x000000001a037224 */ /* 0x000fe400078e0203 */
[----:B-1----:R-:W-:-:S04]  /*1c570*/  IMAD R0, R4, R28, R15 ;  /* 0x0000001c04007224 */ /* 0x002fc800078e020f */
[----:B------:R-:W-:Y:S02]  /*1c580*/  @P0 IMAD R22, R24, R20, R23 ;  /* 0x0000001418160224 */ /* 0x000fe400078e0217 */
[----:B------:R-:W-:Y:S02]  /*1c590*/  IMAD R0, R0, R21, R5 ;  /* 0x0000001500007224 */ /* 0x000fe400078e0205 */
[----:B------:R-:W-:-:S05]  /*1c5a0*/  IMAD R3, R3, R29, R22 ;  /* 0x0000001d03037224 */ /* 0x000fca00078e0216 */
[----:B------:R-:W-:Y:S02]  /*1c5b0*/  SEL R4, R0, R3, !P0 ;  /* 0x0000000300047207 */ /* 0x000fe40004000000 */
[----:B------:R-:W-:Y:S02]  /*1c5c0*/  SEL R3, R3, R0, !P0 ;  /* 0x0000000003037207 */ /* 0x000fe40004000000 */
[----:B------:R-:W-:Y:S02]  /*1c5d0*/  R2UR UR41, R4 ;  /* 0x00000000042972ca */ /* 0x000fe400000e0000 */
[----:B------:R-:W-:-:S04]  /*1c5e0*/  MOV R4, 0x1 ;  /* 0x0000000100047802 */ /* 0x000fc80000000f00 */
[----:B------:R-:W-:-:S09]  /*1c5f0*/  PRMT R0, R4, 0x7610, R0 ;  /* 0x0000761004007816 */ /* 0x000fd20000000000 */
.L_x_228:
[----:B------:R-:W-:Y:S01]  /*1c600*/  LOP3.LUT P0, RZ, R0, 0xff, RZ, 0xc0, !PT ;  /* 0x000000ff00ff7812 */ /* 0x000fe2000780c0ff */
[----:B------:R-:W-:Y:S01]  /*1c610*/  UIMAD.WIDE.U32 UR4, UR51, -0x55555555, URZ ;  /* 0xaaaaaaab330478a5 */ /* 0x000fe2000f8e003f */
[----:B------:R-:W-:Y:S02]  /*1c620*/  MOV R19, R8 ;  /* 0x0000000800137202 */ /* 0x000fe40000000f00 */
[----:B------:R-:W-:Y:S01]  /*1c630*/  MOV R18, R7 ;  /* 0x0000000700127202 */ /* 0x000fe20000000f00 */
[----:B------:R-:W-:-:S04]  /*1c640*/  USHF.R.U32.HI UR4, URZ, 0x2, UR5 ;  /* 0x000000023f047899 */ /* 0x000fc80008011605 */
[----:B------:R-:W-:-:S04]  /*1c650*/  UIMAD UR51, UR4, -0x6, UR51 ;  /* 0xfffffffa043378a4 */ /* 0x000fc8000f8e0233 */
[----:B------:R-:W-:Y:S08]  /*1c660*/  @P0 BRA `(.L_x_231) ;  /* 0xfffffe50008c0947 */ /* 0x000ff0000383ffff */
[----:B------:R-:W-:-:S04]  /*1c670*/  DEPBAR.LE SB0, 0x0 ;  /* 0x000080000000791a */ /* 0x000fc80000000000 */
[----:B------:R-:W-:Y:S05]  /*1c680*/  EXIT ;  /* 0x000000000000794d */ /* 0x000fea0003800000 */
.L_x_11:
[----:B------:R-:W3:Y:S01]  /*1c690*/  LDL R163, [R1+0x4ac] ;  /* 0x0004ac0001a37983 */ /* 0x000ee20000100800 */
[----:B------:R-:W-:-:S03]  /*1c6a0*/  ULDC.64 UR4, c[0x0][0x8f8] ;  /* 0x00023e0000047ab9 */ /* 0x000fc60000000a00 */
[----:B------:R-:W4:Y:S01]  /*1c6b0*/  LDL R162, [R1+0x4b0] ;  /* 0x0004b00001a27983 */ /* 0x000f220000100800 */
[----:B------:R-:W-:Y:S02]  /*1c6c0*/  PRMT R9, RZ, 0x7610, R9 ;  /* 0x00007610ff097816 */ /* 0x000fe40000000009 */
[----:B------:R-:W-:Y:S02]  /*1c6d0*/  MOV R2, 0xffffffff ;  /* 0xffffffff00027802 */ /* 0x000fe40000000f00 */
[----:B------:R-:W-:Y:S02]  /*1c6e0*/  MOV R3, 0xffffffff ;  /* 0xffffffff00037802 */ /* 0x000fe40000000f00 */
[----:B------:R-:W-:Y:S02]  /*1c6f0*/  MOV R10, 0xffffffff ;  /* 0xffffffff000a7802 */ /* 0x000fe40000000f00 */
[----:B---3--:R-:W-:-:S04]  /*1c700*/  ISETP.GE.U32.AND P0, PT, R163, UR4, PT ;  /* 0x00000004a3007c0c */ /* 0x008fc8000bf06070 */
[----:B----4-:R-:W-:-:S13]  /*1c710*/  ISETP.GE.U32.AND.EX P0, PT, R162, UR5, PT, P0 ;  /* 0x00000005a2007c0c */ /* 0x010fda000bf06100 */
[----:B------:R-:W-:Y:S05]  /*1c720*/  @P0 BRA `(.L_x_232) ;  /* 0x0000000400300947 */ /* 0x000fea0003800000 */
[----:B------:R-:W3:Y:S01]  /*1c730*/  LDC.64 R18, c[0x0][0x8d0] ;  /* 0x00023400ff127b82 */ /* 0x000ee20000000a00 */
[----:B-1----:R-:W-:Y:S02]  /*1c740*/  MOV R12, R163 ;  /* 0x000000a3000c7202 */ /* 0x002fe40000000f00 */
[----:B------:R-:W-:-:S05]  /*1c750*/  MOV R13, R162 ;  /* 0x000000a2000d7202 */ /* 0x000fca0000000f00 */
[----:B------:R-:W1:Y:S08]  /*1c760*/  LDC R14, c[0x0][0x8d8] ;  /* 0x00023600ff0e7b82 */ /* 0x000e700000000800 */
[----:B------:R-:W4:Y:S01]  /*1c770*/  LDC.64 R20, c[0x0][0x8c8] ;  /* 0x00023200ff147b82 */ /* 0x000f220000000a00 */
[----:B---3--:R-:W-:-:S04]  /*1c780*/  ISETP.NE.U32.AND P0, PT, R18, RZ, PT ;  /* 0x000000ff1200720c */ /* 0x008fc80003f05070 */
[----:B------:R-:W-:-:S13]  /*1c790*/  ISETP.NE.AND.EX P0, PT, R19, RZ, PT, P0 ;  /* 0x000000ff1300720c */ /* 0x000fda0003f05300 */
[----:B-1--4-:R-:W-:Y:S05]  /*1c7a0*/  @!P0 BRA `(.L_x_233) ;  /* 0x0000000000288947 */ /* 0x012fea0003800000 */
        /* <DEDUP_REMOVED lines=10> */
.L_x_233:
[-CC-:B------:R-:W-:Y:S01]  /*1c850*/  SHF.R.U64 R18, R12, R14.reuse, R13.reuse ;  /* 0x0000000e0c127219 */ /* 0x180fe2000000120d */
[----:B------:R-:W1:Y:S01]  /*1c860*/  LDC.64 R24, c[0x0][0x8e8] ;  /* 0x00023a00ff187b82 */ /* 0x000e620000000a00 */
[----:B------:R-:W-:Y:S01]  /*1c870*/  SHF.R.U32.HI R2, RZ, R14, R13 ;  /* 0x0000000eff027219 */ /* 0x000fe2000001160d */
[----:B------:R-:W-:Y:S01]  /*1c880*/  ULDC UR4, c[0x0][0x900] ;  /* 0x0002400000047ab9 */ /* 0x000fe20000000800 */
[----:B------:R-:W-:-:S04]  /*1c890*/  IADD3 R9, P0, RZ, -R18, RZ ;  /* 0x80000012ff097210 */ /* 0x000fc80007f1e0ff */
[----:B------:R-:W-:Y:S01]  /*1c8a0*/  IADD3.X R3, RZ, ~R2, RZ, P0, !PT ;  /* 0x80000002ff037210 */ /* 0x000fe200007fe4ff */
[----:B------:R-:W3:Y:S01]  /*1c8b0*/  LDC R12, c[0x0][0x8c0] ;  /* 0x00023000ff0c7b82 */ /* 0x000ee20000000800 */
[----:B------:R-:W-:-:S03]  /*1c8c0*/  MOV R2, R163 ;  /* 0x000000a300027202 */ /* 0x000fc60000000f00 */
[----:B------:R-:W-:Y:S01]  /*1c8d0*/  IMAD R10, R3, R20, RZ ;  /* 0x00000014030a7224 */ /* 0x000fe200078e02ff */
[----:B------:R-:W-:-:S03]  /*1c8e0*/  MOV R3, R162 ;  /* 0x000000a200037202 */ /* 0x000fc60000000f00 */
[----:B------:R-:W4:Y:S01]  /*1c8f0*/  LDC R22, c[0x0][0x8b0] ;  /* 0x00022c00ff167b82 */ /* 0x000f220000000800 */
[----:B------:R-:W-:-:S04]  /*1c900*/  IMAD.WIDE.U32 R2, R9, R20, R2 ;  /* 0x0000001409027225 */ /* 0x000fc800078e0002 */
[----:B------:R-:W-:-:S03]  /*1c910*/  IMAD R9, R9, R21, R10 ;  /* 0x0000001509097224 */ /* 0x000fc600078e020a */
[----:B------:R-:W2:Y:S01]  /*1c920*/  LDC R21, c[0x0][0x8a8] ;  /* 0x00022a00ff157b82 */ /* 0x000ea20000000800 */
[----:B-1----:R-:W-:Y:S02]  /*1c930*/  ISETP.NE.U32.AND P0, PT, R24, RZ, PT ;  /* 0x000000ff1800720c */ /* 0x002fe40003f05070 */
[----:B------:R-:W-:Y:S02]  /*1c940*/  IADD3 R3, R3, R9, RZ ;  /* 0x0000000903037210 */ /* 0x000fe40007ffe0ff */
[----:B------:R-:W-:-:S03]  /*1c950*/  ISETP.NE.AND.EX P0, PT, R25, RZ, PT, P0 ;  /* 0x000000ff1900720c */ /* 0x000fc60003f05300 */
[----:B------:R-:W1:Y:S01]  /*1c960*/  LDC R23, c[0x0][0x8f0] ;  /* 0x00023c00ff177b82 */ /* 0x000e620000000800 */
[-CC-:B---3--:R-:W-:Y:S02]  /*1c970*/  SHF.R.U64 R14, R2, R12.reuse, R3.reuse ;  /* 0x0000000c020e7219 */ /* 0x188fe40000001203 */
[----:B------:R-:W-:-:S05]  /*1c980*/  SHF.R.U32.HI R3, RZ, R12, R3 ;  /* 0x0000000cff037219 */ /* 0x000fca0000011603 */
[----:B------:R-:W3:Y:S01]  /*1c990*/  LDC R26, c[0x0][0x8e0] ;  /* 0x00023800ff1a7b82 */ /* 0x000ee20000000800 */
[-CC-:B----4-:R-:W-:Y:S02]  /*1c9a0*/  SHF.R.U64 R19, R14, R22.reuse, R3.reuse ;  /* 0x000000160e137219 */ /* 0x190fe40000001203 */
[----:B------:R-:W-:Y:S02]  /*1c9b0*/  SHF.R.U32.HI R2, RZ, R22, R3 ;  /* 0x00000016ff027219 */ /* 0x000fe40000011603 */
[----:B------:R-:W-:Y:S02]  /*1c9c0*/  MOV R3, 0xffffffff ;  /* 0xffffffff00037802 */ /* 0x000fe40000000f00 */
[--C-:B------:R-:W-:Y:S01]  /*1c9d0*/  SHF.R.U64 R20, R19, UR4, R2.reuse ;  /* 0x0000000413147c19 */ /* 0x100fe20008001202 */
[----:B------:R-:W4:Y:S01]  /*1c9e0*/  LDC R27, c[0x0][0x8b8] ;  /* 0x00022e00ff1b7b82 */ /* 0x000f220000000800 */
[----:B------:R-:W-:Y:S02]  /*1c9f0*/  SHF.L.U32 R9, R3, UR4, RZ ;  /* 0x0000000403097c19 */ /* 0x000fe400080006ff */
[----:B------:R-:W-:-:S02]  /*1ca00*/  SHF.R.U32.HI R3, RZ, UR4, R2 ;  /* 0x00000004ff037c19 */ /* 0x000fc40008011602 */
[----:B------:R-:W-:Y:S02]  /*1ca10*/  LOP3.LUT R22, RZ, R9, RZ, 0x33, !PT ;  /* 0x00000009ff167212 */ /* 0x000fe400078e33ff */
[----:B------:R-:W-:Y:S01]  /*1ca20*/  MOV R2, R20 ;  /* 0x0000001400027202 */ /* 0x000fe20000000f00 */
[----:B--2---:R-:W-:Y:S06]  /*1ca30*/  @!P0 BRA `(.L_x_234) ;  /* 0x0000000000288947 */ /* 0x004fec0003800000 */
        /* <DEDUP_REMOVED lines=10> */
.L_x_234:
[----:B------:R-:W2:Y:S01]  /*1cae0*/  LDC R9, c[0x0][0x904] ;  /* 0x00024100ff097b82 */ /* 0x000ea20000000800 */
[----:B-1----:R-:W-:Y:S01]  /*1caf0*/  SHF.R.U64 R3, R2, R23, R3 ;  /* 0x0000001702037219 */ /* 0x002fe20000001203 */
[----:B------:R-:W-:Y:S01]  /*1cb00*/  USHF.L.U32 UR4, UR38, UR4, URZ ;  /* 0x0000000426047299 */ /* 0x000fe2000800063f */
[----:B------:R-:W-:Y:S02]  /*1cb10*/  LOP3.LUT R2, R19, R22, RZ, 0xc0, !PT ;  /* 0x0000001613027212 */ /* 0x000fe400078ec0ff */
[----:B------:R-:W-:Y:S02]  /*1cb20*/  IADD3 R11, R21, -0x1, RZ ;  /* 0xffffffff150b7810 */ /* 0x000fe40007ffe0ff */
[----:B------:R-:W-:Y:S01]  /*1cb30*/  MOV R10, R18 ;  /* 0x00000012000a7202 */ /* 0x000fe20000000f00 */
[----:B------:R-:W-:Y:S01]  /*1cb40*/  IMAD R7, R3, UR4, R2 ;  /* 0x0000000403077c24 */ /* 0x000fe2000f8e0202 */
[----:B------:R-:W-:Y:S02]  /*1cb50*/  LOP3.LUT R14, R14, R11, RZ, 0xc0, !PT ;  /* 0x0000000b0e0e7212 */ /* 0x000fe400078ec0ff */
[----:B--2---:R-:W-:-:S02]  /*1cb60*/  ISETP.NE.AND P0, PT, R9, 0x1, PT ;  /* 0x000000010900780c */ /* 0x004fc40003f05270 */
[----:B------:R-:W-:-:S05]  /*1cb70*/  IADD3 R9, -R3, RZ, RZ ;  /* 0x000000ff03097210 */ /* 0x000fca0007ffe1ff */
[----:B---3--:R-:W-:Y:S01]  /*1cb80*/  IMAD R3, R9, R26, R20 ;  /* 0x0000001a09037224 */ /* 0x008fe200078e0214 */
[----:B------:R-:W-:-:S05]  /*1cb90*/  MOV R9, 0x1 ;  /* 0x0000000100097802 */ /* 0x000fca0000000f00 */
[----:B------:R-:W-:-:S04]  /*1cba0*/  @P0 IMAD R8, R15, R16, R6 ;  /* 0x000000100f080224 */ /* 0x000fc800078e0206 */
[----:B----4-:R-:W-:Y:S02]  /*1cbb0*/  IMAD R2, R7, R27, R8 ;  /* 0x0000001b07027224 */ /* 0x010fe400078e0208 */
[----:B------:R-:W-:-:S05]  /*1cbc0*/  IMAD R7, R3, R21, R14 ;  /* 0x0000001503077224 */ /* 0x000fca00078e020e */
[----:B------:R-:W-:Y:S02]  /*1cbd0*/  SEL R3, R7, R2, !P0 ;  /* 0x0000000207037207 */ /* 0x000fe40004000000 */
[----:B------:R-:W-:-:S07]  /*1cbe0*/  SEL R2, R2, R7, !P0 ;  /* 0x0000000702027207 */ /* 0x000fce0004000000 */
.L_x_232:
[----:B------:R-:W-:-:S08]  /*1cbf0*/  NOP ;  /* 0x0000000000007918 */ /* 0x000fd00000000000 */
[----:B-1----:R-:W1:-:S00]  /*1cc00*/  USETMAXREG.DEALLOC.CTAPOOL 0x18 ;  /* 0x00000018000079c8 */ /* 0x002e4000080e0500 */
[----:B------:R-:W-:-:S06]  /*1cc10*/  UISETP.NE.AND UP0, UPT, UR47, 0x1, UPT ;  /* 0x000000012f00788c */ /* 0x000fcc000bf05270 */
[----:B------:R-:W-:-:S13]  /*1cc20*/  PLOP3.LUT P0, PT, PT, PT, UP0, 0x80, 0x0 ;  /* 0x000000000000781c */ /* 0x000fda0003f0f008 */
[----:B--2---:R-:W-:Y:S05]  /*1cc30*/  @!P0 EXIT ;  /* 0x000000000000894d */ /* 0x004fea0003800000 */
[----:B------:R-:W-:-:S06]  /*1cc40*/  UISETP.NE.AND UP0, UPT, UR47, URZ, UPT ;  /* 0x0000003f2f00728c */ /* 0x000fcc000bf05270 */
[----:B------:R-:W-:-:S13]  /*1cc50*/  PLOP3.LUT P0, PT, PT, PT, UP0, 0x80, 0x0 ;  /* 0x000000000000781c */ /* 0x000fda0003f0f008 */
[----:B-1----:R-:W-:Y:S05]  /*1cc60*/  @!P0 BRA `(.L_x_235) ;  /* 0x0000002400388947 */ /* 0x002fea0003800000 */
[----:B------:R-:W-:-:S04]  /*1cc70*/  PRMT R0, R0, 0x9910, RZ ;  /* 0x0000991000007816 */ /* 0x000fc800000000ff */
[----:B------:R-:W-:-:S13]  /*1cc80*/  R2UR UR4, R0 ;  /* 0x00000000000472ca */ /* 0x000fda00000e0000 */
[----:B------:R-:W-:-:S04]  /*1cc90*/  UISETP.NE.AND UP0, UPT, UR4, URZ, UPT ;  /* 0x0000003f0400728c */ /* 0x000fc8000bf05270 */
[----:B------:R-:W-:-:S06]  /*1cca0*/  UISETP.NE.OR UP0, UPT, UR47, 0x2, !UP0 ;  /* 0x000000022f00788c */ /* 0x000fcc000c705670 */
[----:B------:R-:W-:-:S13]  /*1ccb0*/  PLOP3.LUT P0, PT, PT, PT, UP0, 0x80, 0x0 ;  /* 0x000000000000781c */ /* 0x000fda0003f0f008 */
[----:B------:R-:W-:Y:S05]  /*1ccc0*/  @P0 EXIT ;  /* 0x000000000000094d */ /* 0x000fea0003800000 */
[----:B------:R-:W-:-:S13]  /*1ccd0*/  LOP3.LUT P2, RZ, R9, 0xff, RZ, 0xc0, !PT ;  /* 0x000000ff09ff7812 */ /* 0x000fda000784c0ff */
[----:B------:R-:W-:Y:S05]  /*1cce0*/  @!P2 BRA `(.L_x_236) ;  /* 0x000000000018a947 */ /* 0x000fea0003800000 */
[----:B------:R-:W-:Y:S01]  /*1ccf0*/  UMOV UR4, 0x400 ;  /* 0x0000040000047882 */ /* 0x000fe20000000000 */
[----:B------:R-:W-:Y:S01]  /*1cd00*/  MOV R0, RZ ;  /* 0x000000ff00007202 */ /* 0x000fe20000000f00 */
[----:B------:R-:W-:-:S03]  /*1cd10*/  ULEA UR4, UR37, UR4, 0x18 ;  /* 0x0000000425047291 */ /* 0x000fc6000f8ec03f */
[----:B------:R-:W-:-:S06]  /*1cd20*/  SHF.L.U32 R0, R0, 0x1f, RZ ;  /* 0x0000001f00007819 */ /* 0x000fcc00000006ff */
[----:B------:R-:W1:Y:S02]  /*1cd30*/  SYNCS.PHASECHK.TRANS64.TRYWAIT P0, [UR4+0xa8], R0 ;  /* 0x0000a800ff0075a7 */ /* 0x000e640008000144 */
[----:B-1----:R-:W-:Y:S05]  /*1cd40*/  @!P0 BRA `(.L_x_237) ;  /* 0x0000003800c08947 */ /* 0x002fea0003800000 */
.L_x_236:
[----:B-1----:R-:W-:Y:S01]  /*1cd50*/  PRMT R7, RZ, 0x7610, R7 ;  /* 0x00007610ff077816 */ /* 0x002fe20000000007 */
[----:B------:R-:W-:Y:S06]  /*1cd60*/  @P1 BRA `(.L_x_238) ;  /* 0x0000000000241947 */ /* 0x000fec0003800000 */
[----:B------:R-:W-:Y:S02]  /*1cd70*/  ULDC.64 UR4, c[0x0][0x588] ;  /* 0x0001620000047ab9 */ /* 0x000fe40000000a00 */
[----:B------:R-:W-:-:S04]  /*1cd80*/  ISETP.NE.U32.AND P0, PT, RZ, UR4, PT ;  /* 0x00000004ff007c0c */ /* 0x000fc8000bf05070 */
[----:B------:R-:W-:-:S13]  /*1cd90*/  ISETP.NE.AND.EX P0, PT, RZ, UR5, PT, P0 ;  /* 0x00000005ff007c0c */ /* 0x000fda000bf05300 */
[----:B------:R-:W-:Y:S05]  /*1cda0*/  @!P0 BRA `(.L_x_239) ;  /* 0x00000000000c8947 */ /* 0x000fea0003800000 */
[----:B------:R1:W5:Y:S01]  /*1cdb0*/  LDG.E R6, desc[UR56][R4.64] ;  /* 0x0000003804067981 */ /* 0x000362000c1e1900 */
[----:B------:R-:W-:Y:S01]  /*1cdc0*/  MOV R7, 0x1 ;  /* 0x0000000100077802 */ /* 0x000fe20000000f00 */
[----:B------:R-:W-:Y:S06]  /*1cdd0*/  BRA `(.L_x_238) ;  /* 0x0000000000087947 */ /* 0x000fec0003800000 */
.L_x_239:
[----:B------:R-:W2:Y:S01]  /*1cde0*/  LDC R6, c[0x0][0x580] ;  /* 0x00016000ff067b82 */ /* 0x000ea20000000800 */
[----:B------:R-:W-:-:S07]  /*1cdf0*/  MOV R7, 0x1 ;  /* 0x0000000100077802 */ /* 0x000fce0000000f00 */
.L_x_238:
[----:B------:R-:W-:Y:S05]  /*1ce00*/  @!P2 BRA `(.L_x_240) ;  /* 0x00000020004ca947 */ /* 0x000fea0003800000 */
[----:B------:R-:W3:Y:S01]  /*1ce10*/  LDC R16, c[0x0][0x8a8] ;  /* 0x00022a00ff107b82 */ /* 0x000ee20000000800 */
[----:B------:R-:W-:Y:S01]  /*1ce20*/  MOV R0, 0xffffffff ;  /* 0xffffffff00007802 */ /* 0x000fe20000000f00 */
[----:B------:R-:W-:Y:S01]  /*1ce30*/  ULDC UR4, c[0x0][0x900] ;  /* 0x0002400000047ab9 */ /* 0x000fe20000000800 */
[----:B------:R-:W-:Y:S02]  /*1ce40*/  ULOP3.LUT UR22, UR45, 0x2, URZ, 0xfc, !UPT ;  /* 0x000000022d167892 */ /* 0x000fe4000f8efc3f */
[----:B------:R-:W-:Y:S01]  /*1ce50*/  SHF.L.U32 R0, R0, UR4, RZ ;  /* 0x0000000400007c19 */ /* 0x000fe200080006ff */
[----:B------:R-:W-:Y:S01]  /*1ce60*/  USHF.L.U32 UR21, UR38, UR4, URZ ;  /* 0x0000000426157299 */ /* 0x000fe2000800063f */
[----:B------:R-:W-:Y:S02]  /*1ce70*/  ULDC.64 UR58, c[0x0][0x198] ;  /* 0x00006600003a7ab9 */ /* 0x000fe40000000a00 */
[----:B------:R-:W-:Y:S01]  /*1ce80*/  LOP3.LUT R14, RZ, R0, RZ, 0x33, !PT ;  /* 0x00000000ff0e7212 */ /* 0x000fe200078e33ff */
[----:B------:R-:W-:Y:S01]  /*1ce90*/  ULDC.64 UR6, c[0x0][0x588] ;  /* 0x0001620000067ab9 */ /* 0x000fe20000000a00 */
[----:B------:R-:W-:Y:S01]  /*1cea0*/  ULDC.64 UR4, c[0x0][0x8f8] ;  /* 0x00023e0000047ab9 */ /* 0x000fe20000000a00 */
[----:B------:R-:W-:Y:S01]  /*1ceb0*/  ULDC.64 UR14, c[0x0][0x590] ;  /* 0x00016400000e7ab9 */ /* 0x000fe20000000a00 */
[----:B---3--:R-:W-:-:S07]  /*1cec0*/  IADD3 R16, R16, -0x1, RZ ;  /* 0xffffffff10107810 */ /* 0x008fce0007ffe0ff */
.L_x_344:
[----:B------:R-:W-:Y:S02]  /*1ced0*/  ISETP.NE.U32.AND P0, PT, RZ, UR14, PT ;  /* 0x0000000eff007c0c */ /* 0x000fe4000bf05070 */
[----:B------:R-:W-:Y:S02]  /*1cee0*/  R2UR UR51, R2 ;  /* 0x00000000023372ca */ /* 0x000fe400000e0000 */
[----:B------:R-:W-:Y:S02]  /*1cef0*/  R2UR UR50, R3 ;  /* 0x00000000033272ca */ /* 0x000fe400000e0000 */
[----:B------:R-:W-:-:S09]  /*1cf00*/  ISETP.NE.AND.EX P0, PT, RZ, UR15, PT, P0 ;  /* 0x0000000fff007c0c */ /* 0x000fd2000bf05300 */
[----:B------:R-:W-:Y:S02]  /*1cf10*/  USHF.L.U32 UR51, UR51, 0x8, URZ ;  /* 0x0000000833337899 */ /* 0x000fe4000800063f */
[----:B------:R-:W-:Y:S02]  /*1cf20*/  USHF.L.U32 UR50, UR50, 0x8, URZ ;  /* 0x0000000832327899 */ /* 0x000fe4000800063f */
[----:B------:R-:W-:Y:S10]  /*1cf30*/  @!P0 BRA `(.L_x_241) ;  /* 0x00000000002c8947 */ /* 0x000ff40003800000 */
[----:B------:R-:W-:-:S04]  /*1cf40*/  ISETP.NE.U32.AND P1, PT, RZ, UR6, PT ;  /* 0x00000006ff007c0c */ /* 0x000fc8000bf25070 */
[----:B------:R-:W-:-:S13]  /*1cf50*/  ISETP.NE.AND.EX P1, PT, RZ, UR7, PT, P1 ;  /* 0x00000007ff007c0c */ /* 0x000fda000bf25310 */
[----:B------:R-:W-:Y:S05]  /*1cf60*/  @!P1 BRA `(.L_x_242) ;  /* 0x0000000000189947 */ /* 0x000fea0003800000 */
[----:B------:R-:W3:Y:S01]  /*1cf70*/  LDC.64 R2, c[0x0][0x588] ;  /* 0x00016200ff027b82 */ /* 0x000ee20000000a00 */
[----:B-1----:R-:W-:-:S04]  /*1cf80*/  IMAD R5, R10, UR14, RZ ;  /* 0x0000000e0a057c24 */ /* 0x002fc8000f8e02ff */
[----:B---3--:R-:W-:-:S05]  /*1cf90*/  IMAD.WIDE R2, R5, 0x4, R2 ;  /* 0x0000000405027825 */ /* 0x008fca00078e0202 */
[----:B--2--5:R4:W5:Y:S01]  /*1cfa0*/  LDG.E R6, desc[UR56][R2.64] ;  /* 0x0000003802067981 */ /* 0x024962000c1e1900 */
[----:B------:R-:W-:Y:S01]  /*1cfb0*/  MOV R7, 0x1 ;  /* 0x0000000100077802 */ /* 0x000fe20000000f00 */
[----:B------:R-:W-:Y:S06]  /*1cfc0*/  BRA `(.L_x_241) ;  /* 0x0000000000087947 */ /* 0x000fec0003800000 */
.L_x_242:
[----:B--2--5:R-:W3:Y:S01]  /*1cfd0*/  LDC R6, c[0x0][0x580] ;  /* 0x00016000ff067b82 */ /* 0x024ee20000000800 */
[----:B------:R-:W-:-:S07]  /*1cfe0*/  MOV R7, 0x1 ;  /* 0x0000000100077802 */ /* 0x000fce0000000f00 */
.L_x_241:
[----:B------:R-:W-:Y:S05]  /*1cff0*/  @!P0 BRA `(.L_x_243) ;  /* 0x00000000001c8947 */ /* 0x000fea0003800000 */
[----:B------:R-:W-:-:S13]  /*1d000*/  LOP3.LUT P2, RZ, R7, 0xff, RZ, 0xc0, !PT ;  /* 0x000000ff07ff7812 */ /* 0x000fda000784c0ff */
[----:B----4-:R-:W4:Y:S02]  /*1d010*/  @!P2 LDC.64 R2, c[0x0][0x588] ;  /* 0x00016200ff02ab82 */ /* 0x010f240000000a00 */
[----:B----4-:R-:W-:-:S04]  /*1d020*/  @!P2 ISETP.NE.U32.AND P0, PT, R2, RZ, PT ;  /* 0x000000ff0200a20c */ /* 0x010fc80003f05070 */
[----:B------:R-:W-:Y:S02]  /*1d030*/  @!P2 ISETP.NE.AND.EX P1, PT, R3, RZ, PT, P0 ;  /* 0x000000ff0300a20c */ /* 0x000fe40003f25300 */
[----:B--23-5:R-:W-:Y:S02]  /*1d040*/  @P2 FSETP.EQ.AND P0, PT, R6, RZ, PT ;  /* 0x000000ff0600220b */ /* 0x02cfe40003f02000 */
[----:B------:R-:W-:Y:S01]  /*1d050*/  @!P2 PLOP3.LUT P0, PT, P1, PT, PT, 0x8, 0x0 ;  /* 0x000000000000a81c */ /* 0x000fe20000f0e170 */
[----:B------:R-:W-:-:S12]  /*1d060*/  BRA `(.L_x_244) ;  /* 0x0000000000047947 */ /* 0x000fd80003800000 */
.L_x_243:
[----:B--23-5:R-:W-:-:S13]  /*1d070*/  FSETP.EQ.AND P0, PT, R6, RZ, PT ;  /* 0x000000ff0600720b */ /* 0x02cfda0003f02000 */
.L_x_244:
[----:B------:R-:W-:Y:S01]  /*1d080*/  UISETP.NE.AND UP0, UPT, UR22, 0x3, UPT ;  /* 0x000000031600788c */ /* 0x000fe2000bf05270 */
[----:B------:R-:W-:-:S04]  /*1d090*/  ELECT P1, URZ, PT ;  /* 0x00000000003f782f */ /* 0x000fc80003820000 */
[----:B------:R-:W-:Y:S02]  /*1d0a0*/  PLOP3.LUT P0, PT, P1, P0, PT, 0x20, 0x0 ;  /* 0x000000000000781c */ /* 0x000fe40000f00470 */
[----:B------:R-:W-:-:S13]  /*1d0b0*/  PLOP3.LUT P1, PT, PT, PT, UP0, 0x80, 0x0 ;  /* 0x000000000000781c */ /* 0x000fda0003f2f008 */
[----:B------:R-:W-:Y:S05]  /*1d0c0*/  @!P1 BRA `(.L_x_245) ;  /* 0x0000000000049947 */ /* 0x000fea0003800000 */
[----:B------:R-:W-:Y:S01]  /*1d0d0*/  BPT.TRAP 0x1 ;  /* 0x000000040000795c */ /* 0x000fe20000300000 */
.L_x_245:
[----:B------:R-:W2:Y:S01]  /*1d0e0*/  S2UR UR37, SR_CgaCtaId ;  /* 0x00000000002579c3 */ /* 0x000ea20000008800 */
[----:B------:R-:W-:Y:S01]  /*1d0f0*/  UMOV UR13, 0x400 ;  /* 0x00000400000d7882 */ /* 0x000fe20000000000 */
[----:B------:R-:W-:-:S04]  /*1d100*/  MOV R0, 0x1 ;  /* 0x0000000100007802 */ /* 0x000fc80000000f00 */
[----:B------:R-:W-:Y:S01]  /*1d110*/  SHF.L.U32 R0, R0, 0x1f, RZ ;  /* 0x0000001f00007819 */ /* 0x000fe200000006ff */
[----:B--2---:R-:W-:-:S09]  /*1d120*/  ULEA UR13, UR37, UR13, 0x18 ;  /* 0x0000000d250d7291 */ /* 0x004fd2000f8ec03f */
[----:B------:R-:W2:Y:S02]  /*1d130*/  SYNCS.PHASECHK.TRANS64.TRYWAIT P2, [UR13+0x80], R0 ;  /* 0x00008000ff0075a7 */ /* 0x000ea4000804014d */
[----:B--2---:R-:W-:Y:S05]  /*1d140*/  @!P2 BRA `(.L_x_246) ;  /* 0x0000003400d8a947 */ /* 0x004fea0003800000 */
.L_x_393:
[----:B------:R-:W-:Y:S04]  /*1d150*/  BSSY B0, `(.L_x_247) ;  /* 0x000000e000007945 */ /* 0x000fe80003800000 */
[----:B------:R-:W-:Y:S05]  /*1d160*/  @!P0 BRA `(.L_x_248) ;  /* 0x0000000000308947 */ /* 0x000fea0003800000 */
[----:B------:R-:W-:Y:S01]  /*1d170*/  R2UR UR52, R10 ;  /* 0x000000000a3472ca */ /* 0x000fe200000e0000 */
[----:B------:R-:W-:Y:S02]  /*1d180*/  UIADD3 UR8, UP0, UR58, 0x3f0, URZ ;  /* 0x000003f03a087890 */ /* 0x000fe4000ff1e03f */
[----:B------:R-:W-:Y:S02]  /*1d190*/  UIADD3 UR48, UR13, 0x100, URZ ;  /* 0x000001000d307890 */ /* 0x000fe4000fffe03f */
[----:B------:R-:W-:Y:S02]  /*1d1a0*/  UIADD3 UR49, UR13, 0x60, URZ ;  /* 0x000000600d317890 */ /* 0x000fe4000fffe03f */
[----:B------:R-:W-:Y:S01]  /*1d1b0*/  UIADD3.X UR9, URZ, UR59, URZ, UP0, !UPT ;  /* 0x0000003b3f097290 */ /* 0x000fe200087fe43f */
[----:B------:R-:W-:Y:S01]  /*1d1c0*/  UMOV UR10, 0x0 ;  /* 0x00000000000a7882 */ /* 0x000fe20000000000 */
[----:B------:R-:W-:-:S07]  /*1d1d0*/  UMOV UR11, 0x10000000 ;  /* 0x10000000000b7882 */ /* 0x000fce0000000000 */
[----:B------:R3:W-:Y:S02]  /*1d1e0*/  UTMALDG.3D [UR48], [UR8], desc[UR10] ;  /* 0x00000a30080075b4 */ /* 0x0007e40008011000 */
[----:B---3--:R-:W-:Y:S05]  /*1d1f0*/  @!P1 BRA `(.L_x_249) ;  /* 0x0000000000049947 */ /* 0x008fea0003800000 */
[----:B------:R-:W-:Y:S01]  /*1d200*/  BPT.TRAP 0x1 ;  /* 0x000000040000795c */ /* 0x000fe20000300000 */
.L_x_249:
[----:B----4-:R-:W3:Y:S02]  /*1d210*/  LDC R2, c[0x0][0x800] ;  /* 0x00020000ff027b82 */ /* 0x010ee40000000800 */
[----:B---3--:R3:W-:Y:S02]  /*1d220*/  SYNCS.ARRIVE.TRANS64.RED.A0TR RZ, [UR13+0x60], R2 ;  /* 0x00006002ffff79a7 */ /* 0x0087e4000830040d */
.L_x_248:
[----:B------:R-:W-:Y:S05]  /*1d230*/  BSYNC B0 ;  /* 0x0000000000007941 */ /* 0x000fea0003800000 */
.L_x_247:
[----:B------:R-:W-:Y:S05]  /*1d240*/  @!P1 BRA `(.L_x_250) ;  /* 0x0000000000049947 */ /* 0x000fea0003800000 */
[----:B------:R-:W-:Y:S01]  /*1d250*/  BPT.TRAP 0x1 ;  /* 0x000000040000795c */ /* 0x000fe20000300000 */
.L_x_250:
[----:B------:R-:W-:-:S04]  /*1d260*/  UIADD3 UR41, UR13, 0x60, URZ ;  /* 0x000000600d297890 */ /* 0x000fc8000fffe03f */
[----:B------:R-:W-:-:S09]  /*1d270*/  UPRMT UR31, UR37, 0x654, UR41 ;  /* 0x00000654251f7896 */ /* 0x000fd20008000029 */
[----:B------:R-:W-:Y:S01]  /*1d280*/  SYNCS.ARRIVE.TRANS64.RED.A1T0 RZ, [UR31], RZ ;  /* 0x000000ffffff79a7 */ /* 0x000fe2000810041f */
[----:B------:R-:W-:Y:S05]  /*1d290*/  @!P1 BRA `(.L_x_251) ;  /* 0x0000000000049947 */ /* 0x000fea0003800000 */
[----:B------:R-:W-:Y:S01]  /*1d2a0*/  BPT.TRAP 0x1 ;  /* 0x000000040000795c */ /* 0x000fe20000300000 */
.L_x_251:
[----:B------:R-:W5:Y:S02]  /*1d2b0*/  SYNCS.PHASECHK.TRANS64.TRYWAIT P2, [UR13+0x88], R0 ;  /* 0x00008800ff0075a7 */ /* 0x000f64000804014d */
[----:B-----5:R-:W-:Y:S05]  /*1d2c0*/  @!P2 BRA `(.L_x_252) ;  /* 0x000000340090a947 */ /* 0x020fea0003800000 */
.L_x_394:
[----:B------:R-:W-:Y:S04]  /*1d2d0*/  BSSY B0, `(.L_x_253) ;  /* 0x0000010000007945 */ /* 0x000fe80003800000 */
[----:B------:R-:W-:Y:S05]  /*1d2e0*/  @!P0 BRA `(.L_x_254) ;  /* 0x0000000000388947 */ /* 0x000fea0003800000 */
[----:B------:R-:W-:Y:S01]  /*1d2f0*/  UIADD3 UR16, UP0, UR58, 0x3f0, URZ ;  /* 0x000003f03a107890 */ /* 0x000fe2000ff1e03f */
[----:B------:R-:W-:Y:S01]  /*1d300*/  R2UR UR12, R10 ;  /* 0x000000000a0c72ca */ /* 0x000fe200000e0000 */
[----:B------:R-:W-:Y:S02]  /*1d310*/  UIADD3 UR11, UR51, 0x80, URZ ;  /* 0x00000080330b7890 */ /* 0x000fe4000fffe03f */
[----:B------:R-:W-:Y:S02]  /*1d320*/  UIADD3 UR8, UR13, 0x1100, URZ ;  /* 0x000011000d087890 */ /* 0x000fe4000fffe03f */
[----:B------:R-:W-:Y:S02]  /*1d330*/  UIADD3 UR9, UR13, 0x68, URZ ;  /* 0x000000680d097890 */ /* 0x000fe4000fffe03f */
[----:B------:R-:W-:Y:S01]  /*1d340*/  UIADD3.X UR17, URZ, UR59, URZ, UP0, !UPT ;  /* 0x0000003b3f117290 */ /* 0x000fe200087fe43f */
[----:B------:R-:W-:Y:S01]  /*1d350*/  UMOV UR18, 0x0 ;  /* 0x0000000000127882 */ /* 0x000fe20000000000 */
[----:B------:R-:W-:Y:S01]  /*1d360*/  UMOV UR19, 0x10000000 ;  /* 0x1000000000137882 */ /* 0x000fe20000000000 */
[----:B------:R-:W-:-:S06]  /*1d370*/  UMOV UR10, UR50 ;  /* 0x00000032000a7c82 */ /* 0x000fcc0008000000 */
[----:B------:R1:W-:Y:S02]  /*1d380*/  UTMALDG.3D [UR8], [UR16], desc[UR18] ;  /* 0x00001208100075b4 */ /* 0x0003e40008011000 */
[----:B-1----:R-:W-:Y:S05]  /*1d390*/  @!P1 BRA `(.L_x_255) ;  /* 0x0000000000049947 */ /* 0x002fea0003800000 */
[----:B------:R-:W-:Y:S01]  /*1d3a0*/  BPT.TRAP 0x1 ;  /* 0x000000040000795c */ /* 0x000fe20000300000 */
.L_x_255:
[----:B---34-:R-:W1:Y:S02]  /*1d3b0*/  LDC R2, c[0x0][0x800] ;  /* 0x00020000ff027b82 */ /* 0x018e640000000800 */
[----:B-1----:R1:W-:Y:S02]  /*1d3c0*/  SYNCS.ARRIVE.TRANS64.RED.A0TR RZ, [UR13+0x68], R2 ;  /* 0x00006802ffff79a7 */ /* 0x0023e4000830040d */
.L_x_254:
[----:B------:R-:W-:Y:S05]  /*1d3d0*/  BSYNC B0 ;  /* 0x0000000000007941 */ /* 0x000fea0003800000 */
.L_x_253:
[----:B------:R-:W-:Y:S05]  /*1d3e0*/  @!P1 BRA `(.L_x_256) ;  /* 0x0000000000049947 */ /* 0x000fea0003800000 */
[----:B------:R-:W-:Y:S01]  /*1d3f0*/  BPT.TRAP 0x1 ;  /* 0x000000040000795c */ /* 0x000fe20000300000 */
.L_x_256:
[----:B------:R-:W-:Y:S02]  /*1d400*/  UIADD3 UR33, UR13, 0x68, URZ ;  /* 0x000000680d217890 */ /* 0x000fe4000fffe03f */
[----:B------:R-:W-:Y:S02]  /*1d410*/  UIADD3 UR10, UR50, 0x20, URZ ;  /* 0x00000020320a7890 */ /* 0x000fe4000fffe03f */
[----:B------:R-:W-:-:S09]  /*1d420*/  UPRMT UR30, UR37, 0x654, UR33 ;  /* 0x00000654251e7896 */ /* 0x000fd20008000021 */
[----:B------:R-:W-:Y:S01]  /*1d430*/  SYNCS.ARRIVE.TRANS64.RED.A1T0 RZ, [UR30], RZ ;  /* 0x000000ffffff79a7 */ /* 0x000fe2000810041e */
[----:B------:R-:W-:Y:S05]  /*1d440*/  @!P1 BRA `(.L_x_257) ;  /* 0x0000000000049947 */ /* 0x000fea0003800000 */
[----:B------:R-:W-:Y:S01]  /*1d450*/  BPT.TRAP 0x1 ;  /* 0x000000040000795c */ /* 0x000fe20000300000 */
.L_x_257:
[----:B------:R-:W5:Y:S02]  /*1d460*/  SYNCS.PHASECHK.TRANS64.TRYWAIT P2, [UR13+0x90], R0 ;  /* 0x00009000ff0075a7 */ /* 0x000f64000804014d */
[----:B-----5:R-:W-:Y:S05]  /*1d470*/  @!P2 BRA `(.L_x_258) ;  /* 0x00000034003ca947 */ /* 0x020fea0003800000 */
.L_x_395:
        /* <DEDUP_REMOVED lines=13> */
.L_x_261:
[----:B---34-:R-:W1:Y:S02]  /*1d550*/  LDC R2, c[0x0][0x800] ;  /* 0x00020000ff027b82 */ /* 0x018e640000000800 */
[----:B-1----:R1:W-:Y:S02]  /*1d560*/  SYNCS.ARRIVE.TRANS64.RED.A0TR RZ, [UR13+0x70], R2 ;  /* 0x00007002ffff79a7 */ /* 0x0023e4000830040d */
.L_x_260:
[----:B------:R-:W-:Y:S05]  /*1d570*/  BSYNC B0 ;  /* 0x0000000000007941 */ /* 0x000fea0003800000 */
.L_x_259:
[----:B------:R-:W-:Y:S05]  /*1d580*/  @!P1 BRA `(.L_x_262) ;  /* 0x0000000000049947 */ /* 0x000fea0003800000 */
[----:B------:R-:W-:Y:S01]  /*1d590*/  BPT.TRAP 0x1 ;  /* 0x000000040000795c */ /* 0x000fe20000300000 */
.L_x_262:
[----:B------:R-:W-:-:S04]  /*1d5a0*/  UIADD3 UR25, UR13, 0x70, URZ ;  /* 0x000000700d197890 */ /* 0x000fc8000fffe03f */
[----:B------:R-:W-:-:S09]  /*1d5b0*/  UPRMT UR23, UR37, 0x654, UR25 ;  /* 0x0000065425177896 */ /* 0x000fd20008000019 */
[----:B------:R-:W-:Y:S01]  /*1d5c0*/  SYNCS.ARRIVE.TRANS64.RED.A1T0 RZ, [UR23], RZ ;  /* 0x000000ffffff79a7 */ /* 0x000fe20008100417 */
[----:B------:R-:W-:Y:S05]  /*1d5d0*/  @!P1 BRA `(.L_x_263) ;  /* 0x0000000000049947 */ /* 0x000fea0003800000 */
[----:B------:R-:W-:Y:S01]  /*1d5e0*/  BPT.TRAP 0x1 ;  /* 0x000000040000795c */ /* 0x000fe20000300000 */
.L_x_263:
[----:B------:R-:W5:Y:S02]  /*1d5f0*/  SYNCS.PHASECHK.TRANS64.TRYWAIT P2, [UR13+0x98], R0 ;  /* 0x00009800ff0075a7 */ /* 0x000f64000804014d */
[----:B-----5:R-:W-:Y:S05]  /*1d600*/  @!P2 BRA `(.L_x_264) ;  /* 0x0000003000f0a947 */ /* 0x020fea0003800000 */
.L_x_396:
        /* <DEDUP_REMOVED lines=9> */
[----:B------:R-:W-:-:S07]  /*1d6a0*/  UMOV UR19, 0x10000000 ;  /* 0x1000000000137882 */ /* 0x000fce0000000000 */
[----:B------:R1:W-:Y:S02]  /*1d6b0*/  UTMALDG.3D [UR8], [UR16], desc[UR18] ;  /* 0x00001208100075b4 */ /* 0x0003e40008011000 */
[----:B-1----:R-:W-:Y:S05]  /*1d6c0*/  @!P1 BRA `(.L_x_267) ;  /* 0x0000000000049947 */ /* 0x002fea0003800000 */
[----:B------:R-:W-:Y:S01]  /*1d6d0*/  BPT.TRAP 0x1 ;  /* 0x000000040000795c */ /* 0x000fe20000300000 */
.L_x_267:
[----:B---34-:R-:W1:Y:S02]  /*1d6e0*/  LDC R2, c[0x0][0x800] ;  /* 0x00020000ff027b82 */ /* 0x018e640000000800 */
[----:B-1----:R1:W-:Y:S02]  /*1d6f0*/  SYNCS.ARRIVE.TRANS64.RED.A0TR RZ, [UR13+0x78], R2 ;  /* 0x00007802ffff79a7 */ /* 0x0023e4000830040d */
.L_x_266:
[----:B------:R-:W-:Y:S05]  /*1d700*/  BSYNC B0 ;  /* 0x0000000000007941 */ /* 0x000fea0003800000 */
.L_x_265:
[----:B------:R-:W-:Y:S05]  /*1d710*/  @!P1 BRA `(.L_x_268) ;  /* 0x0000000000049947 */ /* 0x000fea0003800000 */
[----:B------:R-:W-:Y:S01]  /*1d720*/  BPT.TRAP 0x1 ;  /* 0x000000040000795c */ /* 0x000fe20000300000 */
.L_x_268:
[----:B------:R-:W-:Y:S02]  /*1d730*/  UIADD3 UR17, UR13, 0x78, URZ ;  /* 0x000000780d117890 */ /* 0x000fe4000fffe03f */
[----:B------:R-:W-:Y:S02]  /*1d740*/  UIADD3 UR42, UR50, 0x40, URZ ;  /* 0x00000040322a7890 */ /* 0x000fe4000fffe03f */
[----:B------:R-:W-:-:S09]  /*1d750*/  UPRMT UR29, UR37, 0x654, UR17 ;  /* 0x00000654251d7896 */ /* 0x000fd20008000011 */
[----:B------:R-:W-:Y:S01]  /*1d760*/  SYNCS.ARRIVE.TRANS64.RED.A1T0 RZ, [UR29], RZ ;  /* 0x000000ffffff79a7 */ /* 0x000fe2000810041d */
[----:B------:R-:W-:Y:S05]  /*1d770*/  @!P1 BRA `(.L_x_269) ;  /* 0x0000000000049947 */ /* 0x000fea0003800000 */
[----:B------:R-:W-:Y:S01]  /*1d780*/  BPT.TRAP 0x1 ;  /* 0x000000040000795c */ /* 0x000fe20000300000 */
.L_x_269:
[----:B-1-34-:R-:W-:-:S04]  /*1d790*/  SHF.L.U32 R2, RZ, 0x1f, RZ ;  /* 0x0000001fff027819 */ /* 0x01afc800000006ff */
[----:B------:R-:W1:Y:S02]  /*1d7a0*/  SYNCS.PHASECHK.TRANS64.TRYWAIT P2, [UR13+0x80], R2 ;  /* 0x00008002ff0075a7 */ /* 0x000e64000804014d */
[----:B-1----:R-:W-:Y:S05]  /*1d7b0*/  @!P2 BRA `(.L_x_270) ;  /* 0x00000030009ca947 */ /* 0x002fea0003800000 */
.L_x_397:
[----:B------:R-:W-:Y:S04]  /*1d7c0*/  BSSY B0, `(.L_x_271) ;  /* 0x000000e000007945 */ /* 0x000fe80003800000 */
[----:B------:R-:W-:Y:S05]  /*1d7d0*/  @!P0 BRA `(.L_x_272) ;  /* 0x0000000000308947 */ /* 0x000fea0003800000 */
[----:B------:R-:W-:Y:S01]  /*1d7e0*/  R2UR UR44, R10 ;  /* 0x000000000a2c72ca */ /* 0x000fe200000e0000 */
[----:B------:R-:W-:Y:S02]  /*1d7f0*/  UIADD3 UR8, UP0, UR58, 0x3f0, URZ ;  /* 0x000003f03a087890 */ /* 0x000fe4000ff1e03f */
[----:B------:R-:W-:Y:S02]  /*1d800*/  UIADD3 UR40, UR13, 0x100, URZ ;  /* 0x000001000d287890 */ /* 0x000fe4000fffe03f */
[----:B------:R-:W-:Y:S01]  /*1d810*/  UIADD3.X UR9, URZ, UR59, URZ, UP0, !UPT ;  /* 0x0000003b3f097290 */ /* 0x000fe200087fe43f */
[----:B------:R-:W-:Y:S01]  /*1d820*/  UMOV UR10, 0x0 ;  /* 0x00000000000a7882 */ /* 0x000fe20000000000 */
[----:B------:R-:W-:Y:S01]  /*1d830*/  UMOV UR11, 0x10000000 ;  /* 0x10000000000b7882 */ /* 0x000fe20000000000 */
[----:B------:R-:W-:-:S06]  /*1d840*/  UMOV UR43, UR51 ;  /* 0x00000033002b7c82 */ /* 0x000fcc0008000000 */
[----:B------:R3:W-:Y:S02]  /*1d850*/  UTMALDG.3D [UR40], [UR8], desc[UR10] ;  /* 0x00000a28080075b4 */ /* 0x0007e40008011000 */
[----:B---3--:R-:W-:Y:S05]  /*1d860*/  @!P1 BRA `(.L_x_273) ;  /* 0x0000000000049947 */ /* 0x008fea0003800000 */
[----:B------:R-:W-:Y:S01]  /*1d870*/  BPT.TRAP 0x1 ;  /* 0x000000040000795c */ /* 0x000fe20000300000 */
.L_x_273:
[----:B-12---:R-:W1:Y:S02]  /*1d880*/  LDC R3, c[0x0][0x800] ;  /* 0x00020000ff037b82 */ /* 0x006e640000000800 */
[----:B-1----:R3:W-:Y:S02]  /*1d890*/  SYNCS.ARRIVE.TRANS64.RED.A0TR RZ, [UR13+0x60], R3 ;  /* 0x00006003ffff79a7 */ /* 0x0027e4000830040d */
.L_x_272:
[----:B------:R-:W-:Y:S05]  /*1d8a0*/  BSYNC B0 ;  /* 0x0000000000007941 */ /* 0x000fea0003800000 */
.L_x_271:
[----:B------:R-:W-:Y:S05]  /*1d8b0*/  @!P1 BRA `(.L_x_274) ;  /* 0x0000000000049947 */ /* 0x000fea0003800000 */
[----:B------:R-:W-:Y:S01]  /*1d8c0*/  BPT.TRAP 0x1 ;  /* 0x000000040000795c */ /* 0x000fe20000300000 */
.L_x_274:
[----:B------:R-:W-:Y:S01]  /*1d8d0*/  SYNCS.ARRIVE.TRANS64.RED.A1T0 RZ, [UR31], RZ ;  /* 0x000000ffffff79a7 */ /* 0x000fe2000810041f */
[----:B------:R-:W-:Y:S05]  /*1d8e0*/  @!P1 BRA `(.L_x_275) ;  /* 0x0000000000049947 */ /* 0x000fea0003800000 */
[----:B------:R-:W-:Y:S01]  /*1d8f0*/  BPT.TRAP 0x1 ;  /* 0x000000040000795c */ /* 0x000fe20000300000 */
.L_x_275:
[----:B------:R-:W4:Y:S02]  /*1d900*/  SYNCS.PHASECHK.TRANS64.TRYWAIT P2, [UR13+0x88], R2 ;  /* 0x00008802ff0075a7 */ /* 0x000f24000804014d */
[----:B----4-:R-:W-:Y:S05]  /*1d910*/  @!P2 BRA `(.L_x_276) ;  /* 0x00000030005ca947 */ /* 0x010fea0003800000 */
.L_x_398:
        /* <DEDUP_REMOVED lines=11> */
[----:B----4-:R-:W-:Y:S05]  /*1d9d0*/  @!P1 BRA `(.L_x_279) ;  /* 0x0000000000049947 */ /* 0x010fea0003800000 */
[----:B------:R-:W-:Y:S01]  /*1d9e0*/  BPT.TRAP 0x1 ;  /* 0x000000040000795c */ /* 0x000fe20000300000 */
.L_x_279:
[----:B-123--:R-:W1:Y:S02]  /*1d9f0*/  LDC R3, c[0x0][0x800] ;  /* 0x00020000ff037b82 */ /* 0x00ee640000000800 */
[----:B-1----:R4:W-:Y:S02]  /*1da00*/  SYNCS.ARRIVE.TRANS64.RED.A0TR RZ, [UR13+0x68], R3 ;  /* 0x00006803ffff79a7 */ /* 0x0029e4000830040d */
.L_x_278:
[----:B------:R-:W-:Y:S05]  /*1da10*/  BSYNC B0 ;  /* 0x0000000000007941 */ /* 0x000fea0003800000 */
.L_x_277:
[----:B------:R-:W-:Y:S05]  /*1da20*/  @!P1 BRA `(.L_x_280) ;  /* 0x0000000000049947 */ /* 0x000fea0003800000 */
[----:B------:R-:W-:Y:S01]  /*1da30*/  BPT.TRAP 0x1 ;  /* 0x000000040000795c */ /* 0x000fe20000300000 */
.L_x_280:
[----:B------:R-:W-:Y:S01]  /*1da40*/  SYNCS.ARRIVE.TRANS64.RED.A1T0 RZ, [UR30], RZ ;  /* 0x000000ffffff79a7 */ /* 0x000fe2000810041e */
[----:B------:R-:W-:Y:S01]  /*1da50*/  UIADD3 UR26, UR50, 0x60, URZ ;  /* 0x00000060321a7890 */ /* 0x000fe2000fffe03f */
[----:B------:R-:W-:Y:S11]  /*1da60*/  @!P1 BRA `(.L_x_281) ;  /* 0x0000000000049947 */ /* 0x000ff60003800000 */
[----:B------:R-:W-:Y:S01]  /*1da70*/  BPT.TRAP 0x1 ;  /* 0x000000040000795c */ /* 0x000fe20000300000 */
.L_x_281:
[----:B------:R-:W5:Y:S02]  /*1da80*/  SYNCS.PHASECHK.TRANS64.TRYWAIT P2, [UR13+0x90], R2 ;  /* 0x00009002ff0075a7 */ /* 0x000f64000804014d */
[----:B-----5:R-:W-:Y:S05]  /*1da90*/  @!P2 BRA `(.L_x_282) ;  /* 0x000000300014a947 */ /* 0x020fea0003800000 */
.L_x_399:
        /* <DEDUP_REMOVED lines=12> */
.L_x_285:
[----:B--234-:R-:W1:Y:S02]  /*1db60*/  LDC R3, c[0x0][0x800] ;  /* 0x00020000ff037b82 */ /* 0x01ce640000000800 */
[----:B-1----:R1:W-:Y:S02]  /*1db70*/  SYNCS.ARRIVE.TRANS64.RED.A0TR RZ, [UR13+0x70], R3 ;  /* 0x00007003ffff79a7 */ /* 0x0023e4000830040d */
.L_x_284:
[----:B------:R-:W-:Y:S05]  /*1db80*/  BSYNC B0 ;  /* 0x0000000000007941 */ /* 0x000fea0003800000 */
.L_x_283:
[----:B------:R-:W-:Y:S05]  /*1db90*/  @!P1 BRA `(.L_x_286) ;  /* 0x0000000000049947 */ /* 0x000fea0003800000 */
[----:B------:R-:W-:Y:S01]  /*1dba0*/  BPT.TRAP 0x1 ;  /* 0x000000040000795c */ /* 0x000fe20000300000 */
.L_x_286:
[----:B------:R-:W-:Y:S01]  /*1dbb0*/  SYNCS.ARRIVE.TRANS64.RED.A1T0 RZ, [UR23], RZ ;  /* 0x000000ffffff79a7 */ /* 0x000fe20008100417 */
[----:B------:R-:W-:Y:S05]  /*1dbc0*/  @!P1 BRA `(.L_x_287) ;  /* 0x0000000000049947 */ /* 0x000fea0003800000 */
[----:B------:R-:W-:Y:S01]  /*1dbd0*/  BPT.TRAP 0x1 ;  /* 0x000000040000795c */ /* 0x000fe20000300000 */
.L_x_287:
[----:B------:R-:W5:Y:S02]  /*1dbe0*/  SYNCS.PHASECHK.TRANS64.TRYWAIT P2, [UR13+0x98], R2 ;  /* 0x00009802ff0075a7 */ /* 0x000f64000804014d */
[----:B-----5:R-:W-:Y:S05]  /*1dbf0*/  @!P2 BRA `(.L_x_288) ;  /* 0x0000002c00d4a947 */ /* 0x020fea0003800000 */
.L_x_400:
        /* <DEDUP_REMOVED lines=13> */
.L_x_291:
[----:B--234-:R-:W1:Y:S02]  /*1dcd0*/  LDC R3, c[0x0][0x800] ;  /* 0x00020000ff037b82 */ /* 0x01ce640000000800 */
[----:B-1----:R1:W-:Y:S02]  /*1dce0*/  SYNCS.ARRIVE.TRANS64.RED.A0TR RZ, [UR13+0x78], R3 ;  /* 0x00007803ffff79a7 */ /* 0x0023e4000830040d */
.L_x_290:
[----:B------:R-:W-:Y:S05]  /*1dcf0*/  BSYNC B0 ;  /* 0x0000000000007941 */ /* 0x000fea0003800000 */
.L_x_289:
[----:B------:R-:W-:Y:S05]  /*1dd00*/  @!P1 BRA `(.L_x_292) ;  /* 0x0000000000049947 */ /* 0x000fea0003800000 */
[----:B------:R-:W-:Y:S01]  /*1dd10*/  BPT.TRAP 0x1 ;  /* 0x000000040000795c */ /* 0x000fe20000300000 */
.L_x_292:
[----:B------:R-:W-:Y:S01]  /*1dd20*/  SYNCS.ARRIVE.TRANS64.RED.A1T0 RZ, [UR29], RZ ;  /* 0x000000ffffff79a7 */ /* 0x000fe2000810041d */
[----:B------:R-:W-:Y:S01]  /*1dd30*/  UIADD3 UR10, UR50, 0x80, URZ ;  /* 0x00000080320a7890 */ /* 0x000fe2000fffe03f */
[----:B------:R-:W-:Y:S11]  /*1dd40*/  @!P1 BRA `(.L_x_293) ;  /* 0x0000000000049947 */ /* 0x000ff60003800000 */
[----:B------:R-:W-:Y:S01]  /*1dd50*/  BPT.TRAP 0x1 ;  /* 0x000000040000795c */ /* 0x000fe20000300000 */
.L_x_293:
[----:B------:R-:W5:Y:S02]  /*1dd60*/  SYNCS.PHASECHK.TRANS64.TRYWAIT P2, [UR13+0x80], R0 ;  /* 0x00008000ff0075a7 */ /* 0x000f64000804014d */
[----:B-----5:R-:W-:Y:S05]  /*1dd70*/  @!P2 BRA `(.L_x_294) ;  /* 0x0000002c008ca947 */ /* 0x020fea0003800000 */
.L_x_401:
        /* <DEDUP_REMOVED lines=8> */
[----:B------:R-:W-:Y:S01]  /*1de00*/  UMOV UR9, UR41 ;  /* 0x0000002900097c82 */ /* 0x000fe20008000000 */
[----:B------:R-:W-:-:S05]  /*1de10*/  UMOV UR11, UR51 ;  /* 0x00000033000b7c82 */ /* 0x000fca0008000000 */
[----:B------:R1:W-:Y:S02]  /*1de20*/  UTMALDG.3D [UR8], [UR26], desc[UR18] ;  /* 0x000012081a0075b4 */ /* 0x0003e40008011000 */
[----:B-1----:R-:W-:Y:S05]  /*1de30*/  @!P1 BRA `(.L_x_297) ;  /* 0x0000000000049947 */ /* 0x002fea0003800000 */
[----:B------:R-:W-:Y:S01]  /*1de40*/  BPT.TRAP 0x1 ;  /* 0x000000040000795c */ /* 0x000fe20000300000 */
.L_x_297:
[----:B--234-:R-:W1:Y:S02]  /*1de50*/  LDC R3, c[0x0][0x800] ;  /* 0x00020000ff037b82 */ /* 0x01ce640000000800 */
[----:B-1----:R1:W-:Y:S02]  /*1de60*/  SYNCS.ARRIVE.TRANS64.RED.A0TR RZ, [UR13+0x60], R3 ;  /* 0x00006003ffff79a7 */ /* 0x0023e4000830040d */
.L_x_296:
[----:B------:R-:W-:Y:S05]  /*1de70*/  BSYNC B0 ;  /* 0x0000000000007941 */ /* 0x000fea0003800000 */
.L_x_295:
[----:B------:R-:W-:Y:S05]  /*1de80*/  @!P1 BRA `(.L_x_298) ;  /* 0x0000000000049947 */ /* 0x000fea0003800000 */
[----:B------:R-:W-:Y:S01]  /*1de90*/  BPT.TRAP 0x1 ;  /* 0x000000040000795c */ /* 0x000fe20000300000 */
.L_x_298:
[----:B------:R-:W-:Y:S01]  /*1dea0*/  SYNCS.ARRIVE.TRANS64.RED.A1T0 RZ, [UR31], RZ ;  /* 0x000000ffffff79a7 */ /* 0x000fe2000810041f */
[----:B------:R-:W-:Y:S05]  /*1deb0*/  @!P1 BRA `(.L_x_299) ;  /* 0x0000000000049947 */ /* 0x000fea0003800000 */
[----:B------:R-:W-:Y:S01]  /*1dec0*/  BPT.TRAP 0x1 ;  /* 0x000000040000795c */ /* 0x000fe20000300000 */
.L_x_299:
[----:B------:R-:W5:Y:S02]  /*1ded0*/  SYNCS.PHASECHK.TRANS64.TRYWAIT P2, [UR13+0x88], R0 ;  /* 0x00008800ff0075a7 */ /* 0x000f64000804014d */
[----:B-----5:R-:W-:Y:S05]  /*1dee0*/  @!P2 BRA `(.L_x_300) ;  /* 0x0000002c0048a947 */ /* 0x020fea0003800000 */
.L_x_402:
        /* <DEDUP_REMOVED lines=13> */
.L_x_303:
[----:B--234-:R-:W1:Y:S02]  /*1dfc0*/  LDC R3, c[0x0][0x800] ;  /* 0x00020000ff037b82 */ /* 0x01ce640000000800 */
[----:B-1----:R1:W-:Y:S02]  /*1dfd0*/  SYNCS.ARRIVE.TRANS64.RED.A0TR RZ, [UR13+0x68], R3 ;  /* 0x00006803ffff79a7 */ /* 0x0023e4000830040d */
.L_x_302:
[----:B------:R-:W-:Y:S05]  /*1dfe0*/  BSYNC B0 ;  /* 0x0000000000007941 */ /* 0x000fea0003800000 */
.L_x_301:
[----:B------:R-:W-:Y:S05]  /*1dff0*/  @!P1 BRA `(.L_x_304) ;  /* 0x0000000000049947 */ /* 0x000fea0003800000 */
[----:B------:R-:W-:Y:S01]  /*1e000*/  BPT.TRAP 0x1 ;  /* 0x000000040000795c */ /* 0x000fe20000300000 */
.L_x_304:
[----:B------:R-:W-:Y:S01]  /*1e010*/  SYNCS.ARRIVE.TRANS64.RED.A1T0 RZ, [UR30], RZ ;  /* 0x000000ffffff79a7 */ /* 0x000fe2000810041e */
[----:B------:R-:W-:Y:S01]  /*1e020*/  UIADD3 UR10, UR50, 0xa0, URZ ;  /* 0x000000a0320a7890 */ /* 0x000fe2000fffe03f */
[----:B------:R-:W-:Y:S11]  /*1e030*/  @!P1 BRA `(.L_x_305) ;  /* 0x0000000000049947 */ /* 0x000ff60003800000 */
[----:B------:R-:W-:Y:S01]  /*1e040*/  BPT.TRAP 0x1 ;  /* 0x000000040000795c */ /* 0x000fe20000300000 */
.L_x_305:
[----:B------:R-:W5:Y:S02]  /*1e050*/  SYNCS.PHASECHK.TRANS64.TRYWAIT P2, [UR13+0x90], R0 ;  /* 0x00009000ff0075a7 */ /* 0x000f64000804014d */
[----:B-----5:R-:W-:Y:S05]  /*1e060*/  @!P2 BRA `(.L_x_306) ;  /* 0x0000002c0000a947 */ /* 0x020fea0003800000 */
.L_x_403:
        /* <DEDUP_REMOVED lines=13> */
.L_x_309:
[----:B--234-:R-:W1:Y:S02]  /*1e140*/  LDC R3, c[0x0][0x800] ;  /* 0x00020000ff037b82 */ /* 0x01ce640000000800 */
[----:B-1----:R1:W-:Y:S02]  /*1e150*/  SYNCS.ARRIVE.TRANS64.RED.A0TR RZ, [UR13+0x70], R3 ;  /* 0x00007003ffff79a7 */ /* 0x0023e4000830040d */
.L_x_308:
[----:B------:R-:W-:Y:S05]  /*1e160*/  BSYNC B0 ;  /* 0x0000000000007941 */ /* 0x000fea0003800000 */
.L_x_307:
[----:B------:R-:W-:Y:S05]  /*1e170*/  @!P1 BRA `(.L_x_310) ;  /* 0x0000000000049947 */ /* 0x000fea0003800000 */
[----:B------:R-:W-:Y:S01]  /*1e180*/  BPT.TRAP 0x1 ;  /* 0x000000040000795c */ /* 0x000fe20000300000 */
.L_x_310:
[----:B------:R-:W-:Y:S01]  /*1e190*/  SYNCS.ARRIVE.TRANS64.RED.A1T0 RZ, [UR23], RZ ;  /* 0x000000ffffff79a7 */ /* 0x000fe20008100417 */
[----:B------:R-:W-:Y:S05]  /*1e1a0*/  @!P1 BRA `(.L_x_311) ;  /* 0x0000000000049947 */ /* 0x000fea0003800000 */
[----:B------:R-:W-:Y:S01]  /*1e1b0*/  BPT.TRAP 0x1 ;  /* 0x000000040000795c */ /* 0x000fe20000300000 */
.L_x_311:
[----:B------:R-:W5:Y:S02]  /*1e1c0*/  SYNCS.PHASECHK.TRANS64.TRYWAIT P2, [UR13+0x98], R0 ;  /* 0x00009800ff0075a7 */ /* 0x000f64000804014d */
[----:B-----5:R-:W-:Y:S05]  /*1e1d0*/  @!P2 BRA `(.L_x_312) ;  /* 0x0000002800bca947 */ /* 0x020fea0003800000 */
.L_x_404:
        /* <DEDUP_REMOVED lines=13> */
.L_x_315:
[----:B--2---:R-:W1:Y:S02]  /*1e2b0*/  LDC R0, c[0x0][0x800] ;  /* 0x00020000ff007b82 */ /* 0x004e640000000800 */
[----:B-1----:R1:W-:Y:S02]  /*1e2c0*/  SYNCS.ARRIVE.TRANS64.RED.A0TR RZ, [UR13+0x78], R0 ;  /* 0x00007800ffff79a7 */ /* 0x0023e4000830040d */
.L_x_314:
[----:B------:R-:W-:Y:S05]  /*1e2d0*/  BSYNC B0 ;  /* 0x0000000000007941 */ /* 0x000fea0003800000 */
.L_x_313:
[----:B------:R-:W-:Y:S05]  /*1e2e0*/  @!P1 BRA `(.L_x_316) ;  /* 0x0000000000049947 */ /* 0x000fea0003800000 */
[----:B------:R-:W-:Y:S01]  /*1e2f0*/  BPT.TRAP 0x1 ;  /* 0x000000040000795c */ /* 0x000fe20000300000 */
.L_x_316:
[----:B------:R-:W-:Y:S01]  /*1e300*/  SYNCS.ARRIVE.TRANS64.RED.A1T0 RZ, [UR29], RZ ;  /* 0x000000ffffff79a7 */ /* 0x000fe2000810041d */
[----:B------:R-:W-:Y:S01]  /*1e310*/  UIADD3 UR10, UR50, 0xc0, URZ ;  /* 0x000000c0320a7890 */ /* 0x000fe2000fffe03f */
[----:B------:R-:W-:Y:S11]  /*1e320*/  @!P1 BRA `(.L_x_317) ;  /* 0x0000000000049947 */ /* 0x000ff60003800000 */
[----:B------:R-:W-:Y:S01]  /*1e330*/  BPT.TRAP 0x1 ;  /* 0x000000040000795c */ /* 0x000fe20000300000 */
.L_x_317:
[----:B------:R-:W5:Y:S02]  /*1e340*/  SYNCS.PHASECHK.TRANS64.TRYWAIT P2, [UR13+0x80], R2 ;  /* 0x00008002ff0075a7 */ /* 0x000f64000804014d */
[----:B-----5:R-:W-:Y:S05]  /*1e350*/  @!P2 BRA `(.L_x_318) ;  /* 0x000000280074a947 */ /* 0x020fea0003800000 */
.L_x_405:
        /* <DEDUP_REMOVED lines=13> */
.L_x_321:
[----:B--2---:R-:W1:Y:S02]  /*1e430*/  LDC R0, c[0x0][0x800] ;  /* 0x00020000ff007b82 */ /* 0x004e640000000800 */
[----:B-1----:R1:W-:Y:S02]  /*1e440*/  SYNCS.ARRIVE.TRANS64.RED.A0TR RZ, [UR13+0x60], R0 ;  /* 0x00006000ffff79a7 */ /* 0x0023e4000830040d */
.L_x_320:
[----:B------:R-:W-:Y:S05]  /*1e450*/  BSYNC B0 ;  /* 0x0000000000007941 */ /* 0x000fea0003800000 */
.L_x_319:
[----:B------:R-:W-:Y:S05]  /*1e460*/  @!P1 BRA `(.L_x_322) ;  /* 0x0000000000049947 */ /* 0x000fea0003800000 */
[----:B------:R-:W-:Y:S01]  /*1e470*/  BPT.TRAP 0x1 ;  /* 0x000000040000795c */ /* 0x000fe20000300000 */
.L_x_322:
[----:B------:R-:W-:Y:S01]  /*1e480*/  SYNCS.ARRIVE.TRANS64.RED.A1T0 RZ, [UR31], RZ ;  /* 0x000000ffffff79a7 */ /* 0x000fe2000810041f */
[----:B------:R-:W-:Y:S05]  /*1e490*/  @!P1 BRA `(.L_x_323) ;  /* 0x0000000000049947 */ /* 0x000fea0003800000 */
[----:B------:R-:W-:Y:S01]  /*1e4a0*/  BPT.TRAP 0x1 ;  /* 0x000000040000795c */ /* 0x000fe20000300000 */
.L_x_323:
[----:B------:R-:W5:Y:S02]  /*1e4b0*/  SYNCS.PHASECHK.TRANS64.TRYWAIT P2, [UR13+0x88], R2 ;  /* 0x00008802ff0075a7 */ /* 0x000f64000804014d */
[----:B-----5:R-:W-:Y:S05]  /*1e4c0*/  @!P2 BRA `(.L_x_324) ;  /* 0x000000280030a947 */ /* 0x020fea0003800000 */
.L_x_406:
        /* <DEDUP_REMOVED lines=13> */
.L_x_327:
[----:B--2---:R-:W1:Y:S02]  /*1e5a0*/  LDC R0, c[0x0][0x800] ;  /* 0x00020000ff007b82 */ /* 0x004e640000000800 */
[----:B-1----:R1:W-:Y:S02]  /*1e5b0*/  SYNCS.ARRIVE.TRANS64.RED.A0TR RZ, [UR13+0x68], R0 ;  /* 0x00006800ffff79a7 */ /* 0x0023e4000830040d */
.L_x_326:
[----:B------:R-:W-:Y:S05]  /*1e5c0*/  BSYNC B0 ;  /* 0x0000000000007941 */ /* 0x000fea0003800000 */
.L_x_325:
[----:B------:R-:W-:Y:S05]  /*1e5d0*/  @!P1 BRA `(.L_x_328) ;  /* 0x0000000000049947 */ /* 0x000fea0003800000 */
[----:B------:R-:W-:Y:S01]  /*1e5e0*/  BPT.TRAP 0x1 ;  /* 0x000000040000795c */ /* 0x000fe20000300000 */
.L_x_328:
[----:B------:R-:W-:Y:S01]  /*1e5f0*/  SYNCS.ARRIVE.TRANS64.RED.A1T0 RZ, [UR30], RZ ;  /* 0x000000ffffff79a7 */ /* 0x000fe2000810041e */
[----:B------:R-:W-:Y:S01]  /*1e600*/  UIADD3 UR10, UR50, 0xe0, URZ ;  /* 0x000000e0320a7890 */ /* 0x000fe2000fffe03f */
[----:B------:R-:W-:Y:S11]  /*1e610*/  @!P1 BRA `(.L_x_329) ;  /* 0x0000000000049947 */ /* 0x000ff60003800000 */
[----:B------:R-:W-:Y:S01]  /*1e620*/  BPT.TRAP 0x1 ;  /* 0x000000040000795c */ /* 0x000fe20000300000 */
.L_x_329:
[----:B------:R-:W5:Y:S02]  /*1e630*/  SYNCS.PHASECHK.TRANS64.TRYWAIT P2, [UR13+0x90], R2 ;  /* 0x00009002ff0075a7 */ /* 0x000f64000804014d */
[----:B-----5:R-:W-:Y:S05]  /*1e640*/  @!P2 BRA `(.L_x_330) ;  /* 0x0000002400e8a947 */ /* 0x020fea0003800000 */
.L_x_407:
        /* <DEDUP_REMOVED lines=13> */
.L_x_333:
[----:B--2---:R-:W1:Y:S02]  /*1e720*/  LDC R0, c[0x0][0x800] ;  /* 0x00020000ff007b82 */ /* 0x004e640000000800 */
[----:B-1----:R1:W-:Y:S02]  /*1e730*/  SYNCS.ARRIVE.TRANS64.RED.A0TR RZ, [UR13+0x70], R0 ;  /* 0x00007000ffff79a7 */ /* 0x0023e4000830040d */
.L_x_332:
[----:B------:R-:W-:Y:S05]  /*1e740*/  BSYNC B0 ;  /* 0x0000000000007941 */ /* 0x000fea0003800000 */
.L_x_331:
[----:B------:R-:W-:Y:S05]  /*1e750*/  @!P1 BRA `(.L_x_334) ;  /* 0x0000000000049947 */ /* 0x000fea0003800000 */
[----:B------:R-:W-:Y:S01]  /*1e760*/  BPT.TRAP 0x1 ;  /* 0x000000040000795c */ /* 0x000fe20000300000 */
.L_x_334:
[----:B------:R-:W-:Y:S01]  /*1e770*/  SYNCS.ARRIVE.TRANS64.RED.A1T0 RZ, [UR23], RZ ;  /* 0x000000ffffff79a7 */ /* 0x000fe20008100417 */
[----:B------:R-:W-:Y:S05]  /*1e780*/  @!P1 BRA `(.L_x_335) ;  /* 0x0000000000049947 */ /* 0x000fea0003800000 */
[----:B------:R-:W-:Y:S01]  /*1e790*/  BPT.TRAP 0x1 ;  /* 0x000000040000795c */ /* 0x000fe20000300000 */
.L_x_335:
[----:B------:R-:W5:Y:S02]  /*1e7a0*/  SYNCS.PHASECHK.TRANS64.TRYWAIT P2, [UR13+0x98], R2 ;  /* 0x00009802ff0075a7 */ /* 0x000f64000804014d */
[----:B-----5:R-:W-:Y:S05]  /*1e7b0*/  @!P2 BRA `(.L_x_336) ;  /* 0x0000002400a4a947 */ /* 0x020fea0003800000 */
.L_x_408:
        /* <DEDUP_REMOVED lines=13> */
.L_x_339:
[----:B--2---:R-:W1:Y:S02]  /*1e890*/  LDC R0, c[0x0][0x800] ;  /* 0x00020000ff007b82 */ /* 0x004e640000000800 */
[----:B-1----:R1:W-:Y:S02]  /*1e8a0*/  SYNCS.ARRIVE.TRANS64.RED.A0TR RZ, [UR13+0x78], R0 ;  /* 0x00007800ffff79a7 */ /* 0x0023e4000830040d */
.L_x_338:
[----:B------:R-:W-:Y:S05]  /*1e8b0*/  BSYNC B0 ;  /* 0x0000000000007941 */ /* 0x000fea0003800000 */
.L_x_337:
[----:B------:R-:W-:Y:S05]  /*1e8c0*/  @!P1 BRA `(.L_x_340) ;  /* 0x0000000000049947 */ /* 0x000fea0003800000 */
[----:B------:R-:W-:Y:S01]  /*1e8d0*/  BPT.TRAP 0x1 ;  /* 0x000000040000795c */ /* 0x000fe20000300000 */
.L_x_340:
[----:B------:R-:W5:Y:S01]  /*1e8e0*/  LDL.LU R17, [R1+0x4b0] ;  /* 0x0004b00001117983 */ /* 0x000f620000300800 */
[----:B------:R-:W-:Y:S03]  /*1e8f0*/  SYNCS.ARRIVE.TRANS64.RED.A1T0 RZ, [UR29], RZ ;  /* 0x000000ffffff79a7 */ /* 0x000fe6000810041d */
[----:B------:R-:W5:Y:S01]  /*1e900*/  LDL.LU R15, [R1+0x4ac] ;  /* 0x0004ac00010f7983 */ /* 0x000f620000300800 */
[----:B-12---:R-:W-:Y:S02]  /*1e910*/  PRMT R0, RZ, 0x7610, R0 ;  /* 0x00007610ff007816 */ /* 0x006fe40000000000 */
[----:B------:R-:W-:Y:S02]  /*1e920*/  MOV R2, 0xffffffff ;  /* 0xffffffff00027802 */ /* 0x000fe40000000f00 */
[----:B---34-:R-:W-:Y:S02]  /*1e930*/  MOV R3, 0xffffffff ;  /* 0xffffffff00037802 */ /* 0x018fe40000000f00 */
[----:B------:R-:W-:-:S02]  /*1e940*/  MOV R10, 0xffffffff ;  /* 0xffffffff000a7802 */ /* 0x000fc40000000f00 */
[----:B-----5:R-:W-:-:S04]  /*1e950*/  IADD3 R15, P0, R15, UR54, RZ ;  /* 0x000000360f0f7c10 */ /* 0x020fc8000ff1e0ff */
[----:B------:R-:W-:Y:S01]  /*1e960*/  IADD3.X R17, R17, UR39, RZ, P0, !PT ;  /* 0x0000002711117c10 */ /* 0x000fe200087fe4ff */
[----:B------:R1:W-:Y:S01]  /*1e970*/  STL [R1+0x4ac], R15 ;  /* 0x0004ac0f01007387 */ /* 0x0003e20000100800 */
[----:B------:R-:W-:-:S03]  /*1e980*/  ISETP.GE.U32.AND P0, PT, R15, UR4, PT ;  /* 0x000000040f007c0c */ /* 0x000fc6000bf06070 */
[----:B------:R1:W-:Y:S01]  /*1e990*/  STL [R1+0x4b0], R17 ;  /* 0x0004b01101007387 */ /* 0x0003e20000100800 */
[----:B------:R-:W-:-:S13]  /*1e9a0*/  ISETP.GE.U32.AND.EX P0, PT, R17, UR5, PT, P0 ;  /* 0x0000000511007c0c */ /* 0x000fda000bf06100 */
[----:B-1----:R-:W-:Y:S05]  /*1e9b0*/  @P0 BRA `(.L_x_341) ;  /* 0x0000000400580947 */ /* 0x002fea0003800000 */
[----:B------:R-:W1:Y:S01]  /*1e9c0*/  S2R R0, SR_CTAID.X ;  /* 0x0000000000007919 */ /* 0x000e620000002500 */
[----:B------:R-:W2:Y:S01]  /*1e9d0*/  LDC R8, c[0x0][0x904] ;  /* 0x00024100ff087b82 */ /* 0x000ea20000000800 */
[----:B------:R-:W-:Y:S01]  /*1e9e0*/  ULDC UR8, c[0x0][0x150] ;  /* 0x0000540000087ab9 */ /* 0x000fe20000000800 */
[----:B------:R-:W3:Y:S06]  /*1e9f0*/  S2R R2, SR_CTAID.Y ;  /* 0x0000000000027919 */ /* 0x000eec0000002600 */
[----:B------:R-:W4:Y:S08]  /*1ea00*/  LDC R5, c[0x0][0x144] ;  /* 0x00005100ff057b82 */ /* 0x000f300000000800 */
[----:B------:R-:W5:Y:S08]  /*1ea10*/  LDC R9, c[0x0][0x148] ;  /* 0x00005200ff097b82 */ /* 0x000f700000000800 */
[----:B------:R-:W4:Y:S01]  /*1ea20*/  LDC.64 R10, c[0x0][0x8d0] ;  /* 0x00023400ff0a7b82 */ /* 0x000f220000000a00 */
[----:B--2---:R-:W-:-:S02]  /*1ea30*/  ISETP.NE.AND P2, PT, R8, 0x1, PT ;  /* 0x000000010800780c */ /* 0x004fc40003f45270 */
[----:B-1----:R-:W-:-:S05]  /*1ea40*/  I2FP.F32.U32 R3, R0 ;  /* 0x0000000000037245 */ /* 0x002fca0000201000 */
[----:B------:R-:W1:Y:S01]  /*1ea50*/  LDC R12, c[0x0][0x8d8] ;  /* 0x00023600ff0c7b82 */ /* 0x000e620000000800 */
[----:B---3--:R-:W-:Y:S01]  /*1ea60*/  I2FP.F32.U32 R4, R2 ;  /* 0x0000000200047245 */ /* 0x008fe20000201000 */
[----:B------:R-:W-:Y:S01]  /*1ea70*/  FMUL R3, R3, UR8 ;  /* 0x0000000803037c20 */ /* 0x000fe20008400000 */
[----:B------:R-:W-:-:S03]  /*1ea80*/  ULDC UR8, c[0x0][0x154] ;  /* 0x0000550000087ab9 */ /* 0x000fc60000000800 */
[----:B------:R-:W-:Y:S02]  /*1ea90*/  FMUL R13, R4, UR8 ;  /* 0x00000008040d7c20 */ /* 0x000fe40008400000 */
[----:B------:R-:W2:Y:S01]  /*1eaa0*/  F2I.U32.TRUNC.NTZ R3, R3 ;  /* 0x0000000300037305 */ /* 0x000ea2000020f000 */
[----:B----4-:R-:W-:-:S07]  /*1eab0*/  ISETP.NE.U32.AND P0, PT, R10, RZ, PT ;  /* 0x000000ff0a00720c */ /* 0x010fce0003f05070 */
[----:B------:R-:W3:Y:S01]  /*1eac0*/  F2I.U32.TRUNC.NTZ R13, R13 ;  /* 0x0000000d000d7305 */ /* 0x000ee2000020f000 */
[----:B------:R-:W-:Y:S02]  /*1ead0*/  ISETP.NE.AND.EX P0, PT, R11, RZ, PT, P0 ;  /* 0x000000ff0b00720c */ /* 0x000fe40003f05300 */
[----:B--2---:R-:W-:Y:S02]  /*1eae0*/  IADD3 R4, -R3, RZ, RZ ;  /* 0x000000ff03047210 */ /* 0x004fe40007ffe1ff */
[----:B------:R-:W-:-:S03]  /*1eaf0*/  MOV R3, R17 ;  /* 0x0000001100037202 */ /* 0x000fc60000000f00 */
[----:B------:R-:W-:Y:S01]  /*1eb00*/  IMAD R0, R5, R4, R0 ;  /* 0x0000000405007224 */ /* 0x000fe200078e0200 */
[----:B---3--:R-:W-:-:S05]  /*1eb10*/  IADD3 R4, -R13, RZ, RZ ;  /* 0x000000ff0d047210 */ /* 0x008fca0007ffe1ff */
[----:B-----5:R-:W-:Y:S01]  /*1eb20*/  @P2 IMAD R0, R9, R4, R2 ;  /* 0x0000000409002224 */ /* 0x020fe200078e0202 */
[----:B------:R-:W-:Y:S01]  /*1eb30*/  MOV R2, R15 ;  /* 0x0000000f00027202 */ /* 0x000fe20000000f00 */
[----:B------:R-:W2:Y:S01]  /*1eb40*/  LDC.64 R8, c[0x0][0x8c8] ;  /* 0x00023200ff087b82 */ /* 0x000ea20000000a00 */
[----:B------:R-:W-:Y:S05]  /*1eb50*/  @!P0 BRA `(.L_x_342) ;  /* 0x0000000000288947 */ /* 0x000fea0003800000 */
[----:B------:R-:W3:Y:S02]  /*1eb60*/  LDC R2, c[0x0][0x8dc] ;  /* 0x00023700ff027b82 */ /* 0x000ee40000000800 */
[----:B---3--:R-:W-:-:S04]  /*1eb70*/  IADD3 R3, P0, R15, R2, RZ ;  /* 0x000000020f037210 */ /* 0x008fc80007f1e0ff */
[----:B------:R-:W-:-:S05]  /*1eb80*/  IADD3.X R13, RZ, R17, RZ, P0, !PT ;  /* 0x00000011ff0d7210 */ /* 0x000fca00007fe4ff */
[----:B------:R-:W-:-:S04]  /*1eb90*/  IMAD.WIDE.U32 R4, R13, R10, RZ ;  /* 0x0000000a0d047225 */ /* 0x000fc800078e00ff */
[----:B------:R-:W-:-:S04]  /*1eba0*/  IMAD.WIDE.U32 R4, P0, R3, R11, R4 ;  /* 0x0000000b03047225 */ /* 0x000fc80007800004 */
[----:B------:R-:W-:Y:S01]  /*1ebb0*/  IMAD.WIDE.U32 R2, R3, R10, RZ ;  /* 0x0000000a03027225 */ /* 0x000fe200078e00ff */
[----:B------:R-:W-:-:S04]  /*1ebc0*/  MOV R2, R5 ;  /* 0x0000000500027202 */ /* 0x000fc80000000f00 */
[----:B------:R-:W-:Y:S02]  /*1ebd0*/  IADD3 RZ, P1, R3, R4, RZ ;  /* 0x0000000403ff7210 */ /* 0x000fe40007f3e0ff */
[----:B------:R-:W-:-:S03]  /*1ebe0*/  IADD3.X R3, RZ, RZ, RZ, P0, !PT ;  /* 0x000000ffff037210 */ /* 0x000fc600007fe4ff */
[----:B------:R-:W-:-:S08]  /*1ebf0*/  IMAD.WIDE.U32.X R2, R13, R11, R2, P1 ;  /* 0x0000000b0d027225 */ /* 0x000fd000008e0402 */
.L_x_342:
[-CC-:B-1----:R-:W-:Y:S01]  /*1ec00*/  SHF.R.U64 R10, R2, R12.reuse, R3.reuse ;  /* 0x0000000c020a7219 */ /* 0x182fe20000001203 */
[----:B------:R-:W1:Y:S01]  /*1ec10*/  LDC R4, c[0x0][0x8c0] ;  /* 0x00023000ff047b82 */ /* 0x000e620000000800 */
[----:B------:R-:W-:Y:S02]  /*1ec20*/  SHF.R.U32.HI R12, RZ, R12, R3 ;  /* 0x0000000cff0c7219 */ /* 0x000fe40000011603 */
[----:B------:R-:W-:-:S04]  /*1ec30*/  IADD3 R5, P0, RZ, -R10, RZ ;  /* 0x8000000aff057210 */ /* 0x000fc80007f1e0ff */
[----:B------:R-:W-:Y:S01]  /*1ec40*/  IADD3.X R3, RZ, ~R12, RZ, P0, !PT ;  /* 0x8000000cff037210 */ /* 0x000fe200007fe4ff */
[----:B------:R-:W3:Y:S04]  /*1ec50*/  LDC R13, c[0x0][0x8b0] ;  /* 0x00022c00ff0d7b82 */ /* 0x000ee80000000800 */
[----:B--2---:R-:W-:Y:S01]  /*1ec60*/  IMAD R2, R3, R8, RZ ;  /* 0x0000000803027224 */ /* 0x004fe200078e02ff */
[----:B------:R-:W-:-:S03]  /*1ec70*/  MOV R3, R17 ;  /* 0x0000001100037202 */ /* 0x000fc60000000f00 */
[----:B------:R-:W-:Y:S01]  /*1ec80*/  IMAD R11, R5, R9, R2 ;  /* 0x00000009050b7224 */ /* 0x000fe200078e0202 */
[----:B------:R-:W-:-:S05]  /*1ec90*/  MOV R2, R15 ;  /* 0x0000000f00027202 */ /* 0x000fca0000000f00 */
[----:B------:R-:W-:Y:S02]  /*1eca0*/  IMAD.WIDE.U32 R2, R5, R8, R2 ;  /* 0x0000000805027225 */ /* 0x000fe400078e0002 */
[----:B------:R-:W2:Y:S03]  /*1ecb0*/  LDC.64 R8, c[0x0][0x8e8] ;  /* 0x00023a00ff087b82 */ /* 0x000ea60000000a00 */
[----:B------:R-:W-:-:S04]  /*1ecc0*/  IADD3 R3, R3, R11, RZ ;  /* 0x0000000b03037210 */ /* 0x000fc80007ffe0ff */
[-CC-:B-1----:R-:W-:Y:S01]  /*1ecd0*/  SHF.R.U64 R11, R2, R4.reuse, R3.reuse ;  /* 0x00000004020b7219 */ /* 0x182fe20000001203 */
[----:B------:R-:W1:Y:S01]  /*1ece0*/  LDC R5, c[0x0][0x900] ;  /* 0x00024000ff057b82 */ /* 0x000e620000000800 */
[----:B------:R-:W-:-:S04]  /*1ecf0*/  SHF.R.U32.HI R2, RZ, R4, R3 ;  /* 0x00000004ff027219 */ /* 0x000fc80000011603 */
[-CC-:B---3--:R-:W-:Y:S02]  /*1ed00*/  SHF.R.U64 R12, R11, R13.reuse, R2.reuse ;  /* 0x0000000d0b0c7219 */ /* 0x188fe40000001202 */
[----:B------:R-:W-:Y:S02]  /*1ed10*/  SHF.R.U32.HI R2, RZ, R13, R2 ;  /* 0x0000000dff027219 */ /* 0x000fe40000011602 */
[----:B--2---:R-:W-:-:S04]  /*1ed20*/  ISETP.NE.U32.AND P0, PT, R8, RZ, PT ;  /* 0x000000ff0800720c */ /* 0x004fc80003f05070 */
[----:B------:R-:W-:Y:S02]  /*1ed30*/  ISETP.NE.AND.EX P0, PT, R9, RZ, PT, P0 ;  /* 0x000000ff0900720c */ /* 0x000fe40003f05300 */
[-CC-:B-1----:R-:W-:Y:S02]  /*1ed40*/  SHF.R.U64 R13, R12, R5.reuse, R2.reuse ;  /* 0x000000050c0d7219 */ /* 0x182fe40000001202 */
[----:B------:R-:W-:Y:S02]  /*1ed50*/  SHF.R.U32.HI R5, RZ, R5, R2 ;  /* 0x00000005ff057219 */ /* 0x000fe40000011602 */
[----:B------:R-:W-:Y:S02]  /*1ed60*/  MOV R2, R13 ;  /* 0x0000000d00027202 */ /* 0x000fe40000000f00 */
[----:B------:R-:W-:-:S05]  /*1ed70*/  MOV R3, R5 ;  /* 0x0000000500037202 */ /* 0x000fca0000000f00 */
[----:B------:R-:W-:Y:S05]  /*1ed80*/  @!P0 BRA `(.L_x_343) ;  /* 0x0000000000288947 */ /* 0x000fea0003800000 */
[----:B------:R-:W1:Y:S02]  /*1ed90*/  LDC R2, c[0x0][0x8f4] ;  /* 0x00023d00ff027b82 */ /* 0x000e640000000800 */
[----:B-1----:R-:W-:-:S04]  /*1eda0*/  IADD3 R3, P0, R13, R2, RZ ;  /* 0x000000020d037210 */ /* 0x002fc80007f1e0ff */
        /* <DEDUP_REMOVED lines=8> */
.L_x_343:
[----:B------:R-:W1:Y:S01]  /*1ee30*/  LDC R4, c[0x0][0x8f0] ;  /* 0x00023c00ff047b82 */ /* 0x000e620000000800 */
[----:B------:R-:W-:Y:S02]  /*1ee40*/  LOP3.LUT R12, R12, R14, RZ, 0xc0, !PT ;  /* 0x0000000e0c0c7212 */ /* 0x000fe400078ec0ff */
[----:B------:R-:W-:-:S05]  /*1ee50*/  LOP3.LUT R11, R11, R16, RZ, 0xc0, !PT ;  /* 0x000000100b0b7212 */ /* 0x000fca00078ec0ff */
[----:B------:R-:W2:Y:S08]  /*1ee60*/  LDC R8, c[0x0][0x8e0] ;  /* 0x00023800ff087b82 */ /* 0x000eb00000000800 */
[----:B------:R-:W3:Y:S01]  /*1ee70*/  LDC R9, c[0x0][0x8b8] ;  /* 0x00022e00ff097b82 */ /* 0x000ee20000000800 */
[----:B-1----:R-:W-:-:S07]  /*1ee80*/  SHF.R.U64 R3, R2, R4, R3 ;  /* 0x0000000402037219 */ /* 0x002fce0000001203 */
[----:B------:R-:W1:Y:S01]  /*1ee90*/  LDC R2, c[0x0][0x8a8] ;  /* 0x00022a00ff027b82 */ /* 0x000e620000000800 */
[C---:B------:R-:W-:Y:S01]  /*1eea0*/  IADD3 R4, -R3.reuse, RZ, RZ ;  /* 0x000000ff03047210 */ /* 0x040fe20007ffe1ff */
[----:B------:R-:W-:-:S04]  /*1eeb0*/  IMAD R5, R3, UR21, R12 ;  /* 0x0000001503057c24 */ /* 0x000fc8000f8e020c */
[----:B--2---:R-:W-:Y:S02]  /*1eec0*/  IMAD R13, R4, R8, R13 ;  /* 0x00000008040d7224 */ /* 0x004fe400078e020d */
[----:B---3--:R-:W-:Y:S02]  /*1eed0*/  IMAD R0, R5, R9, R0 ;  /* 0x0000000905007224 */ /* 0x008fe400078e0200 */
[----:B-1----:R-:W-:-:S05]  /*1eee0*/  IMAD R13, R13, R2, R11 ;  /* 0x000000020d0d7224 */ /* 0x002fca00078e020b */
[----:B------:R-:W-:Y:S02]  /*1eef0*/  SEL R3, R13, R0, !P2 ;  /* 0x000000000d037207 */ /* 0x000fe40005000000 */
[----:B------:R-:W-:Y:S02]  /*1ef00*/  SEL R2, R0, R13, !P2 ;  /* 0x0000000d00027207 */ /* 0x000fe40005000000 */
[----:B------:R-:W-:-:S07]  /*1ef10*/  MOV R0, 0x1 ;  /* 0x0000000100007802 */ /* 0x000fce0000000f00 */
.L_x_341:
[----:B------:R-:W-:-:S13]  /*1ef20*/  LOP3.LUT P0, RZ, R0, 0xff, RZ, 0xc0, !PT ;  /* 0x000000ff00ff7812 */ /* 0x000fda000780c0ff */
[----:B------:R-:W-:Y:S05]  /*1ef30*/  @P0 BRA `(.L_x_344) ;  /* 0xffffffdc00e40947 */ /* 0x000fea000383ffff */
.L_x_240:
[----:B------:R-:W-:Y:S01]  /*1ef40*/  ELECT P0, URZ, PT ;  /* 0x00000000003f782f */ /* 0x000fe20003800000 */
[----:B------:R-:W-:-:S12]  /*1ef50*/  BSSY B0, `(.L_x_345) ;  /* 0x000001e000007945 */ /* 0x000fd80003800000 */
[----:B------:R-:W-:Y:S05]  /*1ef60*/  @!P0 BRA `(.L_x_346) ;  /* 0x0000000000708947 */ /* 0x000fea0003800000 */
[----:B------:R-:W-:-:S06]  /*1ef70*/  ULOP3.LUT UR4, UR45, 0x2, URZ, 0xfc, !UPT ;  /* 0x000000022d047892 */ /* 0x000fcc000f8efc3f */
[----:B------:R-:W-:-:S04]  /*1ef80*/  MOV R0, UR4 ;  /* 0x0000000400007c02 */ /* 0x000fc80008000f00 */
[----:B------:R-:W-:-:S13]  /*1ef90*/  ISETP.NE.AND P0, PT, R0, 0x3, PT ;  /* 0x000000030000780c */ /* 0x000fda0003f05270 */
[----:B------:R-:W-:Y:S05]  /*1efa0*/  @!P0 BRA `(.L_x_347) ;  /* 0x0000000000048947 */ /* 0x000fea0003800000 */
[----:B------:R-:W-:Y:S01]  /*1efb0*/  BPT.TRAP 0x1 ;  /* 0x000000040000795c */ /* 0x000fe20000300000 */
.L_x_347:
[----:B------:R-:W-:Y:S02]  /*1efc0*/  MOV R0, 0x400 ;  /* 0x0000040000007802 */ /* 0x000fe40000000f00 */
[----:B------:R-:W-:Y:S02]  /*1efd0*/  MOV R3, UR37 ;  /* 0x0000002500037c02 */ /* 0x000fe40008000f00 */
[----:B------:R-:W-:Y:S02]  /*1efe0*/  MOV R2, 0x1 ;  /* 0x0000000100027802 */ /* 0x000fe40000000f00 */
[----:B------:R-:W-:Y:S02]  /*1eff0*/  LEA R0, R3, R0, 0x18 ;  /* 0x0000000003007211 */ /* 0x000fe400078ec0ff */
[----:B------:R-:W-:-:S04]  /*1f000*/  SHF.L.U32 R3, R2, 0x1f, RZ ;  /* 0x0000001f02037819 */ /* 0x000fc800000006ff */
[----:B------:R-:W3:Y:S02]  /*1f010*/  SYNCS.PHASECHK.TRANS64.TRYWAIT P1, [R0+URZ+0x80], R3 ;  /* 0x00008003000075a7 */ /* 0x000ee4000802017f */
[----:B---3--:R-:W-:Y:S05]  /*1f020*/  @!P1 BRA `(.L_x_348) ;  /* 0x0000001c00a09947 */ /* 0x008fea0003800000 */
.L_x_409:
[----:B------:R-:W-:Y:S05]  /*1f030*/  @!P0 BRA `(.L_x_349) ;  /* 0x0000000000048947 */ /* 0x000fea0003800000 */
[----:B------:R-:W-:Y:S01]  /*1f040*/  BPT.TRAP 0x1 ;  /* 0x000000040000795c */ /* 0x000fe20000300000 */
.L_x_349:
[----:B------:R-:W4:Y:S02]  /*1f050*/  SYNCS.PHASECHK.TRANS64.TRYWAIT P1, [R0+URZ+0x88], R3 ;  /* 0x00008803000075a7 */ /* 0x000f24000802017f */
[----:B----4-:R-:W-:Y:S05]  /*1f060*/  @!P1 BRA `(.L_x_350) ;  /* 0x0000001c00a49947 */ /* 0x010fea0003800000 */
.L_x_410:
[----:B------:R-:W-:Y:S05]  /*1f070*/  @!P0 BRA `(.L_x_351) ;  /* 0x0000000000048947 */ /* 0x000fea0003800000 */
[----:B------:R-:W-:Y:S01]  /*1f080*/  BPT.TRAP 0x1 ;  /* 0x000000040000795c */ /* 0x000fe20000300000 */
.L_x_351:
[----:B------:R-:W1:Y:S02]  /*1f090*/  SYNCS.PHASECHK.TRANS64.TRYWAIT P1, [R0+URZ+0x90], R3 ;  /* 0x00009003000075a7 */ /* 0x000e64000802017f */
[----:B-1----:R-:W-:Y:S05]  /*1f0a0*/  @!P1 BRA `(.L_x_352) ;  /* 0x0000001c00a89947 */ /* 0x002fea0003800000 */
.L_x_411:
[----:B------:R-:W-:Y:S05]  /*1f0b0*/  @!P0 BRA `(.L_x_353) ;  /* 0x0000000000048947 */ /* 0x000fea0003800000 */
[----:B------:R-:W-:Y:S01]  /*1f0c0*/  BPT.TRAP 0x1 ;  /* 0x000000040000795c */ /* 0x000fe20000300000 */
.L_x_353:
[----:B---34-:R-:W-:-:S04]  /*1f0d0*/  MOV R3, 0x1 ;  /* 0x0000000100037802 */ /* 0x018fc80000000f00 */
[----:B------:R-:W-:-:S07]  /*1f0e0*/  SHF.L.U32 R3, R3, 0x1f, RZ ;  /* 0x0000001f03037819 */ /* 0x000fce00000006ff */
.L_x_354:
[----:B-1----:R1:W3:Y:S02]  /*1f0f0*/  SYNCS.PHASECHK.TRANS64.TRYWAIT P0, [R0+URZ+0x98], R3 ;  /* 0x00009803000075a7 */ /* 0x0022e4000800017f */
[----:B---3--:R-:W-:Y:S05]  /*1f100*/  @!P0 NANOSLEEP.SYNCS 0x989680 ;  /* 0x009896800000895d */ /* 0x008fea0003900000 */
[----:B------:R-:W3:Y:S02]  /*1f110*/  @!P0 SYNCS.PHASECHK.TRANS64 P0, [R0+URZ+0x98], R3 ;  /* 0x00009803000085a7 */ /* 0x000ee4000800007f */
[----:B---3--:R-:W-:Y:S05]  /*1f120*/  @!P0 BRA `(.L_x_354) ;  /* 0xfffffffc00f08947 */ /* 0x008fea000383ffff */
.L_x_346:
[----:B------:R-:W-:Y:S05]  /*1f130*/  BSYNC B0 ;  /* 0x0000000000007941 */ /* 0x000fea0003800000 */
.L_x_345:
[----:B------:R-:W-:Y:S05]  /*1f140*/  EXIT ;  /* 0x000000000000794d */ /* 0x000fea0003800000 */
.L_x_235:
[----:B------:R-:W-:Y:S02]  /*1f150*/  LOP3.LUT P0, RZ, R9, 0xff, RZ, 0xc0, !PT ;  /* 0x000000ff09ff7812 */ /* 0x000fe4000780c0ff */
[----:B------:R-:W-:Y:S02]  /*1f160*/  MOV R0, 0x1 ;  /* 0x0000000100007802 */ /* 0x000fe40000000f00 */
[----:B------:R-:W-:-:S09]  /*1f170*/  MOV R7, RZ ;  /* 0x000000ff00077202 */ /* 0x000fd20000000f00 */
[----:B------:R-:W-:Y:S05]  /*1f180*/  @!P0 BRA `(.L_x_355) ;  /* 0x0000000c00348947 */ /* 0x000fea0003800000 */
[----:B------:R-:W1:Y:S01]  /*1f190*/  LDC R0, c[0x0][0x28c] ;  /* 0x0000a300ff007b82 */ /* 0x000e620000000800 */
[----:B------:R-:W-:Y:S01]  /*1f1a0*/  ULDC UR15, c[0x0][0x900] ;  /* 0x00024000000f7ab9 */ /* 0x000fe20000000800 */
[----:B------:R-:W-:Y:S01]  /*1f1b0*/  UMOV UR4, 0xffffffff ;  /* 0xffffffff00047882 */ /* 0x000fe20000000000 */
[----:B------:R-:W-:Y:S01]  /*1f1c0*/  BSSY B0, `(.L_x_355) ;  /* 0x00000c9000007945 */ /* 0x000fe20003800000 */
[----:B------:R-:W-:Y:S01]  /*1f1d0*/  USHF.L.U32 UR13, UR37, 0x7, URZ ;  /* 0x00000007250d7899 */ /* 0x000fe2000800063f */
[----:B------:R-:W-:Y:S01]  /*1f1e0*/  MOV R9, 0x1 ;  /* 0x0000000100097802 */ /* 0x000fe20000000f00 */
[----:B------:R-:W-:Y:S01]  /*1f1f0*/  USHF.L.U32 UR4, UR4, UR15, URZ ;  /* 0x0000000f04047299 */ /* 0x000fe2000800063f */
[----:B------:R-:W-:Y:S01]  /*1f200*/  MOV R7, RZ ;  /* 0x000000ff00077202 */ /* 0x000fe20000000f00 */
[----:B------:R-:W-:Y:S01]  /*1f210*/  ULDC UR14, c[0x0][0x8a8] ;  /* 0x00022a00000e7ab9 */ /* 0x000fe20000000800 */
[----:B------:R-:W-:Y:S02]  /*1f220*/  USHF.L.U32 UR25, UR37, 0xd, URZ ;  /* 0x0000000d25197899 */ /* 0x000fe4000800063f */
[----:B------:R-:W-:-:S02]  /*1f230*/  ULOP3.LUT UR24, UR46, 0x2, URZ, 0xfc, !UPT ;  /* 0x000000022e187892 */ /* 0x000fc4000f8efc3f */
[----:B------:R-:W-:Y:S02]  /*1f240*/  ULOP3.LUT UR13, UR13, 0x80, URZ, 0xc0, !UPT ;  /* 0x000000800d0d7892 */ /* 0x000fe4000f8ec03f */
[----:B------:R-:W-:Y:S02]  /*1f250*/  UIADD3 UR14, UR14, -0x1, URZ ;  /* 0xffffffff0e0e7890 */ /* 0x000fe4000fffe03f */
[----:B------:R-:W-:Y:S02]  /*1f260*/  USHF.L.U32 UR15, UR38, UR15, URZ ;  /* 0x0000000f260f7299 */ /* 0x000fe4000800063f */
[----:B------:R-:W-:Y:S01]  /*1f270*/  ULOP3.LUT UR16, URZ, UR4, URZ, 0x33, !UPT ;  /* 0x000000043f107292 */ /* 0x000fe2000f8e333f */
[----:B------:R-:W-:Y:S01]  /*1f280*/  ULDC.64 UR20, c[0x0][0x198] ;  /* 0x0000660000147ab9 */ /* 0x000fe20000000a00 */
[----:B-1----:R-:W-:-:S04]  /*1f290*/  IADD3 R0, R0, 0x3f, RZ ;  /* 0x0000003f00007810 */ /* 0x002fc80007ffe0ff */
[----:B------:R-:W-:-:S04]  /*1f2a0*/  SHF.R.S32.HI R5, RZ, 0x1f, R0 ;  /* 0x0000001fff057819 */ /* 0x000fc80000011400 */
[----:B------:R-:W-:Y:S02]  /*1f2b0*/  LEA.HI R5, R5, R0, RZ, 0x6 ;  /* 0x0000000005057211 */ /* 0x000fe400078f30ff */
[----:B------:R-:W-:Y:S02]  /*1f2c0*/  MOV R0, 0x1 ;  /* 0x0000000100007802 */ /* 0x000fe40000000f00 */
[----:B------:R-:W-:-:S04]  /*1f2d0*/  SHF.R.S32.HI R6, RZ, 0x6, R5 ;  /* 0x00000006ff067819 */ /* 0x000fc80000011405 */
[----:B------:R-:W-:-:S07]  /*1f2e0*/  IADD3 R16, R6, 0x1, RZ ;  /* 0x0000000106107810 */ /* 0x000fce0007ffe0ff */
.L_x_366:
[----:B------:R-:W-:-:S03]  /*1f2f0*/  UMOV UR4, 0xffffffff ;  /* 0xffffffff00047882 */ /* 0x000fc60000000000 */
[----:B------:R-:W-:Y:S05]  /*1f300*/  BRA.DIV UR4, `(.L_x_356) ;  /* 0x0000001e04247947 */ /* 0x000fea000b800000 */
[----:B------:R-:W-:-:S13]  /*1f310*/  ELECT P0, URZ, PT ;  /* 0x00000000003f782f */ /* 0x000fda0003800000 */
.L_x_414:
[----:B------:R-:W1:Y:S01]  /*1f320*/  LDC R4, c[0x0][0x28c] ;  /* 0x0000a300ff047b82 */ /* 0x000e620000000800 */
[----:B------:R-:W-:Y:S01]  /*1f330*/  BSSY B1, `(.L_x_357) ;  /* 0x0000039000017945 */ /* 0x000fe20003800000 */
[----:B-1----:R-:W-:-:S13]  /*1f340*/  ISETP.LT.OR P0, PT, R4, 0x1, !P0 ;  /* 0x000000010400780c */ /* 0x002fda0004701670 */
[----:B------:R-:W-:Y:S05]  /*1f350*/  @P0 BRA `(.L_x_358) ;  /* 0x0000000000d80947 */ /* 0x000fea0003800000 */
[----:B------:R-:W-:Y:S02]  /*1f360*/  LEA R3, R3, UR13, 0x8 ;  /* 0x0000000d03037c11 */ /* 0x000fe4000f8e40ff */
[----:B------:R-:W-:Y:S02]  /*1f370*/  SHF.L.U32 R2, R2, 0x8, RZ ;  /* 0x0000000802027819 */ /* 0x000fe400000006ff */
[----:B------:R-:W-:Y:S02]  /*1f380*/  MOV R13, RZ ;  /* 0x000000ff000d7202 */ /* 0x000fe40000000f00 */
[----:B------:R-:W-:Y:S02]  /*1f390*/  MOV R4, R16 ;  /* 0x0000001000047202 */ /* 0x000fe40000000f00 */
[----:B------:R-:W-:Y:S02]  /*1f3a0*/  MOV R5, R0 ;  /* 0x0000000000057202 */ /* 0x000fe40000000f00 */
[----:B------:R-:W-:-:S07]  /*1f3b0*/  MOV R8, R7 ;  /* 0x0000000700087202 */ /* 0x000fce0000000f00 */
.L_x_361:
[----:B------:R-:W1:Y:S01]  /*1f3c0*/  S2R R12, SR_CgaCtaId ;  /* 0x00000000000c7919 */ /* 0x000e620000008800 */
[----:B------:R-:W-:Y:S01]  /*1f3d0*/  MOV R11, 0x400 ;  /* 0x00000400000b7802 */ /* 0x000fe20000000f00 */
[----:B------:R-:W2:Y:S03]  /*1f3e0*/  S2R R14, SR_TID.X ;  /* 0x00000000000e7919 */ /* 0x000ea60000002100 */
[----:B-1----:R-:W-:Y:S02]  /*1f3f0*/  LEA R15, R12, R11, 0x18 ;  /* 0x0000000b0c0f7211 */ /* 0x002fe400078ec0ff */
[----:B------:R-:W-:Y:S02]  /*1f400*/  SHF.L.U32 R11, R5, 0x1f, RZ ;  /* 0x0000001f050b7819 */ /* 0x000fe400000006ff */
[----:B------:R-:W-:Y:S02]  /*1f410*/  LEA R12, R8, R15, 0x3 ;  /* 0x0000000f080c7211 */ /* 0x000fe400078e18ff */
[----:B--2---:R-:W-:-:S02]  /*1f420*/  LOP3.LUT P1, RZ, R14, 0x7f, RZ, 0xc0, !PT ;  /* 0x0000007f0eff7812 */ /* 0x004fc4000782c0ff */
[----:B------:R-:W1:Y:S02]  /*1f430*/  SYNCS.PHASECHK.TRANS64.TRYWAIT P0, [R12+URZ+0x30], R11 ;  /* 0x0000300b0c0075a7 */ /* 0x000e64000800017f */
[----:B-1----:R-:W-:Y:S09]  /*1f440*/  @!P0 BRA `(.L_x_359) ;  /* 0x0000001800f88947 */ /* 0x002ff20003800000 */
.L_x_415:
[----:B-1----:R-:W1:Y:S01]  /*1f450*/  @!P1 LDC R11, c[0x0][0x500] ;  /* 0x00014000ff0b9b82 */ /* 0x002e620000000800 */
[----:B------:R-:W-:-:S04]  /*1f460*/  UPRMT UR4, UR24, 0x9910, URZ ;  /* 0x0000991018047896 */ /* 0x000fc8000800003f */
[----:B------:R-:W-:-:S06]  /*1f470*/  UISETP.NE.AND UP0, UPT, UR4, 0x2, UPT ;  /* 0x000000020400788c */ /* 0x000fcc000bf05270 */
[----:B------:R-:W-:Y:S01]  /*1f480*/  PLOP3.LUT P0, PT, PT, PT, UP0, 0x80, 0x0 ;  /* 0x000000000000781c */ /* 0x000fe20003f0f008 */
[----:B-1----:R1:W-:-:S12]  /*1f490*/  @!P1 SYNCS.ARRIVE.TRANS64 RZ, [R12+URZ], R11 ;  /* 0x0000000b0cff99a7 */ /* 0x0023d8000800003f */
[----:B------:R-:W-:Y:S05]  /*1f4a0*/  @P0 BRA `(.L_x_360) ;  /* 0x0000000000040947 */ /* 0x000fea0003800000 */
[----:B------:R-:W-:Y:S01]  /*1f4b0*/  BPT.TRAP 0x1 ;  /* 0x000000040000795c */ /* 0x000fe20000300000 */
.L_x_360:
[----:B------:R-:W-:Y:S01]  /*1f4c0*/  R2UR UR5, R8 ;  /* 0x00000000080572ca */ /* 0x000fe200000e0000 */
[----:B------:R-:W-:Y:S01]  /*1f4d0*/  UIADD3 UR4, UP0, UR20, 0xf0, URZ ;  /* 0x000000f014047890 */ /* 0x000fe2000ff1e03f */
[----:B------:R-:W-:Y:S01]  /*1f4e0*/  R2UR UR18, R15 ;  /* 0x000000000f1272ca */ /* 0x000fe200000e0000 */
[----:B------:R-:W-:Y:S01]  /*1f4f0*/  UIADD3 UR22, UP1, UR20, 0x1f0, URZ ;  /* 0x000001f014167890 */ /* 0x000fe2000ff3e03f */
[----:B------:R-:W-:Y:S01]  /*1f500*/  R2UR UR9, R12 ;  /* 0x000000000c0972ca */ /* 0x000fe200000e0000 */
[----:B------:R-:W-:Y:S01]  /*1f510*/  UMOV UR6, 0x0 ;  /* 0x0000000000067882 */ /* 0x000fe20000000000 */
[----:B------:R-:W-:Y:S01]  /*1f520*/  R2UR UR11, R2 ;  /* 0x00000000020b72ca */ /* 0x000fe200000e0000 */
[----:B------:R-:W-:Y:S01]  /*1f530*/  UIADD3.X UR23, URZ, UR21, URZ, UP1, !UPT ;  /* 0x000000153f177290 */ /* 0x000fe20008ffe43f */
[----:B------:R-:W-:Y:S01]  /*1f540*/  R2UR UR10, R13 ;  /* 0x000000000d0a72ca */ /* 0x000fe200000e0000 */
[----:B------:R-:W-:Y:S01]  /*1f550*/  UMOV UR7, 0x10000000 ;  /* 0x1000000000077882 */ /* 0x000fe20000000000 */
[----:B------:R-:W-:Y:S01]  /*1f560*/  R2UR UR12, R10 ;  /* 0x000000000a0c72ca */ /* 0x000fe200000e0000 */
[----:B------:R-:W-:Y:S01]  /*1f570*/  UMOV UR26, 0x30000 ;  /* 0x00030000001a7882 */ /* 0x000fe20000000000 */
[----:B------:R-:W-:Y:S01]  /*1f580*/  IADD3 R4, R4, -0x1, RZ ;  /* 0xffffffff04047810 */ /* 0x000fe20007ffe0ff */
[----:B------:R-:W-:Y:S01]  /*1f590*/  USHF.L.U32 UR5, UR5, 0xe, URZ ;  /* 0x0000000e05057899 */ /* 0x000fe2000800063f */
[----:B------:R-:W-:-:S02]  /*1f5a0*/  R2UR UR19, R3 ;  /* 0x00000000031372ca */ /* 0x000fc400000e0000 */
[----:B------:R-:W-:Y:S01]  /*1f5b0*/  ISETP.GT.AND P1, PT, R4, 0x1, PT ;  /* 0x000000010400780c */ /* 0x000fe20003f24270 */
[----:B------:R-:W-:Y:S01]  /*1f5c0*/  ULOP3.LUT UR8, UR5, 0x2000, UR25, 0xf8, !UPT ;  /* 0x0000200005087892 */ /* 0x000fe2000f8ef819 */
[----:B------:R-:W-:Y:S01]  /*1f5d0*/  IADD3 R8, R8, 0x1, RZ ;  /* 0x0000000108087810 */ /* 0x000fe20007ffe0ff */
[----:B------:R-:W-:Y:S01]  /*1f5e0*/  UIADD3 UR17, UR18, 0x6200, UR5 ;  /* 0x0000620012117890 */ /* 0x000fe2000fffe005 */
[----:B------:R-:W-:Y:S01]  /*1f5f0*/  IADD3 R13, R13, 0x40, RZ ;  /* 0x000000400d0d7810 */ /* 0x000fe20007ffe0ff */
[----:B------:R-:W-:Y:S01]  /*1f600*/  UIADD3.X UR5, URZ, UR21, URZ, UP0, !UPT ;  /* 0x000000153f057290 */ /* 0x000fe200087fe43f */
[----:B------:R-:W-:Y:S01]  /*1f610*/  ISETP.NE.AND P0, PT, R8, 0x6, PT ;  /* 0x000000060800780c */ /* 0x000fe20003f05270 */
[----:B------:R-:W-:-:S03]  /*1f620*/  UIADD3 UR18, UR18, 0x1e200, UR8 ;  /* 0x0001e20012127890 */ /* 0x000fc6000fffe008 */
[----:B------:R-:W-:Y:S01]  /*1f630*/  UMOV UR8, UR17 ;  /* 0x0000001100087c82 */ /* 0x000fe20008000000 */
[----:B-1----:R-:W-:Y:S02]  /*1f640*/  SEL R12, RZ, 0x1, P0 ;  /* 0x00000001ff0c7807 */ /* 0x002fe40000000000 */
[----:B------:R-:W-:Y:S01]  /*1f650*/  SEL R8, R8, RZ, P0 ;  /* 0x000000ff08087207 */ /* 0x000fe20000000000 */
[----:B------:R1:W-:Y:S01]  /*1f660*/  UTMALDG.3D [UR8], [UR4], desc[UR6] ;  /* 0x00000608040075b4 */ /* 0x0003e20008011000 */
[----:B------:R-:W-:Y:S01]  /*1f670*/  LOP3.LUT R5, R5, R12, RZ, 0x3c, !PT ;  /* 0x0000000c05057212 */ /* 0x000fe200078e3cff */
[----:B-1----:R-:W-:Y:S01]  /*1f680*/  UMOV UR8, UR18 ;  /* 0x0000001200087c82 */ /* 0x002fe20008000000 */
[----:B------:R-:W-:Y:S02]  /*1f690*/  UMOV UR11, UR19 ;  /* 0x00000013000b7c82 */ /* 0x000fe40008000000 */
[----:B------:R1:W-:Y:S02]  /*1f6a0*/  UTMALDG.3D.MULTICAST [UR8], [UR22], UR26, desc[UR6] ;  /* 0x00000608160073b4 */ /* 0x0003e4000801181a */
[----:B-1----:R-:W-:Y:S05]  /*1f6b0*/  @P1 BRA `(.L_x_361) ;  /* 0xfffffffc00401947 */ /* 0x002fea000383ffff */
.L_x_358:
[----:B------:R-:W-:Y:S05]  /*1f6c0*/  BSYNC B1 ;  /* 0x0000000000017941 */ /* 0x000fea0003800000 */
.L_x_357:
[----:B------:R-:W2:Y:S01]  /*1f6d0*/  LDL.LU R14, [R1+0x4b0] ;  /* 0x0004b000010e7983 */ /* 0x000ea20000300800 */
[----:B------:R-:W-:Y:S01]  /*1f6e0*/  LOP3.LUT P0, RZ, R9, 0xff, RZ, 0xc0, !PT ;  /* 0x000000ff09ff7812 */ /* 0x000fe2000780c0ff */
[----:B------:R-:W-:Y:S02]  /*1f6f0*/  ULDC.64 UR4, c[0x0][0x8f8] ;  /* 0x00023e0000047ab9 */ /* 0x000fe40000000a00 */
[----:B------:R-:W3:Y:S01]  /*1f700*/  LDL.LU R12, [R1+0x4ac] ;  /* 0x0004ac00010c7983 */ /* 0x000ee20000300800 */
[C---:B------:R-:W-:Y:S01]  /*1f710*/  IADD3 R4, R6.reuse, R7, RZ ;  /* 0x0000000706047210 */ /* 0x040fe20007ffe0ff */
[----:B------:R-:W-:Y:S01]  /*1f720*/  BSSY B1, `(.L_x_362) ;  /* 0x0000070000017945 */ /* 0x000fe20003800000 */
[----:B------:R-:W-:Y:S02]  /*1f730*/  ISETP.GE.U32.AND P1, PT, R6, 0x6, PT ;  /* 0x000000060600780c */ /* 0x000fe40003f26070 */
[----:B------:R-:W-:Y:S02]  /*1f740*/  MOV R10, 0xffffffff ;  /* 0xffffffff000a7802 */ /* 0x000fe40000000f00 */
[----:B------:R-:W-:-:S03]  /*1f750*/  PRMT R9, RZ, 0x7610, R9 ;  /* 0x00007610ff097816 */ /* 0x000fc60000000009 */
[----:B------:R-:W1:Y:S01]  /*1f760*/  @P0 S2R R3, SR_CgaCtaId ;  /* 0x0000000000030919 */ /* 0x000e620000008800 */
[----:B------:R-:W-:-:S04]  /*1f770*/  @P0 MOV R2, 0x400 ;  /* 0x0000040000020802 */ /* 0x000fc80000000f00 */
[----:B-1----:R-:W-:-:S04]  /*1f780*/  @P0 LEA R2, R3, R2, 0x18 ;  /* 0x0000000203020211 */ /* 0x002fc800078ec0ff */
[----:B------:R1:W-:Y:S01]  /*1f790*/  @P0 SYNCS.ARRIVE.TRANS64.A1T0 RZ, [R2+URZ+0xa8], RZ ;  /* 0x0000a8ff02ff09a7 */ /* 0x0003e2000810003f */
[----:B------:R-:W-:-:S04]  /*1f7a0*/  ISETP.GT.U32.AND P0, PT, R4, 0x5, PT ;  /* 0x000000050400780c */ /* 0x000fc80003f04070 */
[----:B------:R-:W-:Y:S01]  /*1f7b0*/  ISETP.LT.U32.AND P0, PT, R6, 0x6, P0 ;  /* 0x000000060600780c */ /* 0x000fe20000701070 */
[----:B-1----:R-:W-:Y:S01]  /*1f7c0*/  IMAD.WIDE.U32 R2, R4, -0x55555555, RZ ;  /* 0xaaaaaaab04027825 */ /* 0x002fe200078e00ff */
[----:B------:R-:W-:-:S04]  /*1f7d0*/  MOV R2, 0xffffffff ;  /* 0xffffffff00027802 */ /* 0x000fc80000000f00 */
[----:B------:R-:W-:Y:S02]  /*1f7e0*/  SHF.R.U32.HI R5, RZ, 0x2, R3 ;  /* 0x00000002ff057819 */ /* 0x000fe40000011603 */
[----:B------:R-:W-:-:S03]  /*1f7f0*/  SEL R3, RZ, 0x1, !P0 ;  /* 0x00000001ff037807 */ /* 0x000fc60004000000 */
[--C-:B------:R-:W-:Y:S01]  /*1f800*/  IMAD R7, R5, -0x6, R4.reuse ;  /* 0xfffffffa05077824 */ /* 0x100fe200078e0204 */
[----:B------:R-:W-:Y:S02]  /*1f810*/  LOP3.LUT R0, R0, R3, RZ, 0x3c, !PT ;  /* 0x0000000300007212 */ /* 0x000fe400078e3cff */
[----:B------:R-:W-:Y:S02]  /*1f820*/  MOV R3, 0xffffffff ;  /* 0xffffffff00037802 */ /* 0x000fe40000000f00 */
[----:B------:R-:W-:Y:S02]  /*1f830*/  @P1 LOP3.LUT R0, R0, 0x1, R5, 0x78, !PT ;  /* 0x0000000100001812 */ /* 0x000fe400078e7805 */
[----:B------:R-:W-:Y:S02]  /*1f840*/  PRMT R4, RZ, 0x7610, R4 ;  /* 0x00007610ff047816 */ /* 0x000fe40000000004 */
[----:B---3--:R-:W-:-:S04]  /*1f850*/  IADD3 R12, P0, R12, UR54, RZ ;  /* 0x000000360c0c7c10 */ /* 0x008fc8000ff1e0ff */
[----:B--2---:R-:W-:Y:S01]  /*1f860*/  IADD3.X R14, R14, UR39, RZ, P0, !PT ;  /* 0x000000270e0e7c10 */ /* 0x004fe200087fe4ff */
        /* <DEDUP_REMOVED lines=8> */
[----:B------:R-:W-:Y:S01]  /*1f8f0*/  ULDC UR7, c[0x0][0x8d8] ;  /* 0x0002360000077ab9 */ /* 0x000fe20000000800 */
[----:B------:R-:W3:Y:S05]  /*1f900*/  S2R R2, SR_CTAID.Y ;  /* 0x0000000000027919 */ /* 0x000eea0000002600 */
[----:B------:R-:W4:Y:S08]  /*1f910*/  LDC R5, c[0x0][0x144] ;  /* 0x00005100ff057b82 */ /* 0x000f300000000800 */
[----:B------:R-:W5:Y:S01]  /*1f920*/  LDC R11, c[0x0][0x148] ;  /* 0x00005200ff0b7b82 */ /* 0x000f620000000800 */
[----:B--2---:R-:W-:-:S02]  /*1f930*/  ISETP.NE.AND P2, PT, R15, 0x1, PT ;  /* 0x000000010f00780c */ /* 0x004fc40003f45270 */
[----:B-1----:R-:W-:Y:S02]  /*1f940*/  I2FP.F32.U32 R3, R8 ;  /* 0x0000000800037245 */ /* 0x002fe40000201000 */
[----:B---3--:R-:W-:-:S03]  /*1f950*/  I2FP.F32.U32 R4, R2 ;  /* 0x0000000200047245 */ /* 0x008fc60000201000 */
[----:B------:R-:W-:Y:S01]  /*1f960*/  FMUL R3, R3, UR4 ;  /* 0x0000000403037c20 */ /* 0x000fe20008400000 */
[----:B------:R-:W-:Y:S02]  /*1f970*/  ULDC UR4, c[0x0][0x154] ;  /* 0x0000550000047ab9 */ /* 0x000fe40000000800 */
[----:B------:R-:W-:Y:S01]  /*1f980*/  FMUL R10, R4, UR4 ;  /* 0x00000004040a7c20 */ /* 0x000fe20008400000 */
[----:B------:R-:W-:Y:S02]  /*1f990*/  ULDC.64 UR4, c[0x0][0x8d0] ;  /* 0x0002340000047ab9 */ /* 0x000fe40000000a00 */
[----:B------:R-:W1:Y:S01]  /*1f9a0*/  F2I.U32.TRUNC.NTZ R3, R3 ;  /* 0x0000000300037305 */ /* 0x000e62000020f000 */
[----:B------:R-:W-:-:S04]  /*1f9b0*/  ISETP.NE.U32.AND P0, PT, RZ, UR4, PT ;  /* 0x00000004ff007c0c */ /* 0x000fc8000bf05070 */
[----:B------:R-:W-:-:S03]  /*1f9c0*/  ISETP.NE.AND.EX P0, PT, RZ, UR5, PT, P0 ;  /* 0x00000005ff007c0c */ /* 0x000fc6000bf05300 */
[----:B------:R-:W2:Y:S01]  /*1f9d0*/  F2I.U32.TRUNC.NTZ R10, R10 ;  /* 0x0000000a000a7305 */ /* 0x000ea2000020f000 */
[----:B-1----:R-:W-:Y:S02]  /*1f9e0*/  IADD3 R4, -R3, RZ, RZ ;  /* 0x000000ff03047210 */ /* 0x002fe40007ffe1ff */
[----:B------:R-:W-:-:S03]  /*1f9f0*/  MOV R3, R14 ;  /* 0x0000000e00037202 */ /* 0x000fc60000000f00 */
[----:B----4-:R-:W-:Y:S01]  /*1fa00*/  IMAD R8, R5, R4, R8 ;  /* 0x0000000405087224 */ /* 0x010fe200078e0208 */
[----:B--2---:R-:W-:-:S05]  /*1fa10*/  IADD3 R4, -R10, RZ, RZ ;  /* 0x000000ff0a047210 */ /* 0x004fca0007ffe1ff */
[----:B-----5:R-:W-:Y:S01]  /*1fa20*/  @P2 IMAD R8, R11, R4, R2 ;  /* 0x000000040b082224 */ /* 0x020fe200078e0202 */
[----:B------:R-:W-:Y:S01]  /*1fa30*/  MOV R2, R12 ;  /* 0x0000000c00027202 */ /* 0x000fe20000000f00 */
[----:B------:R-:W-:Y:S06]  /*1fa40*/  @!P0 BRA `(.L_x_364) ;  /* 0x0000000000288947 */ /* 0x000fec0003800000 */
[----:B------:R-:W-:Y:S02]  /*1fa50*/  ULDC UR6, c[0x0][0x8dc] ;  /* 0x0002370000067ab9 */ /* 0x000fe40000000800 */
[----:B------:R-:W-:-:S04]  /*1fa60*/  IADD3 R3, P0, R12, UR6, RZ ;  /* 0x000000060c037c10 */ /* 0x000fc8000ff1e0ff */
[----:B------:R-:W-:-:S05]  /*1fa70*/  IADD3.X R11, RZ, R14, RZ, P0, !PT ;  /* 0x0000000eff0b7210 */ /* 0x000fca00007fe4ff */
[----:B------:R-:W-:-:S04]  /*1fa80*/  IMAD.WIDE.U32 R4, R11, UR4, RZ ;  /* 0x000000040b047c25 */ /* 0x000fc8000f8e00ff */
[----:B------:R-:W-:-:S04]  /*1fa90*/  IMAD.WIDE.U32 R4, P0, R3, UR5, R4 ;  /* 0x0000000503047c25 */ /* 0x000fc8000f800004 */
[----:B------:R-:W-:Y:S01]  /*1faa0*/  IMAD.WIDE.U32 R2, R3, UR4, RZ ;  /* 0x0000000403027c25 */ /* 0x000fe2000f8e00ff */
[----:B------:R-:W-:-:S04]  /*1fab0*/  MOV R2, R5 ;  /* 0x0000000500027202 */ /* 0x000fc80000000f00 */
[----:B------:R-:W-:Y:S02]  /*1fac0*/  IADD3 RZ, P1, R3, R4, RZ ;  /* 0x0000000403ff7210 */ /* 0x000fe40007f3e0ff */
[----:B------:R-:W-:-:S03]  /*1fad0*/  IADD3.X R3, RZ, RZ, RZ, P0, !PT ;  /* 0x000000ffff037210 */ /* 0x000fc600007fe4ff */
[----:B------:R-:W-:-:S08]  /*1fae0*/  IMAD.WIDE.U32.X R2, R11, UR5, R2, P1 ;  /* 0x000000050b027c25 */ /* 0x000fd000088e0402 */
.L_x_364:
[--C-:B------:R-:W-:Y:S01]  /*1faf0*/  SHF.R.U64 R10, R2, UR7, R3.reuse ;  /* 0x00000007020a7c19 */ /* 0x100fe20008001203 */
[----:B------:R-:W-:Y:S01]  /*1fb00*/  ULDC.64 UR4, c[0x0][0x8c8] ;  /* 0x0002320000047ab9 */ /* 0x000fe20000000a00 */
[----:B------:R-:W-:Y:S01]  /*1fb10*/  SHF.R.U32.HI R2, RZ, UR7, R3 ;  /* 0x00000007ff027c19 */ /* 0x000fe20008011603 */
[----:B------:R-:W-:Y:S01]  /*1fb20*/  ULDC.64 UR6, c[0x0][0x8e8] ;  /* 0x00023a0000067ab9 */ /* 0x000fe20000000a00 */
[----:B------:R-:W-:Y:S02]  /*1fb30*/  IADD3 R11, P0, RZ, -R10, RZ ;  /* 0x8000000aff0b7210 */ /* 0x000fe40007f1e0ff */
[----:B------:R-:W-:Y:S02]  /*1fb40*/  MOV R3, R14 ;  /* 0x0000000e00037202 */ /* 0x000fe40000000f00 */
[----:B------:R-:W-:Y:S02]  /*1fb50*/  IADD3.X R2, RZ, ~R2, RZ, P0, !PT ;  /* 0x80000002ff027210 */ /* 0x000fe400007fe4ff */
[----:B------:R-:W-:-:S03]  /*1fb60*/  ISETP.NE.U32.AND P0, PT, RZ, UR6, PT ;  /* 0x00000006ff007c0c */ /* 0x000fc6000bf05070 */
[----:B------:R-:W-:Y:S01]  /*1fb70*/  IMAD R2, R2, UR4, RZ ;  /* 0x0000000402027c24 */ /* 0x000fe2000f8e02ff */
[----:B------:R-:W-:-:S03]  /*1fb80*/  ISETP.NE.AND.EX P0, PT, RZ, UR7, PT, P0 ;  /* 0x00000007ff007c0c */ /* 0x000fc6000bf05300 */
[----:B------:R-:W-:Y:S01]  /*1fb90*/  IMAD R5, R11, UR5, R2 ;  /* 0x000000050b057c24 */ /* 0x000fe2000f8e0202 */
[----:B------:R-:W-:-:S05]  /*1fba0*/  MOV R2, R12 ;  /* 0x0000000c00027202 */ /* 0x000fca0000000f00 */
[----:B------:R-:W-:Y:S01]  /*1fbb0*/  IMAD.WIDE.U32 R2, R11, UR4, R2 ;  /* 0x000000040b027c25 */ /* 0x000fe2000f8e0002 */
[----:B------:R-:W-:-:S04]  /*1fbc0*/  ULDC UR4, c[0x0][0x8c0] ;  /* 0x0002300000047ab9 */ /* 0x000fc80000000800 */
[----:B------:R-:W-:-:S04]  /*1fbd0*/  IADD3 R3, R3, R5, RZ ;  /* 0x0000000503037210 */ /* 0x000fc80007ffe0ff */
[--C-:B------:R-:W-:Y:S02]  /*1fbe0*/  SHF.R.U64 R11, R2, UR4, R3.reuse ;  /* 0x00000004020b7c19 */ /* 0x100fe40008001203 */
[----:B------:R-:W-:Y:S01]  /*1fbf0*/  SHF.R.U32.HI R2, RZ, UR4, R3 ;  /* 0x00000004ff027c19 */ /* 0x000fe20008011603 */
[----:B------:R-:W-:-:S03]  /*1fc00*/  ULDC UR4, c[0x0][0x8b0] ;  /* 0x00022c0000047ab9 */ /* 0x000fc60000000800 */
[--C-:B------:R-:W-:Y:S02]  /*1fc10*/  SHF.R.U64 R12, R11, UR4, R2.reuse ;  /* 0x000000040b0c7c19 */ /* 0x100fe40008001202 */
[----:B------:R-:W-:Y:S01]  /*1fc20*/  SHF.R.U32.HI R3, RZ, UR4, R2 ;  /* 0x00000004ff037c19 */ /* 0x000fe20008011602 */
[----:B------:R-:W-:-:S03]  /*1fc30*/  ULDC UR4, c[0x0][0x900] ;  /* 0x0002400000047ab9 */ /* 0x000fc60000000800 */
[--C-:B------:R-:W-:Y:S02]  /*1fc40*/  SHF.R.U64 R13, R12, UR4, R3.reuse ;  /* 0x000000040c0d7c19 */ /* 0x100fe40008001203 */
[----:B------:R-:W-:Y:S02]  /*1fc50*/  SHF.R.U32.HI R14, RZ, UR4, R3 ;  /* 0x00000004ff0e7c19 */ /* 0x000fe40008011603 */
[----:B------:R-:W-:Y:S02]  /*1fc60*/  MOV R2, R13 ;  /* 0x0000000d00027202 */ /* 0x000fe40000000f00 */
        /* <DEDUP_REMOVED lines=12> */
.L_x_365:
[----:B------:R-:W-:Y:S01]  /*1fd30*/  ULDC UR4, c[0x0][0x8f0] ;  /* 0x00023c0000047ab9 */ /* 0x000fe20000000800 */
[----:B------:R-:W-:Y:S02]  /*1fd40*/  LOP3.LUT R12, R12, UR16, RZ, 0xc0, !PT ;  /* 0x000000100c0c7c12 */ /* 0x000fe4000f8ec0ff */
[----:B------:R-:W-:Y:S01]  /*1fd50*/  SHF.R.U64 R3, R2, UR4, R3 ;  /* 0x0000000402037c19 */ /* 0x000fe20008001203 */
[----:B------:R-:W-:Y:S01]  /*1fd60*/  ULDC UR4, c[0x0][0x8e0] ;  /* 0x0002380000047ab9 */ /* 0x000fe20000000800 */
[----:B------:R-:W-:Y:S02]  /*1fd70*/  MOV R4, 0x1 ;  /* 0x0000000100047802 */ /* 0x000fe40000000f00 */
[C---:B------:R-:W-:Y:S01]  /*1fd80*/  IADD3 R2, -R3.reuse, RZ, RZ ;  /* 0x000000ff03027210 */ /* 0x040fe20007ffe1ff */
[----:B------:R-:W-:-:S04]  /*1fd90*/  IMAD R5, R3, UR15, R12 ;  /* 0x0000000f03057c24 */ /* 0x000fc8000f8e020c */
[----:B------:R-:W-:Y:S01]  /*1fda0*/  IMAD R13, R2, UR4, R13 ;  /* 0x00000004020d7c24 */ /* 0x000fe2000f8e020d */
[----:B------:R-:W-:Y:S01]  /*1fdb0*/  ULDC UR4, c[0x0][0x8b8] ;  /* 0x00022e0000047ab9 */ /* 0x000fe20000000800 */
[----:B------:R-:W-:Y:S01]  /*1fdc0*/  LOP3.LUT R2, R11, UR14, RZ, 0xc0, !PT ;  /* 0x0000000e0b027c12 */ /* 0x000fe2000f8ec0ff */
[----:B------:R-:W-:Y:S01]  /*1fdd0*/  IMAD R8, R5, UR4, R8 ;  /* 0x0000000405087c24 */ /* 0x000fe2000f8e0208 */
[----:B------:R-:W-:-:S03]  /*1fde0*/  ULDC UR4, c[0x0][0x8a8] ;  /* 0x00022a0000047ab9 */ /* 0x000fc60000000800 */
[----:B------:R-:W-:-:S05]  /*1fdf0*/  IMAD R13, R13, UR4, R2 ;  /* 0x000000040d0d7c24 */ /* 0x000fca000f8e0202 */
[----:B------:R-:W-:Y:S02]  /*1fe00*/  SEL R3, R13, R8, !P2 ;  /* 0x000000080d037207 */ /* 0x000fe40005000000 */
[----:B------:R-:W-:-:S07]  /*1fe10*/  SEL R2, R8, R13, !P2 ;  /* 0x0000000d08027207 */ /* 0x000fce0005000000 */
.L_x_363:
[----:B------:R-:W-:Y:S05]  /*1fe20*/  BSYNC B1 ;  /* 0x0000000000017941 */ /* 0x000fea0003800000 */
.L_x_362:
[----:B------:R-:W-:-:S13]  /*1fe30*/  LOP3.LUT P0, RZ, R4, 0xff, RZ, 0xc0, !PT ;  /* 0x000000ff04ff7812 */ /* 0x000fda000780c0ff */
[----:B------:R-:W-:Y:S05]  /*1fe40*/  @P0 BRA `(.L_x_366) ;  /* 0xfffffff400280947 */ /* 0x000fea000383ffff */
[----:B------:R-:W-:Y:S05]  /*1fe50*/  BSYNC B0 ;  /* 0x0000000000007941 */ /* 0x000fea0003800000 */
.L_x_355:
[----:B------:R-:W-:-:S03]  /*1fe60*/  UMOV UR4, 0xffffffff ;  /* 0xffffffff00047882 */ /* 0x000fc60000000000 */
[----:B------:R-:W-:Y:S05]  /*1fe70*/  BRA.DIV UR4, `(.L_x_367) ;  /* 0x0000001204807947 */ /* 0x000fea000b800000 */
[----:B------:R-:W-:-:S13]  /*1fe80*/  ELECT P0, URZ, PT ;  /* 0x00000000003f782f */ /* 0x000fda0003800000 */
.L_x_418:
[----:B------:R-:W-:Y:S04]  /*1fe90*/  BSSY B0, `(.L_x_368) ;  /* 0x000003e000007945 */ /* 0x000fe80003800000 */
[----:B------:R-:W-:Y:S05]  /*1fea0*/  @!P0 BRA `(.L_x_369) ;  /* 0x0000000000f08947 */ /* 0x000fea0003800000 */
[----:B------:R-:W-:-:S04]  /*1feb0*/  ULOP3.LUT UR4, UR46, 0x2, URZ, 0xfc, !UPT ;  /* 0x000000022e047892 */ /* 0x000fc8000f8efc3f */
[----:B------:R-:W-:-:S06]  /*1fec0*/  UISETP.NE.AND UP0, UPT, UR4, 0x3, UPT ;  /* 0x000000030400788c */ /* 0x000fcc000bf05270 */
[----:B------:R-:W-:-:S13]  /*1fed0*/  PLOP3.LUT P0, PT, PT, PT, UP0, 0x80, 0x0 ;  /* 0x000000000000781c */ /* 0x000fda0003f0f008 */
[----:B------:R-:W-:Y:S05]  /*1fee0*/  @!P0 BRA `(.L_x_370) ;  /* 0x0000000000048947 */ /* 0x000fea0003800000 */
[----:B------:R-:W-:Y:S01]  /*1fef0*/  BPT.TRAP 0x1 ;  /* 0x000000040000795c */ /* 0x000fe20000300000 */
.L_x_370:
[----:B------:R-:W1:Y:S01]  /*1ff00*/  S2R R3, SR_CgaCtaId ;  /* 0x0000000000037919 */ /* 0x000e620000008800 */
[----:B------:R-:W-:-:S04]  /*1ff10*/  MOV R2, 0x400 ;  /* 0x0000040000027802 */ /* 0x000fc80000000f00 */
[----:B-1----:R-:W-:Y:S02]  /*1ff20*/  LEA R2, R3, R2, 0x18 ;  /* 0x0000000203027211 */ /* 0x002fe400078ec0ff */
[----:B------:R-:W-:Y:S02]  /*1ff30*/  SHF.L.U32 R3, R0, 0x1f, RZ ;  /* 0x0000001f00037819 */ /* 0x000fe400000006ff */
[----:B------:R-:W-:-:S04]  /*1ff40*/  IADD3 R2, R2, 0x30, RZ ;  /* 0x0000003002027810 */ /* 0x000fc80007ffe0ff */
[----:B------:R-:W-:-:S04]  /*1ff50*/  LEA R4, R7, R2, 0x3 ;  /* 0x0000000207047211 */ /* 0x000fc800078e18ff */
[----:B------:R-:W1:Y:S02]  /*1ff60*/  SYNCS.PHASECHK.TRANS64.TRYWAIT P0, [R4+URZ], R3 ;  /* 0x00000003040075a7 */ /* 0x000e64000800017f */
[----:B-1----:R-:W-:Y:S05]  /*1ff70*/  @!P0 BRA `(.L_x_371) ;  /* 0x0000001000648947 */ /* 0x002fea0003800000 */
.L_x_419:
[----:B------:R-:W-:-:S04]  /*1ff80*/  IADD3 R7, R7, 0x1, RZ ;  /* 0x0000000107077810 */ /* 0x000fc80007ffe0ff */
[----:B------:R-:W-:-:S04]  /*1ff90*/  ISETP.NE.AND P0, PT, R7, 0x6, PT ;  /* 0x000000060700780c */ /* 0x000fc80003f05270 */
[----:B-1----:R-:W-:Y:S02]  /*1ffa0*/  SEL R3, RZ, 0x1, P0 ;  /* 0x00000001ff037807 */ /* 0x002fe40000000000 */
[----:B------:R-:W-:Y:S02]  /*1ffb0*/  SEL R7, R7, RZ, P0 ;  /* 0x000000ff07077207 */ /* 0x000fe40000000000 */
[----:B------:R-:W-:Y:S02]  /*1ffc0*/  LOP3.LUT R4, R0, R3, RZ, 0x3c, !PT ;  /* 0x0000000300047212 */ /* 0x000fe400078e3cff */
[----:B------:R-:W-:Y:S02]  /*1ffd0*/  LEA R3, R7, R2, 0x3 ;  /* 0x0000000207037211 */ /* 0x000fe400078e18ff */
[----:B------:R-:W-:-:S04]  /*1ffe0*/  SHF.L.U32 R0, R4, 0x1f, RZ ;  /* 0x0000001f04007819 */ /* 0x000fc800000006ff */
[----:B------:R-:W1:Y:S02]  /*1fff0*/  SYNCS.PHASECHK.TRANS64.TRYWAIT P0, [R3+URZ], R0 ;  /* 0x00000000030075a7 */ /* 0x000e64000800017f */
[----:B-1----:R-:W-:Y:S05]  /*20000*/  @!P0 BRA `(.L_x_372) ;  /* 0x0000001000548947 */ /* 0x002fea0003800000 */
.L_x_420:
[----:B-1----:R-:W-:-:S04]  /*20010*/  IADD3 R0, R7, 0x1, RZ ;  /* 0x0000000107007810 */ /* 0x002fc80007ffe0ff */
[----:B------:R-:W-:-:S04]  /*20020*/  ISETP.NE.AND P0, PT, R0, 0x6, PT ;  /* 0x000000060000780c */ /* 0x000fc80003f05270 */
[----:B------:R-:W-:Y:S02]  /*20030*/  SEL R3, RZ, 0x1, P0 ;  /* 0x00000001ff037807 */ /* 0x000fe40000000000 */
[----:B------:R-:W-:Y:S02]  /*20040*/  SEL R5, R0, RZ, P0 ;  /* 0x000000ff00057207 */ /* 0x000fe40000000000 */
[----:B------:R-:W-:Y:S02]  /*20050*/  LOP3.LUT R4, R4, R3, RZ, 0x3c, !PT ;  /* 0x0000000304047212 */ /* 0x000fe400078e3cff */
[----:B------:R-:W-:Y:S02]  /*20060*/  LEA R3, R5, R2, 0x3 ;  /* 0x0000000205037211 */ /* 0x000fe400078e18ff */
[----:B------:R-:W-:-:S04]  /*20070*/  SHF.L.U32 R0, R4, 0x1f, RZ ;  /* 0x0000001f04007819 */ /* 0x000fc800000006ff */
[----:B------:R-:W1:Y:S02]  /*20080*/  SYNCS.PHASECHK.TRANS64.TRYWAIT P0, [R3+URZ], R0 ;  /* 0x00000000030075a7 */ /* 0x000e64000800017f */
[----:B-1----:R-:W-:Y:S05]  /*20090*/  @!P0 BRA `(.L_x_373) ;  /* 0x0000001000448947 */ /* 0x002fea0003800000 */
.L_x_421:
        /* <DEDUP_REMOVED lines=9> */
.L_x_422:
        /* <DEDUP_REMOVED lines=9> */
.L_x_423:
[----:B-1----:R-:W-:-:S04]  /*201c0*/  IADD3 R0, R5, 0x1, RZ ;  /* 0x0000000105007810 */ /* 0x002fc80007ffe0ff */
[----:B------:R-:W-:-:S04]  /*201d0*/  ISETP.NE.AND P0, PT, R0, 0x6, PT ;  /* 0x000000060000780c */ /* 0x000fc80003f05270 */
[----:B------:R-:W-:Y:S02]  /*201e0*/  SEL R4, RZ, 0x1, P0 ;  /* 0x00000001ff047807 */ /* 0x000fe40000000000 */
[----:B------:R-:W-:Y:S02]  /*201f0*/  SEL R3, R0, RZ, P0 ;  /* 0x000000ff00037207 */ /* 0x000fe40000000000 */
[----:B------:R-:W-:Y:S02]  /*20200*/  LOP3.LUT R0, R7, R4, RZ, 0x3c, !PT ;  /* 0x0000000407007212 */ /* 0x000fe400078e3cff */
[----:B------:R-:W-:Y:S02]  /*20210*/  LEA R3, R3, R2, 0x3 ;  /* 0x0000000203037211 */ /* 0x000fe400078e18ff */
[----:B------:R-:W-:-:S07]  /*20220*/  SHF.L.U32 R0, R0, 0x1f, RZ ;  /* 0x0000001f00007819 */ /* 0x000fce00000006ff */
.L_x_376:
[----:B-1----:R1:W2:Y:S02]  /*20230*/  SYNCS.PHASECHK.TRANS64.TRYWAIT P0, [R3+URZ], R0 ;  /* 0x00000000030075a7 */ /* 0x0022a4000800017f */
[----:B--2---:R-:W-:Y:S05]  /*20240*/  @!P0 NANOSLEEP.SYNCS 0x989680 ;  /* 0x009896800000895d */ /* 0x004fea0003900000 */
[----:B------:R-:W2:Y:S02]  /*20250*/  @!P0 SYNCS.PHASECHK.TRANS64 P0, [R3+URZ], R0 ;  /* 0x00000000030085a7 */ /* 0x000ea4000800007f */
[----:B--2---:R-:W-:Y:S05]  /*20260*/  @!P0 BRA `(.L_x_376) ;  /* 0xfffffffc00f08947 */ /* 0x004fea000383ffff */
.L_x_369:
[----:B------:R-:W-:Y:S05]  /*20270*/  BSYNC B0 ;  /* 0x0000000000007941 */ /* 0x000fea0003800000 */
.L_x_368:
[----:B------:R-:W-:Y:S05]  /*20280*/  EXIT ;  /* 0x000000000000794d */ /* 0x000fea0003800000 */
.L_x_23:
[----:B---3--:R-:W-:-:S04]  /*20290*/  MOV R5, UR4 ;  /* 0x0000000400057c02 */ /* 0x008fc80008000f00 */
[----:B------:R3:W4:Y:S03]  /*202a0*/  SYNCS.PHASECHK.TRANS64.TRYWAIT P0, [R5+URZ], R0 ;  /* 0x00000000050075a7 */ /* 0x000726000800017f */
[----:B----4-:R-:W-:Y:S05]  /*202b0*/  @!P0 NANOSLEEP.SYNCS 0x989680 ;  /* 0x009896800000895d */ /* 0x010fea0003900000 */
[----:B------:R-:W4:Y:S02]  /*202c0*/  @!P0 SYNCS.PHASECHK.TRANS64 P0, [R5+URZ], R0 ;  /* 0x00000000050085a7 */ /* 0x000f24000800007f */
[----:B----4-:R-:W-:Y:S05]  /*202d0*/  @!P0 BRA `(.L_x_23) ;  /* 0xfffffffc00ec8947 */ /* 0x010fea000383ffff */
[----:B------:R-:W-:Y:S05]  /*202e0*/  BRA `(.L_x_22) ;  /* 0xfffffe30004c7947 */ /* 0x000fea000383ffff */
.L_x_29:
[----:B---3--:R-:W-:-:S04]  /*202f0*/  MOV R4, UR6 ;  /* 0x0000000600047c02 */ /* 0x008fc80008000f00 */
[----:B------:R3:W4:Y:S03]  /*20300*/  SYNCS.PHASECHK.TRANS64.TRYWAIT P0, [R4+URZ], R0 ;  /* 0x00000000040075a7 */ /* 0x000726000800017f */
[----:B----4-:R-:W-:Y:S05]  /*20310*/  @!P0 NANOSLEEP.SYNCS 0x989680 ;  /* 0x009896800000895d */ /* 0x010fea0003900000 */
[----:B------:R-:W4:Y:S02]  /*20320*/  @!P0 SYNCS.PHASECHK.TRANS64 P0, [R4+URZ], R0 ;  /* 0x00000000040085a7 */ /* 0x000f24000800007f */
[----:B----4-:R-:W-:Y:S05]  /*20330*/  @!P0 BRA `(.L_x_29) ;  /* 0xfffffffc00ec8947 */ /* 0x010fea000383ffff */
[----:B------:R-:W-:Y:S05]  /*20340*/  BRA `(.L_x_28) ;  /* 0xfffffe7400b07947 */ /* 0x000fea000383ffff */
.L_x_56:
[----:B-1----:R1:W3:Y:S02]  /*20350*/  SYNCS.PHASECHK.TRANS64.TRYWAIT P0, [R6+URZ+0x60], R0 ;  /* 0x00006000060075a7 */ /* 0x0022e4000800017f */
[----:B---3--:R-:W-:Y:S05]  /*20360*/  @!P0 NANOSLEEP.SYNCS 0x989680 ;  /* 0x009896800000895d */ /* 0x008fea0003900000 */
[----:B------:R-:W3:Y:S02]  /*20370*/  @!P0 SYNCS.PHASECHK.TRANS64 P0, [R6+URZ+0x60], R0 ;  /* 0x00006000060085a7 */ /* 0x000ee4000800007f */
[----:B---3--:R-:W-:Y:S05]  /*20380*/  @!P0 BRA `(.L_x_56) ;  /* 0xfffffffc00f08947 */ /* 0x008fea000383ffff */
[----:B------:R-:W-:Y:S05]  /*20390*/  BRA `(.L_x_377) ;  /* 0xffffff1800587947 */ /* 0x000fea000383ffff */
.L_x_67:
[----:B-1----:R1:W3:Y:S02]  /*203a0*/  SYNCS.PHASECHK.TRANS64.TRYWAIT P4, [R7+URZ+0x60], R8 ;  /* 0x00006008070075a7 */ /* 0x0022e4000808017f */
[----:B---3--:R-:W-:Y:S05]  /*203b0*/  @!P4 NANOSLEEP.SYNCS 0x989680 ;  /* 0x009896800000c95d */ /* 0x008fea0003900000 */
[----:B------:R-:W3:Y:S02]  /*203c0*/  @!P4 SYNCS.PHASECHK.TRANS64 P4, [R7+URZ+0x60], R8 ;  /* 0x000060080700c5a7 */ /* 0x000ee4000808007f */
[----:B---3--:R-:W-:Y:S05]  /*203d0*/  @!P4 BRA `(.L_x_67) ;  /* 0xfffffffc00f0c947 */ /* 0x008fea000383ffff */
[----:B------:R-:W-:Y:S05]  /*203e0*/  BRA `(.L_x_378) ;  /* 0xffffff2000bc7947 */ /* 0x000fea000383ffff */
.L_x_78:
[----:B-1----:R1:W2:Y:S02]  /*203f0*/  SYNCS.PHASECHK.TRANS64.TRYWAIT P4, [R7+URZ+0x60], R8 ;  /* 0x00006008070075a7 */ /* 0x0022a4000808017f */
[----:B--2---:R-:W-:Y:S05]  /*20400*/  @!P4 NANOSLEEP.SYNCS 0x989680 ;  /* 0x009896800000c95d */ /* 0x004fea0003900000 */
[----:B------:R-:W2:Y:S02]  /*20410*/  @!P4 SYNCS.PHASECHK.TRANS64 P4, [R7+URZ+0x60], R8 ;  /* 0x000060080700c5a7 */ /* 0x000ea4000808007f */
[----:B--2---:R-:W-:Y:S05]  /*20420*/  @!P4 BRA `(.L_x_78) ;  /* 0xfffffffc00f0c947 */ /* 0x004fea000383ffff */
[----:B------:R-:W-:Y:S05]  /*20430*/  BRA `(.L_x_379) ;  /* 0xffffff2c003c7947 */ /* 0x000fea000383ffff */
.L_x_89:
[----:B-1----:R1:W2:Y:S02]  /*20440*/  SYNCS.PHASECHK.TRANS64.TRYWAIT P4, [R9+URZ+0x60], R10 ;  /* 0x0000600a090075a7 */ /* 0x0022a4000808017f */
[----:B--2---:R-:W-:Y:S05]  /*20450*/  @!P4 NANOSLEEP.SYNCS 0x989680 ;  /* 0x009896800000c95d */ /* 0x004fea0003900000 */
[----:B------:R-:W2:Y:S02]  /*20460*/  @!P4 SYNCS.PHASECHK.TRANS64 P4, [R9+URZ+0x60], R10 ;  /* 0x0000600a0900c5a7 */ /* 0x000ea4000808007f */
[----:B--2---:R-:W-:Y:S05]  /*20470*/  @!P4 BRA `(.L_x_89) ;  /* 0xfffffffc00f0c947 */ /* 0x004fea000383ffff */
[----:B------:R-:W-:Y:S05]  /*20480*/  BRA `(.L_x_380) ;  /* 0xffffff34007c7947 */ /* 0x000fea000383ffff */
.L_x_100:
[----:B-1----:R1:W2:Y:S02]  /*20490*/  SYNCS.PHASECHK.TRANS64.TRYWAIT P4, [R9+URZ+0x60], R10 ;  /* 0x0000600a090075a7 */ /* 0x0022a4000808017f */
[----:B--2---:R-:W-:Y:S05]  /*204a0*/  @!P4 NANOSLEEP.SYNCS 0x989680 ;  /* 0x009896800000c95d */ /* 0x004fea0003900000 */
[----:B------:R-:W2:Y:S02]  /*204b0*/  @!P4 SYNCS.PHASECHK.TRANS64 P4, [R9+URZ+0x60], R10 ;  /* 0x0000600a0900c5a7 */ /* 0x000ea4000808007f */
[----:B--2---:R-:W-:Y:S05]  /*204c0*/  @!P4 BRA `(.L_x_100) ;  /* 0xfffffffc00f0c947 */ /* 0x004fea000383ffff */
[----:B------:R-:W-:Y:S05]  /*204d0*/  BRA `(.L_x_381) ;  /* 0xffffff40000c7947 */ /* 0x000fea000383ffff */
.L_x_111:
[----:B-1----:R1:W2:Y:S02]  /*204e0*/  SYNCS.PHASECHK.TRANS64.TRYWAIT P4, [R9+URZ+0x60], R10 ;  /* 0x0000600a090075a7 */ /* 0x0022a4000808017f */
[----:B--2---:R-:W-:Y:S05]  /*204f0*/  @!P4 NANOSLEEP.SYNCS 0x989680 ;  /* 0x009896800000c95d */ /* 0x004fea0003900000 */
[----:B------:R-:W2:Y:S02]  /*20500*/  @!P4 SYNCS.PHASECHK.TRANS64 P4, [R9+URZ+0x60], R10 ;  /* 0x0000600a0900c5a7 */ /* 0x000ea4000808007f */
[----:B--2---:R-:W-:Y:S05]  /*20510*/  @!P4 BRA `(.L_x_111) ;  /* 0xfffffffc00f0c947 */ /* 0x004fea000383ffff */
[----:B------:R-:W-:Y:S05]  /*20520*/  BRA `(.L_x_382) ;  /* 0xffffff48005c7947 */ /* 0x000fea000383ffff */
.L_x_122:
[----:B-1----:R1:W2:Y:S02]  /*20530*/  SYNCS.PHASECHK.TRANS64.TRYWAIT P4, [R9+URZ+0x60], R10 ;  /* 0x0000600a090075a7 */ /* 0x0022a4000808017f */
[----:B--2---:R-:W-:Y:S05]  /*20540*/  @!P4 NANOSLEEP.SYNCS 0x989680 ;  /* 0x009896800000c95d */ /* 0x004fea0003900000 */
[----:B------:R-:W2:Y:S02]  /*20550*/  @!P4 SYNCS.PHASECHK.TRANS64 P4, [R9+URZ+0x60], R10 ;  /* 0x0000600a0900c5a7 */ /* 0x000ea4000808007f */
[----:B--2---:R-:W-:Y:S05]  /*20560*/  @!P4 BRA `(.L_x_122) ;  /* 0xfffffffc00f0c947 */ /* 0x004fea000383ffff */
[----:B------:R-:W-:Y:S05]  /*20570*/  BRA `(.L_x_383) ;  /* 0xffffff5000ec7947 */ /* 0x000fea000383ffff */
.L_x_133:
[----:B-1----:R1:W2:Y:S02]  /*20580*/  SYNCS.PHASECHK.TRANS64.TRYWAIT P4, [R9+URZ+0x60], R10 ;  /* 0x0000600a090075a7 */ /* 0x0022a4000808017f */
[----:B--2---:R-:W-:Y:S05]  /*20590*/  @!P4 NANOSLEEP.SYNCS 0x989680 ;  /* 0x009896800000c95d */ /* 0x004fea0003900000 */
[----:B------:R-:W2:Y:S02]  /*205a0*/  @!P4 SYNCS.PHASECHK.TRANS64 P4, [R9+URZ+0x60], R10 ;  /* 0x0000600a0900c5a7 */ /* 0x000ea4000808007f */
[----:B--2---:R-:W-:Y:S05]  /*205b0*/  @!P4 BRA `(.L_x_133) ;  /* 0xfffffffc00f0c947 */ /* 0x004fea000383ffff */
[----:B------:R-:W-:Y:S05]  /*205c0*/  BRA `(.L_x_384) ;  /* 0xffffff5c003c7947 */ /* 0x000fea000383ffff */
.L_x_144:
[----:B-1----:R1:W2:Y:S02]  /*205d0*/  SYNCS.PHASECHK.TRANS64.TRYWAIT P4, [R9+URZ+0x60], R10 ;  /* 0x0000600a090075a7 */ /* 0x0022a4000808017f */
[----:B--2---:R-:W-:Y:S05]  /*205e0*/  @!P4 NANOSLEEP.SYNCS 0x989680 ;  /* 0x009896800000c95d */ /* 0x004fea0003900000 */
[----:B------:R-:W2:Y:S02]  /*205f0*/  @!P4 SYNCS.PHASECHK.TRANS64 P4, [R9+URZ+0x60], R10 ;  /* 0x0000600a0900c5a7 */ /* 0x000ea4000808007f */
[----:B--2---:R-:W-:Y:S05]  /*20600*/  @!P4 BRA `(.L_x_144) ;  /* 0xfffffffc00f0c947 */ /* 0x004fea000383ffff */
[----:B------:R-:W-:Y:S05]  /*20610*/  BRA `(.L_x_385) ;  /* 0xffffff6400cc7947 */ /* 0x000fea000383ffff */
.L_x_155:
[----:B-1----:R1:W2:Y:S02]  /*20620*/  SYNCS.PHASECHK.TRANS64.TRYWAIT P4, [R9+URZ+0x60], R10 ;  /* 0x0000600a090075a7 */ /* 0x0022a4000808017f */
[----:B--2---:R-:W-:Y:S05]  /*20630*/  @!P4 NANOSLEEP.SYNCS 0x989680 ;  /* 0x009896800000c95d */ /* 0x004fea0003900000 */
[----:B------:R-:W2:Y:S02]  /*20640*/  @!P4 SYNCS.PHASECHK.TRANS64 P4, [R9+URZ+0x60], R10 ;  /* 0x0000600a0900c5a7 */ /* 0x000ea4000808007f */
[----:B--2---:R-:W-:Y:S05]  /*20650*/  @!P4 BRA `(.L_x_155) ;  /* 0xfffffffc00f0c947 */ /* 0x004fea000383ffff */
[----:B------:R-:W-:Y:S05]  /*20660*/  BRA `(.L_x_386) ;  /* 0xffffff70001c7947 */ /* 0x000fea000383ffff */
.L_x_166:
[----:B-1----:R1:W2:Y:S02]  /*20670*/  SYNCS.PHASECHK.TRANS64.TRYWAIT P4, [R9+URZ+0x60], R10 ;  /* 0x0000600a090075a7 */ /* 0x0022a4000808017f */
[----:B--2---:R-:W-:Y:S05]  /*20680*/  @!P4 NANOSLEEP.SYNCS 0x989680 ;  /* 0x009896800000c95d */ /* 0x004fea0003900000 */
[----:B------:R-:W2:Y:S02]  /*20690*/  @!P4 SYNCS.PHASECHK.TRANS64 P4, [R9+URZ+0x60], R10 ;  /* 0x0000600a0900c5a7 */ /* 0x000ea4000808007f */
[----:B--2---:R-:W-:Y:S05]  /*206a0*/  @!P4 BRA `(.L_x_166) ;  /* 0xfffffffc00f0c947 */ /* 0x004fea000383ffff */
[----:B------:R-:W-:Y:S05]  /*206b0*/  BRA `(.L_x_387) ;  /* 0xffffff7800ac7947 */ /* 0x000fea000383ffff */
.L_x_177:
[----:B-1----:R1:W2:Y:S02]  /*206c0*/  SYNCS.PHASECHK.TRANS64.TRYWAIT P4, [R9+URZ+0x60], R10 ;  /* 0x0000600a090075a7 */ /* 0x0022a4000808017f */
[----:B--2---:R-:W-:Y:S05]  /*206d0*/  @!P4 NANOSLEEP.SYNCS 0x989680 ;  /* 0x009896800000c95d */ /* 0x004fea0003900000 */
[----:B------:R-:W2:Y:S02]  /*206e0*/  @!P4 SYNCS.PHASECHK.TRANS64 P4, [R9+URZ+0x60], R10 ;  /* 0x0000600a0900c5a7 */ /* 0x000ea4000808007f */
[----:B--2---:R-:W-:Y:S05]  /*206f0*/  @!P4 BRA `(.L_x_177) ;  /* 0xfffffffc00f0c947 */ /* 0x004fea000383ffff */
[----:B------:R-:W-:Y:S05]  /*20700*/  BRA `(.L_x_388) ;  /* 0xffffff84001c7947 */ /* 0x000fea000383ffff */
.L_x_188:
[----:B-1----:R1:W2:Y:S02]  /*20710*/  SYNCS.PHASECHK.TRANS64.TRYWAIT P4, [R9+URZ+0x60], R10 ;  /* 0x0000600a090075a7 */ /* 0x0022a4000808017f */
[----:B--2---:R-:W-:Y:S05]  /*20720*/  @!P4 NANOSLEEP.SYNCS 0x989680 ;  /* 0x009896800000c95d */ /* 0x004fea0003900000 */
[----:B------:R-:W2:Y:S02]  /*20730*/  @!P4 SYNCS.PHASECHK.TRANS64 P4, [R9+URZ+0x60], R10 ;  /* 0x0000600a0900c5a7 */ /* 0x000ea4000808007f */
[----:B--2---:R-:W-:Y:S05]  /*20740*/  @!P4 BRA `(.L_x_188) ;  /* 0xfffffffc00f0c947 */ /* 0x004fea000383ffff */
[----:B------:R-:W-:Y:S05]  /*20750*/  BRA `(.L_x_389) ;  /* 0xffffff8c00ac7947 */ /* 0x000fea000383ffff */
.L_x_199:
[----:B-1----:R1:W2:Y:S02]  /*20760*/  SYNCS.PHASECHK.TRANS64.TRYWAIT P4, [R9+URZ+0x60], R10 ;  /* 0x0000600a090075a7 */ /* 0x0022a4000808017f */
[----:B--2---:R-:W-:Y:S05]  /*20770*/  @!P4 NANOSLEEP.SYNCS 0x989680 ;  /* 0x009896800000c95d */ /* 0x004fea0003900000 */
[----:B------:R-:W2:Y:S02]  /*20780*/  @!P4 SYNCS.PHASECHK.TRANS64 P4, [R9+URZ+0x60], R10 ;  /* 0x0000600a0900c5a7 */ /* 0x000ea4000808007f */
[----:B--2---:R-:W-:Y:S05]  /*20790*/  @!P4 BRA `(.L_x_199) ;  /* 0xfffffffc00f0c947 */ /* 0x004fea000383ffff */
[----:B------:R-:W-:Y:S05]  /*207a0*/  BRA `(.L_x_390) ;  /* 0xffffff98003c7947 */ /* 0x000fea000383ffff */
.L_x_210:
[----:B-1----:R1:W2:Y:S02]  /*207b0*/  SYNCS.PHASECHK.TRANS64.TRYWAIT P4, [R9+URZ+0x60], R10 ;  /* 0x0000600a090075a7 */ /* 0x0022a4000808017f */
[----:B--2---:R-:W-:Y:S05]  /*207c0*/  @!P4 NANOSLEEP.SYNCS 0x989680 ;  /* 0x009896800000c95d */ /* 0x004fea0003900000 */
[----:B------:R-:W2:Y:S02]  /*207d0*/  @!P4 SYNCS.PHASECHK.TRANS64 P4, [R9+URZ+0x60], R10 ;  /* 0x0000600a0900c5a7 */ /* 0x000ea4000808007f */
[----:B--2---:R-:W-:Y:S05]  /*207e0*/  @!P4 BRA `(.L_x_210) ;  /* 0xfffffffc00f0c947 */ /* 0x004fea000383ffff */
[----:B------:R-:W-:Y:S05]  /*207f0*/  BRA `(.L_x_391) ;  /* 0xffffffa000cc7947 */ /* 0x000fea000383ffff */
.L_x_221:
[----:B-1----:R1:W2:Y:S02]  /*20800*/  SYNCS.PHASECHK.TRANS64.TRYWAIT P1, [R10+URZ+0x60], R9 ;  /* 0x000060090a0075a7 */ /* 0x0022a4000802017f */
[----:B--2---:R-:W-:Y:S05]  /*20810*/  @!P1 NANOSLEEP.SYNCS 0x989680 ;  /* 0x009896800000995d */ /* 0x004fea0003900000 */
[----:B------:R-:W2:Y:S02]  /*20820*/  @!P1 SYNCS.PHASECHK.TRANS64 P1, [R10+URZ+0x60], R9 ;  /* 0x000060090a0095a7 */ /* 0x000ea4000802007f */
[----:B--2---:R-:W-:Y:S05]  /*20830*/  @!P1 BRA `(.L_x_221) ;  /* 0xfffffffc00f09947 */ /* 0x004fea000383ffff */
[----:B------:R-:W-:Y:S05]  /*20840*/  BRA `(.L_x_392) ;  /* 0xffffffac005c7947 */ /* 0x000fea000383ffff */
.L_x_237:
[----:B-1----:R-:W-:-:S04]  /*20850*/  MOV R7, UR4 ;  /* 0x0000000400077c02 */ /* 0x002fc80008000f00 */
[----:B------:R1:W2:Y:S03]  /*20860*/  SYNCS.PHASECHK.TRANS64.TRYWAIT P0, [R7+URZ+0xa8], R0 ;  /* 0x0000a800070075a7 */ /* 0x0002a6000800017f */
[----:B--2---:R-:W-:Y:S05]  /*20870*/  @!P0 NANOSLEEP.SYNCS 0x989680 ;  /* 0x009896800000895d */ /* 0x004fea0003900000 */
[----:B------:R-:W2:Y:S02]  /*20880*/  @!P0 SYNCS.PHASECHK.TRANS64 P0, [R7+URZ+0xa8], R0 ;  /* 0x0000a800070085a7 */ /* 0x000ea4000800007f */
[----:B--2---:R-:W-:Y:S05]  /*20890*/  @!P0 BRA `(.L_x_237) ;  /* 0xfffffffc00ec8947 */ /* 0x004fea000383ffff */
[----:B------:R-:W-:Y:S05]  /*208a0*/  BRA `(.L_x_236) ;  /* 0xffffffc400287947 */ /* 0x000fea000383ffff */
.L_x_246:
[----:B--2-4-:R-:W-:-:S04]  /*208b0*/  MOV R3, UR13 ;  /* 0x0000000d00037c02 */ /* 0x014fc80008000f00 */
[----:B------:R2:W3:Y:S03]  /*208c0*/  SYNCS.PHASECHK.TRANS64.TRYWAIT P2, [R3+URZ+0x80], R0 ;  /* 0x00008000030075a7 */ /* 0x0004e6000804017f */
[----:B---3--:R-:W-:Y:S05]  /*208d0*/  @!P2 NANOSLEEP.SYNCS 0x989680 ;  /* 0x009896800000a95d */ /* 0x008fea0003900000 */
[----:B------:R-:W3:Y:S02]  /*208e0*/  @!P2 SYNCS.PHASECHK.TRANS64 P2, [R3+URZ+0x80], R0 ;  /* 0x000080000300a5a7 */ /* 0x000ee4000804007f */
[----:B---3--:R-:W-:Y:S05]  /*208f0*/  @!P2 BRA `(.L_x_246) ;  /* 0xfffffffc00eca947 */ /* 0x008fea000383ffff */
[----:B------:R-:W-:Y:S05]  /*20900*/  BRA `(.L_x_393) ;  /* 0xffffffc800107947 */ /* 0x000fea000383ffff */
.L_x_252:
[----:B--2-4-:R-:W-:-:S04]  /*20910*/  MOV R3, UR13 ;  /* 0x0000000d00037c02 */ /* 0x014fc80008000f00 */
[----:B------:R2:W4:Y:S03]  /*20920*/  SYNCS.PHASECHK.TRANS64.TRYWAIT P2, [R3+URZ+0x88], R0 ;  /* 0x00008800030075a7 */ /* 0x000526000804017f */
[----:B----4-:R-:W-:Y:S05]  /*20930*/  @!P2 NANOSLEEP.SYNCS 0x989680 ;  /* 0x009896800000a95d */ /* 0x010fea0003900000 */
[----:B------:R-:W4:Y:S02]  /*20940*/  @!P2 SYNCS.PHASECHK.TRANS64 P2, [R3+URZ+0x88], R0 ;  /* 0x000088000300a5a7 */ /* 0x000f24000804007f */
[----:B----4-:R-:W-:Y:S05]  /*20950*/  @!P2 BRA `(.L_x_252) ;  /* 0xfffffffc00eca947 */ /* 0x010fea000383ffff */
[----:B------:R-:W-:Y:S05]  /*20960*/  BRA `(.L_x_394) ;  /* 0xffffffc800587947 */ /* 0x000fea000383ffff */
.L_x_258:
[----:B--2-4-:R-:W-:-:S04]  /*20970*/  MOV R3, UR13 ;  /* 0x0000000d00037c02 */ /* 0x014fc80008000f00 */
[----:B------:R2:W4:Y:S03]  /*20980*/  SYNCS.PHASECHK.TRANS64.TRYWAIT P2, [R3+URZ+0x90], R0 ;  /* 0x00009000030075a7 */ /* 0x000526000804017f */
[----:B----4-:R-:W-:Y:S05]  /*20990*/  @!P2 NANOSLEEP.SYNCS 0x989680 ;  /* 0x009896800000a95d */ /* 0x010fea0003900000 */
[----:B------:R-:W4:Y:S02]  /*209a0*/  @!P2 SYNCS.PHASECHK.TRANS64 P2, [R3+URZ+0x90], R0 ;  /* 0x000090000300a5a7 */ /* 0x000f24000804007f */
[----:B----4-:R-:W-:Y:S05]  /*209b0*/  @!P2 BRA `(.L_x_258) ;  /* 0xfffffffc00eca947 */ /* 0x010fea000383ffff */
[----:B------:R-:W-:Y:S05]  /*209c0*/  BRA `(.L_x_395) ;  /* 0xffffffc800ac7947 */ /* 0x000fea000383ffff */
.L_x_264:
[----:B--2-4-:R-:W-:-:S04]  /*209d0*/  MOV R3, UR13 ;  /* 0x0000000d00037c02 */ /* 0x014fc80008000f00 */
[----:B------:R2:W4:Y:S03]  /*209e0*/  SYNCS.PHASECHK.TRANS64.TRYWAIT P2, [R3+URZ+0x98], R0 ;  /* 0x00009800030075a7 */ /* 0x000526000804017f */
[----:B----4-:R-:W-:Y:S05]  /*209f0*/  @!P2 NANOSLEEP.SYNCS 0x989680 ;  /* 0x009896800000a95d */ /* 0x010fea0003900000 */
[----:B------:R-:W4:Y:S02]  /*20a00*/  @!P2 SYNCS.PHASECHK.TRANS64 P2, [R3+URZ+0x98], R0 ;  /* 0x000098000300a5a7 */ /* 0x000f24000804007f */
[----:B----4-:R-:W-:Y:S05]  /*20a10*/  @!P2 BRA `(.L_x_264) ;  /* 0xfffffffc00eca947 */ /* 0x010fea000383ffff */
[----:B------:R-:W-:Y:S05]  /*20a20*/  BRA `(.L_x_396) ;  /* 0xffffffc800f87947 */ /* 0x000fea000383ffff */
.L_x_270:
[----:B-12---:R-:W-:-:S04]  /*20a30*/  MOV R3, UR13 ;  /* 0x0000000d00037c02 */ /* 0x006fc80008000f00 */
[----:B------:R1:W2:Y:S03]  /*20a40*/  SYNCS.PHASECHK.TRANS64.TRYWAIT P2, [R3+URZ+0x80], R2 ;  /* 0x00008002030075a7 */ /* 0x0002a6000804017f */
[----:B--2---:R-:W-:Y:S05]  /*20a50*/  @!P2 NANOSLEEP.SYNCS 0x989680 ;  /* 0x009896800000a95d */ /* 0x004fea0003900000 */
[----:B------:R-:W2:Y:S02]  /*20a60*/  @!P2 SYNCS.PHASECHK.TRANS64 P2, [R3+URZ+0x80], R2 ;  /* 0x000080020300a5a7 */ /* 0x000ea4000804007f */
[----:B--2---:R-:W-:Y:S05]  /*20a70*/  @!P2 BRA `(.L_x_270) ;  /* 0xfffffffc00eca947 */ /* 0x004fea000383ffff */
[----:B------:R-:W-:Y:S05]  /*20a80*/  BRA `(.L_x_397) ;  /* 0xffffffcc004c7947 */ /* 0x000fea000383ffff */
.L_x_276:
[----:B-123--:R-:W-:-:S04]  /*20a90*/  MOV R3, UR13 ;  /* 0x0000000d00037c02 */ /* 0x00efc80008000f00 */
[----:B------:R1:W2:Y:S03]  /*20aa0*/  SYNCS.PHASECHK.TRANS64.TRYWAIT P2, [R3+URZ+0x88], R2 ;  /* 0x00008802030075a7 */ /* 0x0002a6000804017f */
[----:B--2---:R-:W-:Y:S05]  /*20ab0*/  @!P2 NANOSLEEP.SYNCS 0x989680 ;  /* 0x009896800000a95d */ /* 0x004fea0003900000 */
[----:B------:R-:W2:Y:S02]  /*20ac0*/  @!P2 SYNCS.PHASECHK.TRANS64 P2, [R3+URZ+0x88], R2 ;  /* 0x000088020300a5a7 */ /* 0x000ea4000804007f */
[----:B--2---:R-:W-:Y:S05]  /*20ad0*/  @!P2 BRA `(.L_x_276) ;  /* 0xfffffffc00eca947 */ /* 0x004fea000383ffff */
[----:B------:R-:W-:Y:S05]  /*20ae0*/  BRA `(.L_x_398) ;  /* 0xffffffcc008c7947 */ /* 0x000fea000383ffff */
.L_x_282:
[----:B-1234-:R-:W-:-:S04]  /*20af0*/  MOV R3, UR13 ;  /* 0x0000000d00037c02 */ /* 0x01efc80008000f00 */
[----:B------:R1:W2:Y:S03]  /*20b00*/  SYNCS.PHASECHK.TRANS64.TRYWAIT P2, [R3+URZ+0x90], R2 ;  /* 0x00009002030075a7 */ /* 0x0002a6000804017f */
[----:B--2---:R-:W-:Y:S05]  /*20b10*/  @!P2 NANOSLEEP.SYNCS 0x989680 ;  /* 0x009896800000a95d */ /* 0x004fea0003900000 */
[----:B------:R-:W2:Y:S02]  /*20b20*/  @!P2 SYNCS.PHASECHK.TRANS64 P2, [R3+URZ+0x90], R2 ;  /* 0x000090020300a5a7 */ /* 0x000ea4000804007f */
[----:B--2---:R-:W-:Y:S05]  /*20b30*/  @!P2 BRA `(.L_x_282) ;  /* 0xfffffffc00eca947 */ /* 0x004fea000383ffff */
[----:B------:R-:W-:Y:S05]  /*20b40*/  BRA `(.L_x_399) ;  /* 0xffffffcc00d47947 */ /* 0x000fea000383ffff */
.L_x_288:
[----:B-1234-:R-:W-:-:S04]  /*20b50*/  MOV R3, UR13 ;  /* 0x0000000d00037c02 */ /* 0x01efc80008000f00 */
[----:B------:R1:W2:Y:S03]  /*20b60*/  SYNCS.PHASECHK.TRANS64.TRYWAIT P2, [R3+URZ+0x98], R2 ;  /* 0x00009802030075a7 */ /* 0x0002a6000804017f */
[----:B--2---:R-:W-:Y:S05]  /*20b70*/  @!P2 NANOSLEEP.SYNCS 0x989680 ;  /* 0x009896800000a95d */ /* 0x004fea0003900000 */
[----:B------:R-:W2:Y:S02]  /*20b80*/  @!P2 SYNCS.PHASECHK.TRANS64 P2, [R3+URZ+0x98], R2 ;  /* 0x000098020300a5a7 */ /* 0x000ea4000804007f */
[----:B--2---:R-:W-:Y:S05]  /*20b90*/  @!P2 BRA `(.L_x_288) ;  /* 0xfffffffc00eca947 */ /* 0x004fea000383ffff */
[----:B------:R-:W-:Y:S05]  /*20ba0*/  BRA `(.L_x_400) ;  /* 0xffffffd000147947 */ /* 0x000fea000383ffff */
.L_x_294:
[----:B-1234-:R-:W-:-:S04]  /*20bb0*/  MOV R3, UR13 ;  /* 0x0000000d00037c02 */ /* 0x01efc80008000f00 */
[----:B------:R1:W2:Y:S03]  /*20bc0*/  SYNCS.PHASECHK.TRANS64.TRYWAIT P2, [R3+URZ+0x80], R0 ;  /* 0x00008000030075a7 */ /* 0x0002a6000804017f */
[----:B--2---:R-:W-:Y:S05]  /*20bd0*/  @!P2 NANOSLEEP.SYNCS 0x989680 ;  /* 0x009896800000a95d */ /* 0x004fea0003900000 */
[----:B------:R-:W2:Y:S02]  /*20be0*/  @!P2 SYNCS.PHASECHK.TRANS64 P2, [R3+URZ+0x80], R0 ;  /* 0x000080000300a5a7 */ /* 0x000ea4000804007f */
[----:B--2---:R-:W-:Y:S05]  /*20bf0*/  @!P2 BRA `(.L_x_294) ;  /* 0xfffffffc00eca947 */ /* 0x004fea000383ffff */
[----:B------:R-:W-:Y:S05]  /*20c00*/  BRA `(.L_x_401) ;  /* 0xffffffd0005c7947 */ /* 0x000fea000383ffff */
.L_x_300:
[----:B-1234-:R-:W-:-:S04]  /*20c10*/  MOV R3, UR13 ;  /* 0x0000000d00037c02 */ /* 0x01efc80008000f00 */
[----:B------:R1:W2:Y:S03]  /*20c20*/  SYNCS.PHASECHK.TRANS64.TRYWAIT P2, [R3+URZ+0x88], R0 ;  /* 0x00008800030075a7 */ /* 0x0002a6000804017f */
[----:B--2---:R-:W-:Y:S05]  /*20c30*/  @!P2 NANOSLEEP.SYNCS 0x989680 ;  /* 0x009896800000a95d */ /* 0x004fea0003900000 */
[----:B------:R-:W2:Y:S02]  /*20c40*/  @!P2 SYNCS.PHASECHK.TRANS64 P2, [R3+URZ+0x88], R0 ;  /* 0x000088000300a5a7 */ /* 0x000ea4000804007f */
[----:B--2---:R-:W-:Y:S05]  /*20c50*/  @!P2 BRA `(.L_x_300) ;  /* 0xfffffffc00eca947 */ /* 0x004fea000383ffff */
[----:B------:R-:W-:Y:S05]  /*20c60*/  BRA `(.L_x_402) ;  /* 0xffffffd000a07947 */ /* 0x000fea000383ffff */
.L_x_306:
[----:B-1234-:R-:W-:-:S04]  /*20c70*/  MOV R3, UR13 ;  /* 0x0000000d00037c02 */ /* 0x01efc80008000f00 */
[----:B------:R1:W2:Y:S03]  /*20c80*/  SYNCS.PHASECHK.TRANS64.TRYWAIT P2, [R3+URZ+0x90], R0 ;  /* 0x00009000030075a7 */ /* 0x0002a6000804017f */
[----:B--2---:R-:W-:Y:S05]  /*20c90*/  @!P2 NANOSLEEP.SYNCS 0x989680 ;  /* 0x009896800000a95d */ /* 0x004fea0003900000 */
[----:B------:R-:W2:Y:S02]  /*20ca0*/  @!P2 SYNCS.PHASECHK.TRANS64 P2, [R3+URZ+0x90], R0 ;  /* 0x000090000300a5a7 */ /* 0x000ea4000804007f */
[----:B--2---:R-:W-:Y:S05]  /*20cb0*/  @!P2 BRA `(.L_x_306) ;  /* 0xfffffffc00eca947 */ /* 0x004fea000383ffff */
[----:B------:R-:W-:Y:S05]  /*20cc0*/  BRA `(.L_x_403) ;  /* 0xffffffd000e87947 */ /* 0x000fea000383ffff */
.L_x_312:
[----:B-1234-:R-:W-:-:S04]  /*20cd0*/  MOV R3, UR13 ;  /* 0x0000000d00037c02 */ /* 0x01efc80008000f00 */
[----:B------:R1:W2:Y:S03]  /*20ce0*/  SYNCS.PHASECHK.TRANS64.TRYWAIT P2, [R3+URZ+0x98], R0 ;  /* 0x00009800030075a7 */ /* 0x0002a6000804017f */
[----:B--2---:R-:W-:Y:S05]  /*20cf0*/  @!P2 NANOSLEEP.SYNCS 0x989680 ;  /* 0x009896800000a95d */ /* 0x004fea0003900000 */
[----:B------:R-:W2:Y:S02]  /*20d00*/  @!P2 SYNCS.PHASECHK.TRANS64 P2, [R3+URZ+0x98], R0 ;  /* 0x000098000300a5a7 */ /* 0x000ea4000804007f */
[----:B--2---:R-:W-:Y:S05]  /*20d10*/  @!P2 BRA `(.L_x_312) ;  /* 0xfffffffc00eca947 */ /* 0x004fea000383ffff */
[----:B------:R-:W-:Y:S05]  /*20d20*/  BRA `(.L_x_404) ;  /* 0xffffffd4002c7947 */ /* 0x000fea000383ffff */
.L_x_318:
[----:B-1234-:R-:W-:-:S04]  /*20d30*/  MOV R3, UR13 ;  /* 0x0000000d00037c02 */ /* 0x01efc80008000f00 */
[----:B------:R1:W2:Y:S03]  /*20d40*/  SYNCS.PHASECHK.TRANS64.TRYWAIT P2, [R3+URZ+0x80], R2 ;  /* 0x00008002030075a7 */ /* 0x0002a6000804017f */
[----:B--2---:R-:W-:Y:S05]  /*20d50*/  @!P2 NANOSLEEP.SYNCS 0x989680 ;  /* 0x009896800000a95d */ /* 0x004fea0003900000 */
[----:B------:R-:W2:Y:S02]  /*20d60*/  @!P2 SYNCS.PHASECHK.TRANS64 P2, [R3+URZ+0x80], R2 ;  /* 0x000080020300a5a7 */ /* 0x000ea4000804007f */
[----:B--2---:R-:W-:Y:S05]  /*20d70*/  @!P2 BRA `(.L_x_318) ;  /* 0xfffffffc00eca947 */ /* 0x004fea000383ffff */
[----:B------:R-:W-:Y:S05]  /*20d80*/  BRA `(.L_x_405) ;  /* 0xffffffd400747947 */ /* 0x000fea000383ffff */
.L_x_324:
[----:B-1234-:R-:W-:-:S04]  /*20d90*/  MOV R3, UR13 ;  /* 0x0000000d00037c02 */ /* 0x01efc80008000f00 */
[----:B------:R1:W2:Y:S03]  /*20da0*/  SYNCS.PHASECHK.TRANS64.TRYWAIT P2, [R3+URZ+0x88], R2 ;  /* 0x00008802030075a7 */ /* 0x0002a6000804017f */
[----:B--2---:R-:W-:Y:S05]  /*20db0*/  @!P2 NANOSLEEP.SYNCS 0x989680 ;  /* 0x009896800000a95d */ /* 0x004fea0003900000 */
[----:B------:R-:W2:Y:S02]  /*20dc0*/  @!P2 SYNCS.PHASECHK.TRANS64 P2, [R3+URZ+0x88], R2 ;  /* 0x000088020300a5a7 */ /* 0x000ea4000804007f */
[----:B--2---:R-:W-:Y:S05]  /*20dd0*/  @!P2 BRA `(.L_x_324) ;  /* 0xfffffffc00eca947 */ /* 0x004fea000383ffff */
[----:B------:R-:W-:Y:S05]  /*20de0*/  BRA `(.L_x_406) ;  /* 0xffffffd400b87947 */ /* 0x000fea000383ffff */
.L_x_330:
[----:B-1234-:R-:W-:-:S04]  /*20df0*/  MOV R3, UR13 ;  /* 0x0000000d00037c02 */ /* 0x01efc80008000f00 */
[----:B------:R1:W2:Y:S03]  /*20e00*/  SYNCS.PHASECHK.TRANS64.TRYWAIT P2, [R3+URZ+0x90], R2 ;  /* 0x00009002030075a7 */ /* 0x0002a6000804017f */
[----:B--2---:R-:W-:Y:S05]  /*20e10*/  @!P2 NANOSLEEP.SYNCS 0x989680 ;  /* 0x009896800000a95d */ /* 0x004fea0003900000 */
[----:B------:R-:W2:Y:S02]  /*20e20*/  @!P2 SYNCS.PHASECHK.TRANS64 P2, [R3+URZ+0x90], R2 ;  /* 0x000090020300a5a7 */ /* 0x000ea4000804007f */
[----:B--2---:R-:W-:Y:S05]  /*20e30*/  @!P2 BRA `(.L_x_330) ;  /* 0xfffffffc00eca947 */ /* 0x004fea000383ffff */
[----:B------:R-:W-:Y:S05]  /*20e40*/  BRA `(.L_x_407) ;  /* 0xffffffd800007947 */ /* 0x000fea000383ffff */
.L_x_336:
[----:B-1234-:R-:W-:-:S04]  /*20e50*/  MOV R3, UR13 ;  /* 0x0000000d00037c02 */ /* 0x01efc80008000f00 */
[----:B------:R1:W2:Y:S03]  /*20e60*/  SYNCS.PHASECHK.TRANS64.TRYWAIT P2, [R3+URZ+0x98], R2 ;  /* 0x00009802030075a7 */ /* 0x0002a6000804017f */
[----:B--2---:R-:W-:Y:S05]  /*20e70*/  @!P2 NANOSLEEP.SYNCS 0x989680 ;  /* 0x009896800000a95d */ /* 0x004fea0003900000 */
[----:B------:R-:W2:Y:S02]  /*20e80*/  @!P2 SYNCS.PHASECHK.TRANS64 P2, [R3+URZ+0x98], R2 ;  /* 0x000098020300a5a7 */ /* 0x000ea4000804007f */
[----:B--2---:R-:W-:Y:S05]  /*20e90*/  @!P2 BRA `(.L_x_336) ;  /* 0xfffffffc00eca947 */ /* 0x004fea000383ffff */
[----:B------:R-:W-:Y:S05]  /*20ea0*/  BRA `(.L_x_408) ;  /* 0xffffffd800447947 */ /* 0x000fea000383ffff */
.L_x_348:
[----:B---3--:R3:W4:Y:S02]  /*20eb0*/  SYNCS.PHASECHK.TRANS64.TRYWAIT P1, [R0+URZ+0x80], R3 ;  /* 0x00008003000075a7 */ /* 0x008724000802017f */
[----:B----4-:R-:W-:Y:S05]  /*20ec0*/  @!P1 NANOSLEEP.SYNCS 0x989680 ;  /* 0x009896800000995d */ /* 0x010fea0003900000 */
[----:B------:R-:W4:Y:S02]  /*20ed0*/  @!P1 SYNCS.PHASECHK.TRANS64 P1, [R0+URZ+0x80], R3 ;  /* 0x00008003000095a7 */ /* 0x000f24000802007f */
[----:B----4-:R-:W-:Y:S05]  /*20ee0*/  @!P1 BRA `(.L_x_348) ;  /* 0xfffffffc00f09947 */ /* 0x010fea000383ffff */
[----:B------:R-:W-:Y:S05]  /*20ef0*/  BRA `(.L_x_409) ;  /* 0xffffffe0004c7947 */ /* 0x000fea000383ffff */
.L_x_350:
[----:B----4-:R4:W1:Y:S02]  /*20f00*/  SYNCS.PHASECHK.TRANS64.TRYWAIT P1, [R0+URZ+0x88], R3 ;  /* 0x00008803000075a7 */ /* 0x010864000802017f */
[----:B-1----:R-:W-:Y:S05]  /*20f10*/  @!P1 NANOSLEEP.SYNCS 0x989680 ;  /* 0x009896800000995d */ /* 0x002fea0003900000 */
[----:B------:R-:W1:Y:S02]  /*20f20*/  @!P1 SYNCS.PHASECHK.TRANS64 P1, [R0+URZ+0x88], R3 ;  /* 0x00008803000095a7 */ /* 0x000e64000802007f */
[----:B-1----:R-:W-:Y:S05]  /*20f30*/  @!P1 BRA `(.L_x_350) ;  /* 0xfffffffc00f09947 */ /* 0x002fea000383ffff */
[----:B------:R-:W-:Y:S05]  /*20f40*/  BRA `(.L_x_410) ;  /* 0xffffffe000487947 */ /* 0x000fea000383ffff */
.L_x_352:
[----:B------:R1:W1:Y:S02]  /*20f50*/  SYNCS.PHASECHK.TRANS64.TRYWAIT P1, [R0+URZ+0x90], R3 ;  /* 0x00009003000075a7 */ /* 0x000264000802017f */
[----:B-1----:R-:W-:Y:S05]  /*20f60*/  @!P1 NANOSLEEP.SYNCS 0x989680 ;  /* 0x009896800000995d */ /* 0x002fea0003900000 */
[----:B------:R-:W1:Y:S02]  /*20f70*/  @!P1 SYNCS.PHASECHK.TRANS64 P1, [R0+URZ+0x90], R3 ;  /* 0x00009003000095a7 */ /* 0x000e64000802007f */
[----:B-1----:R-:W-:Y:S05]  /*20f80*/  @!P1 BRA `(.L_x_352) ;  /* 0xfffffffc00f09947 */ /* 0x002fea000383ffff */
[----:B------:R-:W-:Y:S05]  /*20f90*/  BRA `(.L_x_411) ;  /* 0xffffffe000447947 */ /* 0x000fea000383ffff */
.L_x_356:
[----:B------:R-:W-:Y:S01]  /*20fa0*/  BSSY B1, `(.L_x_412) ;  /* 0x0000006000017945 */ /* 0x000fe20003800000 */
[----:B------:R-:W-:-:S07]  /*20fb0*/  MOV R15, 0xffffffff ;  /* 0xffffffff000f7802 */ /* 0x000fce0000000f00 */
[----:B------:R-:W-:Y:S05]  /*20fc0*/  WARPSYNC.COLLECTIVE R15, `(.L_x_413) ;  /* 0x000000000f0c7348 */ /* 0x000fea0003c00000 */
[----:B------:R-:W-:Y:S02]  /*20fd0*/  ELECT P6, UR62, PT ;  /* 0x00000000003e782f */ /* 0x000fe400038c0000 */
[----:B------:R-:W-:Y:S01]  /*20fe0*/  MOV R14, UR62 ;  /* 0x0000003e000e7c02 */ /* 0x000fe20008000f00 */
[----:B------:R-:W-:Y:S10]  /*20ff0*/  ENDCOLLECTIVE ;  /* 0x000000000000791b */ /* 0x000ff40003800000 */
.L_x_413:
[----:B------:R-:W-:Y:S05]  /*21000*/  BSYNC B1 ;  /* 0x0000000000017941 */ /* 0x000fea0003800000 */
.L_x_412:
[----:B------:R-:W-:Y:S01]  /*21010*/  PLOP3.LUT P0, PT, P6, PT, PT, 0x80, 0x0 ;  /* 0x000000000000781c */ /* 0x000fe2000370f070 */
[----:B------:R-:W-:-:S12]  /*21020*/  BRA `(.L_x_414) ;  /* 0xffffffe000bc7947 */ /* 0x000fd8000383ffff */
.L_x_359:
[----:B-1----:R1:W2:Y:S02]  /*21030*/  SYNCS.PHASECHK.TRANS64.TRYWAIT P0, [R12+URZ+0x30], R11 ;  /* 0x0000300b0c0075a7 */ /* 0x0022a4000800017f */
[----:B--2---:R-:W-:Y:S05]  /*21040*/  @!P0 NANOSLEEP.SYNCS 0x989680 ;  /* 0x009896800000895d */ /* 0x004fea0003900000 */
[----:B------:R-:W2:Y:S02]  /*21050*/  @!P0 SYNCS.PHASECHK.TRANS64 P0, [R12+URZ+0x30], R11 ;  /* 0x0000300b0c0085a7 */ /* 0x000ea4000800007f */
[----:B--2---:R-:W-:Y:S05]  /*21060*/  @!P0 BRA `(.L_x_359) ;  /* 0xfffffffc00f08947 */ /* 0x004fea000383ffff */
[----:B------:R-:W-:Y:S05]  /*21070*/  BRA `(.L_x_415) ;  /* 0xffffffe000f47947 */ /* 0x000fea000383ffff */
.L_x_367:
[----:B------:R-:W-:Y:S01]  /*21080*/  BSSY B0, `(.L_x_416) ;  /* 0x0000006000007945 */ /* 0x000fe20003800000 */
[----:B------:R-:W-:-:S07]  /*21090*/  MOV R15, 0xffffffff ;  /* 0xffffffff000f7802 */ /* 0x000fce0000000f00 */
[----:B------:R-:W-:Y:S05]  /*210a0*/  WARPSYNC.COLLECTIVE R15, `(.L_x_417) ;  /* 0x000000000f0c7348 */ /* 0x000fea0003c00000 */
[----:B------:R-:W-:Y:S02]  /*210b0*/  ELECT P6, UR62, PT ;  /* 0x00000000003e782f */ /* 0x000fe400038c0000 */
[----:B------:R-:W-:Y:S01]  /*210c0*/  MOV R14, UR62 ;  /* 0x0000003e000e7c02 */ /* 0x000fe20008000f00 */
[----:B------:R-:W-:Y:S10]  /*210d0*/  ENDCOLLECTIVE ;  /* 0x000000000000791b */ /* 0x000ff40003800000 */
.L_x_417:
[----:B------:R-:W-:Y:S05]  /*210e0*/  BSYNC B0 ;  /* 0x0000000000007941 */ /* 0x000fea0003800000 */
.L_x_416:
[----:B------:R-:W-:Y:S01]  /*210f0*/  PLOP3.LUT P0, PT, P6, PT, PT, 0x80, 0x0 ;  /* 0x000000000000781c */ /* 0x000fe2000370f070 */
[----:B------:R-:W-:-:S12]  /*21100*/  BRA `(.L_x_418) ;  /* 0xffffffec00607947 */ /* 0x000fd8000383ffff */
.L_x_371:
[----:B-1----:R1:W2:Y:S02]  /*21110*/  SYNCS.PHASECHK.TRANS64.TRYWAIT P0, [R4+URZ], R3 ;  /* 0x00000003040075a7 */ /* 0x0022a4000800017f */
[----:B--2---:R-:W-:Y:S05]  /*21120*/  @!P0 NANOSLEEP.SYNCS 0x989680 ;  /* 0x009896800000895d */ /* 0x004fea0003900000 */
[----:B------:R-:W2:Y:S02]  /*21130*/  @!P0 SYNCS.PHASECHK.TRANS64 P0, [R4+URZ], R3 ;  /* 0x00000003040085a7 */ /* 0x000ea4000800007f */
[----:B--2---:R-:W-:Y:S05]  /*21140*/  @!P0 BRA `(.L_x_371) ;  /* 0xfffffffc00f08947 */ /* 0x004fea000383ffff */
[----:B------:R-:W-:Y:S05]  /*21150*/  BRA `(.L_x_419) ;  /* 0xffffffec00887947 */ /* 0x000fea000383ffff */
.L_x_372:
[----:B-1----:R1:W2:Y:S02]  /*21160*/  SYNCS.PHASECHK.TRANS64.TRYWAIT P0, [R3+URZ], R0 ;  /* 0x00000000030075a7 */ /* 0x0022a4000800017f */
[----:B--2---:R-:W-:Y:S05]  /*21170*/  @!P0 NANOSLEEP.SYNCS 0x989680 ;  /* 0x009896800000895d */ /* 0x004fea0003900000 */
[----:B------:R-:W2:Y:S02]  /*21180*/  @!P0 SYNCS.PHASECHK.TRANS64 P0, [R3+URZ], R0 ;  /* 0x00000000030085a7 */ /* 0x000ea4000800007f */
[----:B--2---:R-:W-:Y:S05]  /*21190*/  @!P0 BRA `(.L_x_372) ;  /* 0xfffffffc00f08947 */ /* 0x004fea000383ffff */
[----:B------:R-:W-:Y:S05]  /*211a0*/  BRA `(.L_x_420) ;  /* 0xffffffec00987947 */ /* 0x000fea000383ffff */
.L_x_373:
[----:B-1----:R1:W2:Y:S02]  /*211b0*/  SYNCS.PHASECHK.TRANS64.TRYWAIT P0, [R3+URZ], R0 ;  /* 0x00000000030075a7 */ /* 0x0022a4000800017f */
[----:B--2---:R-:W-:Y:S05]  /*211c0*/  @!P0 NANOSLEEP.SYNCS 0x989680 ;  /* 0x009896800000895d */ /* 0x004fea0003900000 */
[----:B------:R-:W2:Y:S02]  /*211d0*/  @!P0 SYNCS.PHASECHK.TRANS64 P0, [R3+URZ], R0 ;  /* 0x00000000030085a7 */ /* 0x000ea4000800007f */
[----:B--2---:R-:W-:Y:S05]  /*211e0*/  @!P0 BRA `(.L_x_373) ;  /* 0xfffffffc00f08947 */ /* 0x004fea000383ffff */
[----:B------:R-:W-:Y:S05]  /*211f0*/  BRA `(.L_x_421) ;  /* 0xffffffec00a87947 */ /* 0x000fea000383ffff */
.L_x_374:
[----:B-1----:R1:W2:Y:S02]  /*21200*/  SYNCS.PHASECHK.TRANS64.TRYWAIT P0, [R3+URZ], R0 ;  /* 0x00000000030075a7 */ /* 0x0022a4000800017f */
[----:B--2---:R-:W-:Y:S05]  /*21210*/  @!P0 NANOSLEEP.SYNCS 0x989680 ;  /* 0x009896800000895d */ /* 0x004fea0003900000 */
[----:B------:R-:W2:Y:S02]  /*21220*/  @!P0 SYNCS.PHASECHK.TRANS64 P0, [R3+URZ], R0 ;  /* 0x00000000030085a7 */ /* 0x000ea4000800007f */
[----:B--2---:R-:W-:Y:S05]  /*21230*/  @!P0 BRA `(.L_x_374) ;  /* 0xfffffffc00f08947 */ /* 0x004fea000383ffff */
[----:B------:R-:W-:Y:S05]  /*21240*/  BRA `(.L_x_422) ;  /* 0xffffffec00b87947 */ /* 0x000fea000383ffff */
.L_x_375:
[----:B-1----:R1:W2:Y:S02]  /*21250*/  SYNCS.PHASECHK.TRANS64.TRYWAIT P0, [R3+URZ], R0 ;  /* 0x00000000030075a7 */ /* 0x0022a4000800017f */
[----:B--2---:R-:W-:Y:S05]  /*21260*/  @!P0 NANOSLEEP.SYNCS 0x989680 ;  /* 0x009896800000895d */ /* 0x004fea0003900000 */
[----:B------:R-:W2:Y:S02]  /*21270*/  @!P0 SYNCS.PHASECHK.TRANS64 P0, [R3+URZ], R0 ;  /* 0x00000000030085a7 */ /* 0x000ea4000800007f */
[----:B--2---:R-:W-:Y:S05]  /*21280*/  @!P0 BRA `(.L_x_375) ;  /* 0xfffffffc00f08947 */ /* 0x004fea000383ffff */
[----:B------:R-:W-:Y:S05]  /*21290*/  BRA `(.L_x_423) ;  /* 0xffffffec00c87947 */ /* 0x000fea000383ffff */
.L_x_424:
[----:B------:R-:W-:-:S00]  /*212a0*/  BRA `(.L_x_424) ;  /* 0xfffffffc00fc7947 */ /* 0x000fc0000383ffff */
[----:B------:R-:W-:-:S00]  /*212b0*/  NOP ;  /* 0x0000000000007918 */ /* 0x000fc00000000000 */
        /* <DEDUP_REMOVED lines=12> */
.L_x_425:


//--------------------- .nv.global.init           --------------------------
	.section	.nv.global.init,"aw",@progbits
.nv.global.init:
	.type		$str$24,@object
	.size		$str$24,($str$25 - $str$24)
$str$24:
        /*0000*/ 	.byte	0x28, 0x61, 0x64, 0x64, 0x72, 0x65, 0x73, 0x73, 0x20, 0x26, 0x20, 0x6d, 0x61, 0x73, 0x6b, 0x29
        /*0010*/ 	.byte	0x20, 0x3d, 0x3d, 0x20, 0x30, 0x00
	.type		$str$25,@object
	.size		$str$25,(__unnamed_1 - $str$25)
$str$25:
        /*0016*/ 	.byte	0x2f, 0x74, 0x6d, 0x70, 0x2f, 0x63, 0x75, 0x74, 0x6c, 0x61, 0x73, 0x73, 0x5f, 0x73, 0x77, 0x65
        /*0026*/ 	.byte	0x65, 0x70, 0x5f, 0x73, 0x72, 0x63, 0x2f, 0x69, 0x6e, 0x63, 0x6c, 0x75, 0x64, 0x65, 0x2f, 0x63
        /*0036*/ 	.byte	0x75, 0x74, 0x65, 0x2f, 0x70, 0x6f, 0x69, 0x6e, 0x74, 0x65, 0x72, 0x5f, 0x66, 0x6c, 0x61, 0x67
        /*0046*/ 	.byte	0x67, 0x65, 0x64, 0x2e, 0x68, 0x70, 0x70, 0x00
	.type		__unnamed_1,@object
	.size		__unnamed_1,(__unnamed_2 - __unnamed_1)
__unnamed_1:
        /* <DEDUP_REMOVED lines=28> */
        /*020e*/ 	.byte	0x3a, 0x43, 0x3c, 0x34, 0x30, 0x39, 0x36, 0x3e, 0x3e, 0x3e, 0x3e, 0x3e, 0x5d, 0x00
	.type		__unnamed_2,@object
	.size		__unnamed_2,(.L_1 - __unnamed_2)
__unnamed_2:
        /* <DEDUP_REMOVED lines=29> */
.L_1:


//--------------------- .nv.shared._ZN7cutlass13device_kernelINS_4gemm6kernel13GemmUniversalIN4cute5tupleIJiiiiEEENS1_10collective13CollectiveMmaINS1_37MainloopSm90TmaGmmaWarpSpecializedFP8ILi6ENS5_IJNS4_1CILi2EEENSA_ILi1EEESC_EEENS1_35KernelTmaWarpSpecializedCooperativeEEENS5_IJNSA_ILi256EEESG_NSA_ILi64EEEEEENS_12float_e4m3_tENS5_IJlSC_lEEESJ_SK_NS4_8TiledMMAINS4_8MMA_AtomIJNS4_4SM904GMMA31MMA_64x256x32_F32E4M3E4M3_SS_TNILNSO_7ScaleInE1ELSQ_1EEEEEENS4_6LayoutISD_NS5_IJSC_NSA_ILi0EEESU_EEEEENS5_IJNS4_10UnderscoreESX_SX_EEEEENS4_13SM90_TMA_LOADENS4_14ComposedLayoutINS4_7SwizzleILi2ELi4ELi3EEENS4_18smem_ptr_flag_bitsILi8EEENST_INS5_IJNSA_ILi8EEESH_EEENS5_IJSH_SC_EEEEEEEvNS4_8identityENS4_23SM90_TMA_LOAD_MULTICASTES1A_vS1B_EENS_8epilogue10collective18CollectiveEpilogueINS1E_22Sm90TmaWarpSpecializedILi4ELi2ELi16ELb0ELb0EEEJSI_NS5_IJNSA_ILi128EEENSA_ILi32EEEEEESJ_SK_SJ_SK_NS1E_6fusion15FusionCallbacksIS1I_NS1M_17LinearCombinationISJ_fSJ_fLNS_15FloatRoundStyleE2EEESI_S1L_JEEES10_NS11_INS12_ILi1ELi4ELi3EEES15_NST_INS5_IJS16_S1K_EEENS5_IJS1K_SC_EEEEEEENS4_39AutoVectorizingCopyWithAssumedAlignmentILi128EEENS4_14SM90_TMA_STOREES1W_S1Y_NS4_9Copy_AtomIJNS4_17SM90_U32x4_STSM_NENS_6half_tEEEEvEEEvvEEEEvNT_6ParamsE --------------------------
	.section	.nv.shared._ZN7cutlass13device_kernelINS_4gemm6kernel13GemmUniversalIN4cute5tupleIJiiiiEEENS1_10collective13CollectiveMmaINS1_37MainloopSm90TmaGmmaWarpSpecializedFP8ILi6ENS5_IJNS4_1CILi2EEENSA_ILi1EEESC_EEENS1_35KernelTmaWarpSpecializedCooperativeEEENS5_IJNSA_ILi256EEESG_NSA_ILi64EEEEEENS_12float_e4m3_tENS5_IJlSC_lEEESJ_SK_NS4_8TiledMMAINS4_8MMA_AtomIJNS4_4SM904GMMA31MMA_64x256x32_F32E4M3E4M3_SS_TNILNSO_7ScaleInE1ELSQ_1EEEEEENS4_6LayoutISD_NS5_IJSC_NSA_ILi0EEESU_EEEEENS5_IJNS4_10UnderscoreESX_SX_EEEEENS4_13SM90_TMA_LOADENS4_14ComposedLayoutINS4_7SwizzleILi2ELi4ELi3EEENS4_18smem_ptr_flag_bitsILi8EEENST_INS5_IJNSA_ILi8EEESH_EEENS5_IJSH_SC_EEEEEEEvNS4_8identityENS4_23SM90_TMA_LOAD_MULTICASTES1A_vS1B_EENS_8epilogue10collective18CollectiveEpilogueINS1E_22Sm90TmaWarpSpecializedILi4ELi2ELi16ELb0ELb0EEEJSI_NS5_IJNSA_ILi128EEENSA_ILi32EEEEEESJ_SK_SJ_SK_NS1E_6fusion15FusionCallbacksIS1I_NS1M_17LinearCombinationISJ_fSJ_fLNS_15FloatRoundStyleE2EEESI_S1L_JEEES10_NS11_INS12_ILi1ELi4ELi3EEES15_NST_INS5_IJS16_S1K_EEENS5_IJS1K_SC_EEEEEEENS4_39AutoVectorizingCopyWithAssumedAlignmentILi128EEENS4_14SM90_TMA_STOREES1W_S1Y_NS4_9Copy_AtomIJNS4_17SM90_U32x4_STSM_NENS_6half_tEEEEvEEEvvEEEEvNT_6ParamsE,"aw",@nobits
	.sectionflags	@""
	.align	16
	.zero		1024


//--------------------- .nv.shared.reserved.0     --------------------------
	.section	.nv.shared.reserved.0,"aw",@nobits
	.weak		__nv_reservedSMEM_offset_0_alias
	.size		__nv_reservedSMEM_offset_0_alias, 0, 0
	.other		__nv_reservedSMEM_offset_0_alias,@"STO_CUDA_RESERVED_SHARED STV_DEFAULT"
__nv_reservedSMEM_offset_0_alias:
	.zero		0


//--------------------- .nv.global                --------------------------
	.section	.nv.global,"aw",@nobits
.nv.global:
	.type		_ZN39_INTERNAL_58f6e8bd_4_k_cu_b633bf0a_31104cute1_E,@object
	.size		_ZN39_INTERNAL_58f6e8bd_4_k_cu_b633bf0a_31104cute1_E,(_ZN39_INTERNAL_58f6e8bd_4_k_cu_b633bf0a_31104cuda3std3__45__cpo6cbeginE - _ZN39_INTERNAL_58f6e8bd_4_k_cu_b633bf0a_31104cute1_E)
_ZN39_INTERNAL_58f6e8bd_4_k_cu_b633bf0a_31104cute1_E:
	.zero		1
	.type		_ZN39_INTERNAL_58f6e8bd_4_k_cu_b633bf0a_31104cuda3std3__45__cpo6cbeginE,@object
	.size		_ZN39_INTERNAL_58f6e8bd_4_k_cu_b633bf0a_31104cuda3std3__45__cpo6cbeginE,(_ZN39_INTERNAL_58f6e8bd_4_k_cu_b633bf0a_31104cuda3std3__48in_placeE - _ZN39_INTERNAL_58f6e8bd_4_k_cu_b633bf0a_31104cuda3std3__45__cpo6cbeginE)
_ZN39_INTERNAL_58f6e8bd_4_k_cu_b633bf0a_31104cuda3std3__45__cpo6cbeginE:
	.zero		1
	.type		_ZN39_INTERNAL_58f6e8bd_4_k_cu_b633bf0a_31104cuda3std3__48in_placeE,@object
	.size		_ZN39_INTERNAL_58f6e8bd_4_k_cu_b633bf0a_31104cuda3std3__48in_placeE,(_ZN39_INTERNAL_58f6e8bd_4_k_cu_b633bf0a_31104cuda3std6ranges3__45__cpo9iter_moveE - _ZN39_INTERNAL_58f6e8bd_4_k_cu_b633bf0a_31104cuda3std3__48in_placeE)
_ZN39_INTERNAL_58f6e8bd_4_k_cu_b633bf0a_31104cuda3std3__48in_placeE:
	.zero		1
	.type		_ZN39_INTERNAL_58f6e8bd_4_k_cu_b633bf0a_31104cuda3std6ranges3__45__cpo9iter_moveE,@object
	.size		_ZN39_INTERNAL_58f6e8bd_4_k_cu_b633bf0a_31104cuda3std6ranges3__45__cpo9iter_moveE,(_ZN39_INTERNAL_58f6e8bd_4_k_cu_b633bf0a_31104cuda3std3__45__cpo5beginE - _ZN39_INTERNAL_58f6e8bd_4_k_cu_b633bf0a_31104cuda3std6ranges3__45__cpo9iter_moveE)
_ZN39_INTERNAL_58f6e8bd_4_k_cu_b633bf0a_31104cuda3std6ranges3__45__cpo9iter_moveE:
	.zero		1
	.type		_ZN39_INTERNAL_58f6e8bd_4_k_cu_b633bf0a_31104cuda3std3__45__cpo5beginE,@object
	.size		_ZN39_INTERNAL_58f6e8bd_4_k_cu_b633bf0a_31104cuda3std3__45__cpo5beginE,(_ZN39_INTERNAL_58f6e8bd_4_k_cu_b633bf0a_31104cuda3std3__441_GLOBAL__N__58f6e8bd_4_k_cu_b633bf0a_31106ignoreE - _ZN39_INTERNAL_58f6e8bd_4_k_cu_b633bf0a_31104cuda3std3__45__cpo5beginE)
_ZN39_INTERNAL_58f6e8bd_4_k_cu_b633bf0a_31104cuda3std3__45__cpo5beginE:
	.zero		1
	.type		_ZN39_INTERNAL_58f6e8bd_4_k_cu_b633bf0a_31104cuda3std3__441_GLOBAL__N__58f6e8bd_4_k_cu_b633bf0a_31106ignoreE,@object
	.size		_ZN39_INTERNAL_58f6e8bd_4_k_cu_b633bf0a_31104cuda3std3__441_GLOBAL__N__58f6e8bd_4_k_cu_b633bf0a_31106ignoreE,(_ZN39_INTERNAL_58f6e8bd_4_k_cu_b633bf0a_31104cute7productE - _ZN39_INTERNAL_58f6e8bd_4_k_cu_b633bf0a_31104cuda3std3__441_GLOBAL__N__58f6e8bd_4_k_cu_b633bf0a_31106ignoreE)
_ZN39_INTERNAL_58f6e8bd_4_k_cu_b633bf0a_31104cuda3std3__441_GLOBAL__N__58f6e8bd_4_k_cu_b633bf0a_31106ignoreE:
	.zero		1
	.type		_ZN39_INTERNAL_58f6e8bd_4_k_cu_b633bf0a_31104cute7productE,@object
	.size		_ZN39_INTERNAL_58f6e8bd_4_k_cu_b633bf0a_31104cute7productE,(_ZN39_INTERNAL_58f6e8bd_4_k_cu_b633bf0a_31104cuda3std3__45__cpo3endE - _ZN39_INTERNAL_58f6e8bd_4_k_cu_b633bf0a_31104cute7productE)
_ZN39_INTERNAL_58f6e8bd_4_k_cu_b633bf0a_31104cute7productE:
	.zero		1
	.type		_ZN39_INTERNAL_58f6e8bd_4_k_cu_b633bf0a_31104cuda3std3__45__cpo3endE,@object
	.size		_ZN39_INTERNAL_58f6e8bd_4_k_cu_b633bf0a_31104cuda3std3__45__cpo3endE,(_ZN39_INTERNAL_58f6e8bd_4_k_cu_b633bf0a_31104cuda3std3__419piecewise_constructE - _ZN39_INTERNAL_58f6e8bd_4_k_cu_b633bf0a_31104cuda3std3__45__cpo3endE)
_ZN39_INTERNAL_58f6e8bd_4_k_cu_b633bf0a_31104cuda3std3__45__cpo3endE:
	.zero		1
	.type		_ZN39_INTERNAL_58f6e8bd_4_k_cu_b633bf0a_31104cuda3std3__419piecewise_constructE,@object
	.size		_ZN39_INTERNAL_58f6e8bd_4_k_cu_b633bf0a_31104cuda3std3__419piecewise_constructE,(_ZN39_INTERNAL_58f6e8bd_4_k_cu_b633bf0a_31104cuda3std3__45__cpo4cendE - _ZN39_INTERNAL_58f6e8bd_4_k_cu_b633bf0a_31104cuda3std3__419piecewise_constructE)
_ZN39_INTERNAL_58f6e8bd_4_k_cu_b633bf0a_31104cuda3std3__419piecewise_constructE:
	.zero		1
	.type		_ZN39_INTERNAL_58f6e8bd_4_k_cu_b633bf0a_31104cuda3std3__45__cpo4cendE,@object
	.size		_ZN39_INTERNAL_58f6e8bd_4_k_cu_b633bf0a_31104cuda3std3__45__cpo4cendE,(_ZN39_INTERNAL_58f6e8bd_4_k_cu_b633bf0a_31104cuda3std6ranges3__45__cpo4swapE - _ZN39_INTERNAL_58f6e8bd_4_k_cu_b633bf0a_31104cuda3std3__45__cpo4cendE)
_ZN39_INTERNAL_58f6e8bd_4_k_cu_b633bf0a_31104cuda3std3__45__cpo4cendE:
	.zero		1
	.type		_ZN39_INTERNAL_58f6e8bd_4_k_cu_b633bf0a_31104cuda3std6ranges3__45__cpo4swapE,@object
	.size		_ZN39_INTERNAL_58f6e8bd_4_k_cu_b633bf0a_31104cuda3std6ranges3__45__cpo4swapE,(.L_9 - _ZN39_INTERNAL_58f6e8bd_4_k_cu_b633bf0a_31104cuda3std6ranges3__45__cpo4swapE)
_ZN39_INTERNAL_58f6e8bd_4_k_cu_b633bf0a_31104cuda3std6ranges3__45__cpo4swapE:
	.zero		1
.L_9:


//--------------------- .nv.constant0._ZN7cutlass13device_kernelINS_4gemm6kernel13GemmUniversalIN4cute5tupleIJiiiiEEENS1_10collective13CollectiveMmaINS1_37MainloopSm90TmaGmmaWarpSpecializedFP8ILi6ENS5_IJNS4_1CILi2EEENSA_ILi1EEESC_EEENS1_35KernelTmaWarpSpecializedCooperativeEEENS5_IJNSA_ILi256EEESG_NSA_ILi64EEEEEENS_12float_e4m3_tENS5_IJlSC_lEEESJ_SK_NS4_8TiledMMAINS4_8MMA_AtomIJNS4_4SM904GMMA31MMA_64x256x32_F32E4M3E4M3_SS_TNILNSO_7ScaleInE1ELSQ_1EEEEEENS4_6LayoutISD_NS5_IJSC_NSA_ILi0EEESU_EEEEENS5_IJNS4_10UnderscoreESX_SX_EEEEENS4_13SM90_TMA_LOADENS4_14ComposedLayoutINS4_7SwizzleILi2ELi4ELi3EEENS4_18smem_ptr_flag_bitsILi8EEENST_INS5_IJNSA_ILi8EEESH_EEENS5_IJSH_SC_EEEEEEEvNS4_8identityENS4_23SM90_TMA_LOAD_MULTICASTES1A_vS1B_EENS_8epilogue10collective18CollectiveEpilogueINS1E_22Sm90TmaWarpSpecializedILi4ELi2ELi16ELb0ELb0EEEJSI_NS5_IJNSA_ILi128EEENSA_ILi32EEEEEESJ_SK_SJ_SK_NS1E_6fusion15FusionCallbacksIS1I_NS1M_17LinearCombinationISJ_fSJ_fLNS_15FloatRoundStyleE2EEESI_S1L_JEEES10_NS11_INS12_ILi1ELi4ELi3EEES15_NST_INS5_IJS16_S1K_EEENS5_IJS1K_SC_EEEEEEENS4_39AutoVectorizingCopyWithAssumedAlignmentILi128EEENS4_14SM90_TMA_STOREES1W_S1Y_NS4_9Copy_AtomIJNS4_17SM90_U32x4_STSM_NENS_6half_tEEEEvEEEvvEEEEvNT_6ParamsE --------------------------
	.section	.nv.constant0._ZN7cutlass13device_kernelINS_4gemm6kernel13GemmUniversalIN4cute5tupleIJiiiiEEENS1_10collective13CollectiveMmaINS1_37MainloopSm90TmaGmmaWarpSpecializedFP8ILi6ENS5_IJNS4_1CILi2EEENSA_ILi1EEESC_EEENS1_35KernelTmaWarpSpecializedCooperativeEEENS5_IJNSA_ILi256EEESG_NSA_ILi64EEEEEENS_12float_e4m3_tENS5_IJlSC_lEEESJ_SK_NS4_8TiledMMAINS4_8MMA_AtomIJNS4_4SM904GMMA31MMA_64x256x32_F32E4M3E4M3_SS_TNILNSO_7ScaleInE1ELSQ_1EEEEEENS4_6LayoutISD_NS5_IJSC_NSA_ILi0EEESU_EEEEENS5_IJNS4_10UnderscoreESX_SX_EEEEENS4_13SM90_TMA_LOADENS4_14ComposedLayoutINS4_7SwizzleILi2ELi4ELi3EEENS4_18smem_ptr_flag_bitsILi8EEENST_INS5_IJNSA_ILi8EEESH_EEENS5_IJSH_SC_EEEEEEEvNS4_8identityENS4_23SM90_TMA_LOAD_MULTICASTES1A_vS1B_EENS_8epilogue10collective18CollectiveEpilogueINS1E_22Sm90TmaWarpSpecializedILi4ELi2ELi16ELb0ELb0EEEJSI_NS5_IJNSA_ILi128EEENSA_ILi32EEEEEESJ_SK_SJ_SK_NS1E_6fusion15FusionCallbacksIS1I_NS1M_17LinearCombinationISJ_fSJ_fLNS_15FloatRoundStyleE2EEESI_S1L_JEEES10_NS11_INS12_ILi1ELi4ELi3EEES15_NST_INS5_IJS16_S1K_EEENS5_IJS1K_SC_EEEEEEENS4_39AutoVectorizingCopyWithAssumedAlignmentILi128EEENS4_14SM90_TMA_STOREES1W_S1Y_NS4_9Copy_AtomIJNS4_17SM90_U32x4_STSM_NENS_6half_tEEEEvEEEvvEEEEvNT_6ParamsE,"a",@progbits
	.sectionflags	@""
	.align	4
.nv.constant0._ZN7cutlass13device_kernelINS_4gemm6kernel13GemmUniversalIN4cute5tupleIJiiiiEEENS1_10collective13CollectiveMmaINS1_37MainloopSm90TmaGmmaWarpSpecializedFP8ILi6ENS5_IJNS4_1CILi2EEENSA_ILi1EEESC_EEENS1_35KernelTmaWarpSpecializedCooperativeEEENS5_IJNSA_ILi256EEESG_NSA_ILi64EEEEEENS_12float_e4m3_tENS5_IJlSC_lEEESJ_SK_NS4_8TiledMMAINS4_8MMA_AtomIJNS4_4SM904GMMA31MMA_64x256x32_F32E4M3E4M3_SS_TNILNSO_7ScaleInE1ELSQ_1EEEEEENS4_6LayoutISD_NS5_IJSC_NSA_ILi0EEESU_EEEEENS5_IJNS4_10UnderscoreESX_SX_EEEEENS4_13SM90_TMA_LOADENS4_14ComposedLayoutINS4_7SwizzleILi2ELi4ELi3EEENS4_18smem_ptr_flag_bitsILi8EEENST_INS5_IJNSA_ILi8EEESH_EEENS5_IJSH_SC_EEEEEEEvNS4_8identityENS4_23SM90_TMA_LOAD_MULTICASTES1A_vS1B_EENS_8epilogue10collective18CollectiveEpilogueINS1E_22Sm90TmaWarpSpecializedILi4ELi2ELi16ELb0ELb0EEEJSI_NS5_IJNSA_ILi128EEENSA_ILi32EEEEEESJ_SK_SJ_SK_NS1E_6fusion15FusionCallbacksIS1I_NS1M_17LinearCombinationISJ_fSJ_fLNS_15FloatRoundStyleE2EEESI_S1L_JEEES10_NS11_INS12_ILi1ELi4ELi3EEES15_NST_INS5_IJS16_S1K_EEENS5_IJS1K_SC_EEEEEEENS4_39AutoVectorizingCopyWithAssumedAlignmentILi128EEENS4_14SM90_TMA_STOREES1W_S1Y_NS4_9Copy_AtomIJNS4_17SM90_U32x4_STSM_NENS_6half_tEEEEvEEEvvEEEEvNT_6ParamsE:
	.zero		2432


//--------------------- SYMBOLS --------------------------

	.type		.nv.reservedSmem.offset0,@object
	.size		.nv.reservedSmem.offset0,0x4
	.type		__assertfail,@function
